	.target	sm_80

	.elftype	@"ET_EXEC"


//--------------------- .note.nv.tkinfo           --------------------------
	.section	.note.nv.tkinfo,"",@"SHT_NOTE"
	.sectionflags	@"SHF_NOTE_NV_TKINFO"
	.tkinfo
        /*0018*/ 	.word	0x00000002
        /*0030*/ 	.string	""
        /*0030*/ 	.string	"ptxas"
        /*0030*/ 	.string	"Cuda compilation tools, release 13.0, V13.0.88"
        /*0030*/ 	.string	"Build cuda_13.0.r13.0/compiler.36424714_0"
        /*0030*/ 	.string	"-v  -suppress-debug-info  -lineinfo  -arch sm_80 "



//--------------------- .note.nv.cuinfo           --------------------------
	.section	.note.nv.cuinfo,"",@"SHT_NOTE"
	.sectionflags	@"SHF_NOTE_NV_CUINFO"
        /*0018*/ 	.short	0x0002
        /*001a*/ 	.short	0x0050
        /*001c*/ 	.short	0x0082
	.zero		2


//--------------------- .nv.info                  --------------------------
	.section	.nv.info,"",@"SHT_CUDA_INFO"
	.align	4


	//----- nvinfo : EIATTR_REGCOUNT
	.align		4
        /*0000*/ 	.byte	0x04, 0x2f
        /*0002*/ 	.short	(.L_2 - .L_1)
	.align		4
.L_1:
        /*0004*/ 	.word	index@(attn_fwd)
        /*0008*/ 	.word	0x00000020


	//----- nvinfo : EIATTR_FRAME_SIZE
	.align		4
.L_2:
        /*000c*/ 	.byte	0x04, 0x11
        /*000e*/ 	.short	(.L_4 - .L_3)
	.align		4
.L_3:
        /*0010*/ 	.word	index@(attn_fwd)
        /*0014*/ 	.word	0x00002708


	//----- nvinfo : EIATTR_MIN_STACK_SIZE
	.align		4
.L_4:
        /*0018*/ 	.byte	0x04, 0x12
        /*001a*/ 	.short	(.L_6 - .L_5)
	.align		4
.L_5:
        /*001c*/ 	.word	index@(attn_fwd)
        /*0020*/ 	.word	0x00002708
.L_6:


//--------------------- .nv.info.attn_fwd         --------------------------
	.section	.nv.info.attn_fwd,"",@"SHT_CUDA_INFO"
	.sectionflags	@""
	.align	4


	//----- nvinfo : EIATTR_CUDA_API_VERSION
	.align		4
        /*0000*/ 	.byte	0x04, 0x37
        /*0002*/ 	.short	(.L_8 - .L_7)
.L_7:
        /*0004*/ 	.word	0x00000082


	//----- nvinfo : EIATTR_SW2861232_WAR
	.align		4
.L_8:
        /*0008*/ 	.byte	0x01, 0x35
	.zero		2


	//----- nvinfo : EIATTR_PARAM_CBANK
	.align		4
        /*000c*/ 	.byte	0x04, 0x0a
        /*000e*/ 	.short	(.L_10 - .L_9)
	.align		4
.L_9:
        /*0010*/ 	.word	index@(.nv.constant0.attn_fwd)
        /*0014*/ 	.short	0x0160
        /*0016*/ 	.short	0x0088


	//----- nvinfo : EIATTR_CBANK_PARAM_SIZE
	.align		4
.L_10:
        /*0018*/ 	.byte	0x03, 0x19
        /*001a*/ 	.short	0x0088


	//----- nvinfo : EIATTR_KPARAM_INFO
	.align		4
        /*001c*/ 	.byte	0x04, 0x17
        /*001e*/ 	.short	(.L_12 - .L_11)
.L_11:
        /*0020*/ 	.word	0x00000000
        /*0024*/ 	.short	0x0019
        /*0026*/ 	.short	0x0080
        /*0028*/ 	.byte	0x00, 0xf4, 0x21, 0x00


	//----- nvinfo : EIATTR_KPARAM_INFO
	.align		4
.L_12:
        /*002c*/ 	.byte	0x04, 0x17
        /*002e*/ 	.short	(.L_14 - .L_13)
.L_13:
        /*0030*/ 	.word	0x00000000
        /*0034*/ 	.short	0x0018
        /*0036*/ 	.short	0x0078
        /*0038*/ 	.byte	0x00, 0xf4, 0x21, 0x00


	//----- nvinfo : EIATTR_KPARAM_INFO
	.align		4
.L_14:
        /*003c*/ 	.byte	0x04, 0x17
        /*003e*/ 	.short	(.L_16 - .L_15)
.L_15:
        /*0040*/ 	.word	0x00000000
        /*0044*/ 	.short	0x0017
        /*0046*/ 	.short	0x0070
        /*0048*/ 	.byte	0x00, 0xf0, 0x11, 0x00


	//----- nvinfo : EIATTR_KPARAM_INFO
	.align		4
.L_16:
        /*004c*/ 	.byte	0x04, 0x17
        /*004e*/ 	.short	(.L_18 - .L_17)
.L_17:
        /*0050*/ 	.word	0x00000000
        /*0054*/ 	.short	0x0016
        /*0056*/ 	.short	0x006c
        /*0058*/ 	.byte	0x00, 0xf0, 0x11, 0x00


	//----- nvinfo : EIATTR_KPARAM_INFO
	.align		4
.L_18:
        /*005c*/ 	.byte	0x04, 0x17
        /*005e*/ 	.short	(.L_20 - .L_19)
.L_19:
        /*0060*/ 	.word	0x00000000
        /*0064*/ 	.short	0x0015
        /*0066*/ 	.short	0x0068
        /*0068*/ 	.byte	0x00, 0xf0, 0x11, 0x00


	//----- nvinfo : EIATTR_KPARAM_INFO
	.align		4
.L_20:
        /*006c*/ 	.byte	0x04, 0x17
        /*006e*/ 	.short	(.L_22 - .L_21)
.L_21:
        /*0070*/ 	.word	0x00000000
        /*0074*/ 	.short	0x0014
        /*0076*/ 	.short	0x0064
        /*0078*/ 	.byte	0x00, 0xf0, 0x11, 0x00


	//----- nvinfo : EIATTR_KPARAM_INFO
	.align		4
.L_22:
        /*007c*/ 	.byte	0x04, 0x17
        /*007e*/ 	.short	(.L_24 - .L_23)
.L_23:
        /*0080*/ 	.word	0x00000000
        /*0084*/ 	.short	0x0013
        /*0086*/ 	.short	0x0060
        /*0088*/ 	.byte	0x00, 0xf0, 0x11, 0x00


	//----- nvinfo : EIATTR_KPARAM_INFO
	.align		4
.L_24:
        /*008c*/ 	.byte	0x04, 0x17
        /*008e*/ 	.short	(.L_26 - .L_25)
.L_25:
        /*0090*/ 	.word	0x00000000
        /*0094*/ 	.short	0x0012
        /*0096*/ 	.short	0x005c
        /*0098*/ 	.byte	0x00, 0xf0, 0x11, 0x00


	//----- nvinfo : EIATTR_KPARAM_INFO
	.align		4
.L_26:
        /*009c*/ 	.byte	0x04, 0x17
        /*009e*/ 	.short	(.L_28 - .L_27)
.L_27:
        /*00a0*/ 	.word	0x00000000
        /*00a4*/ 	.short	0x0011
        /*00a6*/ 	.short	0x0058
        /*00a8*/ 	.byte	0x00, 0xf0, 0x11, 0x00


	//----- nvinfo : EIATTR_KPARAM_INFO
	.align		4
.L_28:
        /*00ac*/ 	.byte	0x04, 0x17
        /*00ae*/ 	.short	(.L_30 - .L_29)
.L_29:
        /*00b0*/ 	.word	0x00000000
        /*00b4*/ 	.short	0x0010
        /*00b6*/ 	.short	0x0054
        /*00b8*/ 	.byte	0x00, 0xf0, 0x11, 0x00


	//----- nvinfo : EIATTR_KPARAM_INFO
	.align		4
.L_30:
        /*00bc*/ 	.byte	0x04, 0x17
        /*00be*/ 	.short	(.L_32 - .L_31)
.L_31:
        /*00c0*/ 	.word	0x00000000
        /*00c4*/ 	.short	0x000f
        /*00c6*/ 	.short	0x0050
        /*00c8*/ 	.byte	0x00, 0xf0, 0x11, 0x00


	//----- nvinfo : EIATTR_KPARAM_INFO
	.align		4
.L_32:
        /*00cc*/ 	.byte	0x04, 0x17
        /*00ce*/ 	.short	(.L_34 - .L_33)
.L_33:
        /*00d0*/ 	.word	0x00000000
        /*00d4*/ 	.short	0x000e
        /*00d6*/ 	.short	0x004c
        /*00d8*/ 	.byte	0x00, 0xf0, 0x11, 0x00


	//----- nvinfo : EIATTR_KPARAM_INFO
	.align		4
.L_34:
        /*00dc*/ 	.byte	0x04, 0x17
        /*00de*/ 	.short	(.L_36 - .L_35)
.L_35:
        /*00e0*/ 	.word	0x00000000
        /*00e4*/ 	.short	0x000d
        /*00e6*/ 	.short	0x0048
        /*00e8*/ 	.byte	0x00, 0xf0, 0x11, 0x00


	//----- nvinfo : EIATTR_KPARAM_INFO
	.align		4
.L_36:
        /*00ec*/ 	.byte	0x04, 0x17
        /*00ee*/ 	.short	(.L_38 - .L_37)
.L_37:
        /*00f0*/ 	.word	0x00000000
        /*00f4*/ 	.short	0x000c
        /*00f6*/ 	.short	0x0044
        /*00f8*/ 	.byte	0x00, 0xf0, 0x11, 0x00


	//----- nvinfo : EIATTR_KPARAM_INFO
	.align		4
.L_38:
        /*00fc*/ 	.byte	0x04, 0x17
        /*00fe*/ 	.short	(.L_40 - .L_39)
.L_39:
        /*0100*/ 	.word	0x00000000
        /*0104*/ 	.short	0x000b
        /*0106*/ 	.short	0x0040
        /*0108*/ 	.byte	0x00, 0xf0, 0x11, 0x00


	//----- nvinfo : EIATTR_KPARAM_INFO
	.align		4
.L_40:
        /*010c*/ 	.byte	0x04, 0x17
        /*010e*/ 	.short	(.L_42 - .L_41)
.L_41:
        /*0110*/ 	.word	0x00000000
        /*0114*/ 	.short	0x000a
        /*0116*/ 	.short	0x003c
        /*0118*/ 	.byte	0x00, 0xf0, 0x11, 0x00


	//----- nvinfo : EIATTR_KPARAM_INFO
	.align		4
.L_42:
        /*011c*/ 	.byte	0x04, 0x17
        /*011e*/ 	.short	(.L_44 - .L_43)
.L_43:
        /*0120*/ 	.word	0x00000000
        /*0124*/ 	.short	0x0009
        /*0126*/ 	.short	0x0038
        /*0128*/ 	.byte	0x00, 0xf0, 0x11, 0x00


	//----- nvinfo : EIATTR_KPARAM_INFO
	.align		4
.L_44:
        /*012c*/ 	.byte	0x04, 0x17
        /*012e*/ 	.short	(.L_46 - .L_45)
.L_45:
        /*0130*/ 	.word	0x00000000
        /*0134*/ 	.short	0x0008
        /*0136*/ 	.short	0x0034
        /*0138*/ 	.byte	0x00, 0xf0, 0x11, 0x00


	//----- nvinfo : EIATTR_KPARAM_INFO
	.align		4
.L_46:
        /*013c*/ 	.byte	0x04, 0x17
        /*013e*/ 	.short	(.L_48 - .L_47)
.L_47:
        /*0140*/ 	.word	0x00000000
        /*0144*/ 	.short	0x0007
        /*0146*/ 	.short	0x0030
        /*0148*/ 	.byte	0x00, 0xf0, 0x11, 0x00


	//----- nvinfo : EIATTR_KPARAM_INFO
	.align		4
.L_48:
        /*014c*/ 	.byte	0x04, 0x17
        /*014e*/ 	.short	(.L_50 - .L_49)
.L_49:
        /*0150*/ 	.word	0x00000000
        /*0154*/ 	.short	0x0006
        /*0156*/ 	.short	0x002c
        /*0158*/ 	.byte	0x00, 0xf0, 0x11, 0x00


	//----- nvinfo : EIATTR_KPARAM_INFO
	.align		4
.L_50:
        /*015c*/ 	.byte	0x04, 0x17
        /*015e*/ 	.short	(.L_52 - .L_51)
.L_51:
        /*0160*/ 	.word	0x00000000
        /*0164*/ 	.short	0x0005
        /*0166*/ 	.short	0x0028
        /*0168*/ 	.byte	0x00, 0xf0, 0x11, 0x00


	//----- nvinfo : EIATTR_KPARAM_INFO
	.align		4
.L_52:
        /*016c*/ 	.byte	0x04, 0x17
        /*016e*/ 	.short	(.L_54 - .L_53)
.L_53:
        /*0170*/ 	.word	0x00000000
        /*0174*/ 	.short	0x0004
        /*0176*/ 	.short	0x0020
        /*0178*/ 	.byte	0x00, 0xf4, 0x21, 0x00


	//----- nvinfo : EIATTR_KPARAM_INFO
	.align		4
.L_54:
        /*017c*/ 	.byte	0x04, 0x17
        /*017e*/ 	.short	(.L_56 - .L_55)
.L_55:
        /*0180*/ 	.word	0x00000000
        /*0184*/ 	.short	0x0003
        /*0186*/ 	.short	0x0018
        /*0188*/ 	.byte	0x00, 0xf4, 0x21, 0x00


	//----- nvinfo : EIATTR_KPARAM_INFO
	.align		4
.L_56:
        /*018c*/ 	.byte	0x04, 0x17
        /*018e*/ 	.short	(.L_58 - .L_57)
.L_57:
        /*0190*/ 	.word	0x00000000
        /*0194*/ 	.short	0x0002
        /*0196*/ 	.short	0x0010
        /*0198*/ 	.byte	0x00, 0xf4, 0x21, 0x00


	//----- nvinfo : EIATTR_KPARAM_INFO
	.align		4
.L_58:
        /*019c*/ 	.byte	0x04, 0x17
        /*019e*/ 	.short	(.L_60 - .L_59)
.L_59:
        /*01a0*/ 	.word	0x00000000
        /*01a4*/ 	.short	0x0001
        /*01a6*/ 	.short	0x0008
        /*01a8*/ 	.byte	0x00, 0xf4, 0x21, 0x00


	//----- nvinfo : EIATTR_KPARAM_INFO
	.align		4
.L_60:
        /*01ac*/ 	.byte	0x04, 0x17
        /*01ae*/ 	.short	(.L_62 - .L_61)
.L_61:
        /*01b0*/ 	.word	0x00000000
        /*01b4*/ 	.short	0x0000
        /*01b6*/ 	.short	0x0000
        /*01b8*/ 	.byte	0x00, 0xf4, 0x21, 0x00


	//----- nvinfo : EIATTR_MAXREG_COUNT
	.align		4
.L_62:
        /*01bc*/ 	.byte	0x03, 0x1b
        /*01be*/ 	.short	0x00ff


	//----- nvinfo : EIATTR_NUM_BARRIERS
	.align		4
        /*01c0*/ 	.byte	0x02, 0x4c
        /*01c2*/ 	.byte	0x01
	.zero		1


	//----- nvinfo : EIATTR_ANNOTATIONS
	.align		4
        /*01c4*/ 	.byte	0x04, 0x55
        /*01c6*/ 	.short	(.L_64 - .L_63)


	//   ....[0]....
.L_63:
        /*01c8*/ 	.word	0x00000001
        /*01cc*/ 	.byte	0x90, 0x04, 0x00, 0x00, 0x01, 0x00, 0x00, 0x00, 0xa0, 0x04, 0x00, 0x00, 0x01, 0x00, 0x00, 0x00
        /* <DEDUP_REMOVED lines=2697> */
        /*aa6c*/ 	.byte	0xa0, 0xc9, 0x02, 0x00, 0x01, 0x00, 0x00, 0x00, 0xf0, 0xca, 0x02, 0x00


	//----- nvinfo : EIATTR_MERCURY_ISA_VERSION
	.align		4
.L_64:
        /*aa78*/ 	.byte	0x03, 0x5f
        /*aa7a*/ 	.short	0x0000


	//----- nvinfo : EIATTR_COOP_GROUP_MASK_REGIDS
	.align		4
        /*aa7c*/ 	.byte	0x04, 0x29
        /*aa7e*/ 	.short	(.L_66 - .L_65)


	//   ....[0]....
.L_65:
        /*aa80*/ 	.word	0xffffffff


	//   ....[1]....
        /*aa84*/ 	.word	0xffffffff


	//   ....[2]....
        /*aa88*/ 	.word	0xffffffff


	//   ....[3]....
        /*aa8c*/ 	.word	0xffffffff


	//   ....[4]....
        /*aa90*/ 	.word	0xffffffff


	//   ....[5]....
        /*aa94*/ 	.word	0xffffffff


	//   ....[6]....
        /*aa98*/ 	.word	0xffffffff


	//   ....[7]....
        /*aa9c*/ 	.word	0xffffffff


	//   ....[8]....
        /*aaa0*/ 	.word	0xffffffff


	//   ....[9]....
        /*aaa4*/ 	.word	0xffffffff


	//   ....[10]....
        /*aaa8*/ 	.word	0xffffffff


	//   ....[11]....
        /*aaac*/ 	.word	0xffffffff


	//   ....[12]....
        /*aab0*/ 	.word	0xffffffff


	//   ....[13]....
        /*aab4*/ 	.word	0xffffffff


	//   ....[14]....
        /*aab8*/ 	.word	0xffffffff


	//   ....[15]....
        /*aabc*/ 	.word	0xffffffff


	//   ....[16]....
        /*aac0*/ 	.word	0xffffffff


	//   ....[17]....
        /*aac4*/ 	.word	0xffffffff


	//   ....[18]....
        /*aac8*/ 	.word	0xffffffff


	//   ....[19]....
        /*aacc*/ 	.word	0xffffffff


	//   ....[20]....
        /*aad0*/ 	.word	0xffffffff


	//   ....[21]....
        /*aad4*/ 	.word	0xffffffff


	//----- nvinfo : EIATTR_COOP_GROUP_INSTR_OFFSETS
	.align		4
.L_66:
        /*aad8*/ 	.byte	0x04, 0x28
        /*aada*/ 	.short	(.L_68 - .L_67)


	//   ....[0]....
.L_67:
        /*aadc*/ 	.word	0x00017f40


	//   ....[1]....
        /*aae0*/ 	.word	0x00017f60


	//   ....[2]....
        /*aae4*/ 	.word	0x00017f90


	//   ....[3]....
        /*aae8*/ 	.word	0x00017fc0


	//   ....[4]....
        /*aaec*/ 	.word	0x00017fd0


	//   ....[5]....
        /*aaf0*/ 	.word	0x00017fe0


	//   ....[6]....
        /*aaf4*/ 	.word	0x00018010


	//   ....[7]....
        /*aaf8*/ 	.word	0x00018020


	//   ....[8]....
        /*aafc*/ 	.word	0x000180e0


	//   ....[9]....
        /*ab00*/ 	.word	0x00018100


	//   ....[10]....
        /*ab04*/ 	.word	0x00018120


	//   ....[11]....
        /*ab08*/ 	.word	0x000186f0


	//   ....[12]....
        /*ab0c*/ 	.word	0x00018720


	//   ....[13]....
        /*ab10*/ 	.word	0x00018790


	//   ....[14]....
        /*ab14*/ 	.word	0x000187f0


	//   ....[15]....
        /*ab18*/ 	.word	0x00018800


	//   ....[16]....
        /*ab1c*/ 	.word	0x00018820


	//   ....[17]....
        /*ab20*/ 	.word	0x00018830


	//   ....[18]....
        /*ab24*/ 	.word	0x00018850


	//   ....[19]....
        /*ab28*/ 	.word	0x00018900


	//   ....[20]....
        /*ab2c*/ 	.word	0x00018920


	//   ....[21]....
        /*ab30*/ 	.word	0x00018940


	//----- nvinfo : EIATTR_EXIT_INSTR_OFFSETS
	.align		4
.L_68:
        /*ab34*/ 	.byte	0x04, 0x1c
        /*ab36*/ 	.short	(.L_70 - .L_69)


	//   ....[0]....
.L_69:
        /*ab38*/ 	.word	0x0002cae0


	//   ....[1]....
        /*ab3c*/ 	.word	0x0002cbe0


	//----- nvinfo : EIATTR_REQNTID
	.align		4
.L_70:
        /*ab40*/ 	.byte	0x04, 0x10
        /*ab42*/ 	.short	(.L_72 - .L_71)
.L_71:
        /*ab44*/ 	.word	0x00000100
        /*ab48*/ 	.word	0x00000001
        /*ab4c*/ 	.word	0x00000001
.L_72:


//--------------------- .nv.callgraph             --------------------------
	.section	.nv.callgraph,"",@"SHT_CUDA_CALLGRAPH"
	.align	4
	.sectionentsize	8
	.align		4
        /*0000*/ 	.word	0x00000000
	.align		4
        /*0004*/ 	.word	0xffffffff
	.align		4
        /*0008*/ 	.word	0x00000000
	.align		4
        /*000c*/ 	.word	0xfffffffe
	.align		4
        /*0010*/ 	.word	0x00000000
	.align		4
        /*0014*/ 	.word	0xfffffffd
	.align		4
        /*0018*/ 	.word	0x00000000
	.align		4
        /*001c*/ 	.word	0xfffffffc


//--------------------- .nv.rel.action            --------------------------
	.section	.nv.rel.action,"",@"SHT_CUDA_RELOCINFO"
	.align	8
	.sectionentsize	8
        /*0000*/ 	.byte	0x73, 0x00, 0x00, 0x00, 0x00, 0x00, 0x00, 0x00, 0x00, 0x00, 0x00, 0x11, 0x25, 0x00, 0x05, 0x36


//--------------------- .nv.constant4             --------------------------
	.section	.nv.constant4,"a",@progbits
	.align	8
	.align		8
.nv.constant4:
        /*0000*/ 	.dword	_$_str


//--------------------- .nv.constant0.attn_fwd    --------------------------
	.section	.nv.constant0.attn_fwd,"a",@progbits
	.sectionflags	@""
	.align	4
.nv.constant0.attn_fwd:
	.zero		488


//--------------------- .text.attn_fwd            --------------------------
	.section	.text.attn_fwd,"ax",@progbits
	.sectioninfo	@"SHI_REGISTERS=32"
	.align	128
        .global         attn_fwd
        .type           attn_fwd,@function
        .size           attn_fwd,(.L_x_3 - attn_fwd)
        .other          attn_fwd,@"STO_CUDA_ENTRY STV_DEFAULT"
attn_fwd:
.text.attn_fwd:
[----:B------:R-:W-:Y:S02]  /*0000*/  MOV R1, c[0x0][0x28] ;  /* 0x00000a0000017a02 */ /* 0x000fe40000000f00 */
[----:B------:R-:W0:Y:S01]  /*0010*/  S2R R3, SR_TID.X ;  /* 0x0000000000037919 */ /* 0x000e220000002100 */
[----:B------:R-:W-:Y:S01]  /*0020*/  MOV R20, c[0x0][0x198] ;  /* 0x0000660000147a02 */ /* 0x000fe20000000f00 */
[----:B------:R-:W-:Y:S01]  /*0030*/  ULDC.64 UR4, c[0x0][0x118] ;  /* 0x0000460000047ab9 */ /* 0x000fe20000000a00 */
[----:B------:R-:W-:Y:S01]  /*0040*/  IADD3 R1, R1, -0x2708, RZ ;  /* 0xffffd8f801017810 */ /* 0x000fe20007ffe0ff */
[----:B------:R-:W1:Y:S04]  /*0050*/  S2R R0, SR_CTAID.X ;  /* 0x0000000000007919 */ /* 0x000e680000002500 */
[----:B------:R-:W2:Y:S01]  /*0060*/  S2R R4, SR_CTAID.Y ;  /* 0x0000000000047919 */ /* 0x000ea20000002600 */
[----:B0-----:R-:W-:Y:S02]  /*0070*/  LOP3.LUT R2, R3, 0x1f, RZ, 0xc0, !PT ;  /* 0x0000001f03027812 */ /* 0x001fe400078ec0ff */
[----:B------:R-:W-:-:S03]  /*0080*/  SHF.R.U32.HI R3, RZ, 0x5, R3 ;  /* 0x00000005ff037819 */ /* 0x000fc60000011603 */
[----:B-1----:R-:W-:Y:S02]  /*0090*/  IMAD R2, R0, 0x20, R2 ;  /* 0x0000002000027824 */ /* 0x002fe400078e0202 */
[----:B--2---:R-:W-:Y:S01]  /*00a0*/  IMAD R0, R4, c[0x0][0x190], RZ ;  /* 0x0000640004007a24 */ /* 0x004fe200078e02ff */
[----:B------:R-:W-:Y:S01]  /*00b0*/  SGXT.U32 R4, R3, 0x3 ;  /* 0x000000030304781a */ /* 0x000fe20000000000 */
[----:B------:R-:W-:Y:S02]  /*00c0*/  IMAD R2, R2, c[0x0][0x194], RZ ;  /* 0x0000650002027a24 */ /* 0x000fe400078e02ff */
[----:B------:R-:W-:Y:S02]  /*00d0*/  IMAD.SHL.U32 R18, R0, 0x2, RZ ;  /* 0x0000000200127824 */ /* 0x000fe400078e00ff */
[----:B------:R-:W-:Y:S01]  /*00e0*/  IMAD R5, R4, c[0x0][0x198], RZ ;  /* 0x0000660004057a24 */ /* 0x000fe200078e02ff */
[----:B------:R-:W-:Y:S01]  /*00f0*/  SHF.L.U32 R3, R2, 0x1, RZ ;  /* 0x0000000102037819 */ /* 0x000fe200000006ff */
[----:B------:R-:W-:-:S03]  /*0100*/  IMAD.HI R19, R0, 0x2, RZ ;  /* 0x0000000200137827 */ /* 0x000fc600078e02ff */
[----:B------:R-:W-:Y:S01]  /*0110*/  IADD3 R18, P0, P1, R3, c[0x0][0x160], R18 ;  /* 0x0000580003127a10 */ /* 0x000fe2000791e012 */
[----:B------:R-:W-:-:S04]  /*0120*/  IMAD.HI R2, R2, 0x2, RZ ;  /* 0x0000000202027827 */ /* 0x000fc800078e02ff */
[----:B------:R-:W-:Y:S01]  /*0130*/  IMAD R3, R20, 0x8, R5 ;  /* 0x0000000814037824 */ /* 0x000fe200078e0205 */
[----:B------:R-:W-:Y:S02]  /*0140*/  IADD3.X R19, R2, c[0x0][0x164], R19, P0, P1 ;  /* 0x0000590002137a10 */ /* 0x000fe400007e2413 */
[-C--:B------:R-:W-:Y:S02]  /*0150*/  LEA R4, P0, R5, R18.reuse, 0x1 ;  /* 0x0000001205047211 */ /* 0x080fe400078008ff */
[C---:B------:R-:W-:Y:S02]  /*0160*/  LEA R7, R20.reuse, R3, 0x3 ;  /* 0x0000000314077211 */ /* 0x040fe400078e18ff */
[-C--:B------:R-:W-:Y:S02]  /*0170*/  LEA R12, P1, R3, R18.reuse, 0x1 ;  /* 0x00000012030c7211 */ /* 0x080fe400078208ff */
[----:B------:R-:W-:Y:S01]  /*0180*/  LEA.HI.X.SX32 R5, R5, R19, 0x1, P0 ;  /* 0x0000001305057211 */ /* 0x000fe200000f0eff */
[----:B------:R-:W-:Y:S01]  /*0190*/  IMAD R9, R20, 0x8, R7 ;  /* 0x0000000814097824 */ /* 0x000fe200078e0207 */
[----:B------:R-:W-:-:S02]  /*01a0*/  LEA R10, P0, R7, R18, 0x1 ;  /* 0x00000012070a7211 */ /* 0x000fc400078008ff */
[-C--:B------:R-:W-:Y:S01]  /*01b0*/  LEA.HI.X.SX32 R13, R3, R19.reuse, 0x1, P1 ;  /* 0x00000013030d7211 */ /* 0x080fe200008f0eff */
[----:B------:R0:W2:Y:S01]  /*01c0*/  LDG.E.U16 R24, [R4.64] ;  /* 0x0000000404187981 */ /* 0x0000a2000c1e1500 */
[----:B------:R-:W-:Y:S02]  /*01d0*/  LEA.HI.X.SX32 R11, R7, R19, 0x1, P0 ;  /* 0x00000013070b7211 */ /* 0x000fe400000f0eff */
[----:B------:R-:W-:Y:S01]  /*01e0*/  LEA R8, P0, R9, R18, 0x1 ;  /* 0x0000001209087211 */ /* 0x000fe200078008ff */
[----:B------:R1:W3:Y:S01]  /*01f0*/  LDG.E.U16 R23, [R12.64] ;  /* 0x000000040c177981 */ /* 0x0002e2000c1e1500 */
[----:B------:R-:W-:-:S03]  /*0200*/  LEA R3, R20, R9, 0x3 ;  /* 0x0000000914037211 */ /* 0x000fc600078e18ff */
[----:B------:R4:W5:Y:S01]  /*0210*/  LDG.E.U16 R16, [R10.64] ;  /* 0x000000040a107981 */ /* 0x000962000c1e1500 */
[----:B------:R-:W-:Y:S01]  /*0220*/  LEA.HI.X.SX32 R9, R9, R19, 0x1, P0 ;  /* 0x0000001309097211 */ /* 0x000fe200000f0eff */
[----:B------:R-:W-:Y:S01]  /*0230*/  IMAD R7, R20, 0x8, R3 ;  /* 0x0000000814077824 */ /* 0x000fe200078e0203 */
[----:B------:R-:W-:-:S03]  /*0240*/  LEA R2, P0, R3, R18, 0x1 ;  /* 0x0000001203027211 */ /* 0x000fc600078008ff */
[----:B------:R1:W5:Y:S01]  /*0250*/  LDG.E.U16 R0, [R8.64] ;  /* 0x0000000408007981 */ /* 0x000362000c1e1500 */
[----:B------:R-:W-:Y:S02]  /*0260*/  LEA.HI.X.SX32 R3, R3, R19, 0x1, P0 ;  /* 0x0000001303037211 */ /* 0x000fe400000f0eff */
[----:B0-----:R-:W-:-:S03]  /*0270*/  LEA R4, P0, R7, R18, 0x1 ;  /* 0x0000001207047211 */ /* 0x001fc600078008ff */
[----:B------:R0:W5:Y:S01]  /*0280*/  LDG.E.U16 R22, [R2.64] ;  /* 0x0000000402167981 */ /* 0x000162000c1e1500 */
[----:B------:R-:W-:-:S05]  /*0290*/  LEA.HI.X.SX32 R5, R7, R19, 0x1, P0 ;  /* 0x0000001307057211 */ /* 0x000fca00000f0eff */
[----:B------:R0:W5:Y:S01]  /*02a0*/  LDG.E.U16 R14, [R4.64] ;  /* 0x00000004040e7981 */ /* 0x000162000c1e1500 */
[----:B------:R-:W-:-:S05]  /*02b0*/  LEA R15, R20, R7, 0x3 ;  /* 0x00000007140f7211 */ /* 0x000fca00078e18ff */
[----:B------:R-:W-:Y:S01]  /*02c0*/  IMAD R17, R20, 0x8, R15 ;  /* 0x0000000814117824 */ /* 0x000fe200078e020f */
[----:B------:R-:W-:-:S04]  /*02d0*/  LEA R6, P1, R15, R18, 0x1 ;  /* 0x000000120f067211 */ /* 0x000fc800078208ff */
[C---:B----4-:R-:W-:Y:S02]  /*02e0*/  LEA R11, R20.reuse, R17, 0x3 ;  /* 0x00000011140b7211 */ /* 0x050fe400078e18ff */
[-C--:B0-----:R-:W-:Y:S02]  /*02f0*/  LEA R2, P0, R17, R18.reuse, 0x1 ;  /* 0x0000001211027211 */ /* 0x081fe400078008ff */
[-C--:B------:R-:W-:Y:S01]  /*0300*/  LEA.HI.X.SX32 R7, R15, R19.reuse, 0x1, P1 ;  /* 0x000000130f077211 */ /* 0x080fe200008f0eff */
[C---:B-1----:R-:W-:Y:S01]  /*0310*/  IMAD R9, R20.reuse, 0x8, R11 ;  /* 0x0000000814097824 */ /* 0x042fe200078e020b */
[----:B------:R-:W-:Y:S02]  /*0320*/  LEA.HI.X.SX32 R3, R17, R19, 0x1, P0 ;  /* 0x0000001311037211 */ /* 0x000fe400000f0eff */
[----:B------:R-:W-:Y:S01]  /*0330*/  LEA R4, P0, R11, R18, 0x1 ;  /* 0x000000120b047211 */ /* 0x000fe200078008ff */
[----:B------:R0:W4:Y:S01]  /*0340*/  LDG.E.U16 R21, [R6.64] ;  /* 0x0000000406157981 */ /* 0x000122000c1e1500 */
[----:B------:R-:W-:-:S03]  /*0350*/  LEA R13, R20, R9, 0x3 ;  /* 0x00000009140d7211 */ /* 0x000fc600078e18ff */
[----:B------:R1:W4:Y:S01]  /*0360*/  LDG.E.U16 R12, [R2.64] ;  /* 0x00000004020c7981 */ /* 0x000322000c1e1500 */
[----:B------:R-:W-:Y:S01]  /*0370*/  LEA.HI.X.SX32 R5, R11, R19, 0x1, P0 ;  /* 0x000000130b057211 */ /* 0x000fe200000f0eff */
[----:B------:R-:W-:Y:S01]  /*0380*/  IMAD R11, R20, 0x8, R13 ;  /* 0x00000008140b7824 */ /* 0x000fe200078e020d */
[----:B0-----:R-:W-:-:S03]  /*0390*/  LEA R6, P1, R13, R18, 0x1 ;  /* 0x000000120d067211 */ /* 0x001fc600078208ff */
[----:B------:R0:W4:Y:S01]  /*03a0*/  LDG.E.U16 R17, [R4.64] ;  /* 0x0000000404117981 */ /* 0x000122000c1e1500 */
[-C--:B-1----:R-:W-:Y:S02]  /*03b0*/  LEA R2, P0, R9, R18.reuse, 0x1 ;  /* 0x0000001209027211 */ /* 0x082fe400078008ff */
[-C--:B------:R-:W-:Y:S02]  /*03c0*/  LEA.HI.X.SX32 R7, R13, R19.reuse, 0x1, P1 ;  /* 0x000000130d077211 */ /* 0x080fe400008f0eff */
[----:B------:R-:W-:Y:S02]  /*03d0*/  LEA.HI.X.SX32 R3, R9, R19, 0x1, P0 ;  /* 0x0000001309037211 */ /* 0x000fe400000f0eff */
[C---:B------:R-:W-:Y:S02]  /*03e0*/  LEA R9, R20.reuse, R11, 0x3 ;  /* 0x0000000b14097211 */ /* 0x040fe400078e18ff */
[CC--:B0-----:R-:W-:Y:S01]  /*03f0*/  LEA R4, P0, R11.reuse, R18.reuse, 0x1 ;  /* 0x000000120b047211 */ /* 0x0c1fe200078008ff */
[----:B------:R0:W4:Y:S03]  /*0400*/  LDG.E.U16 R10, [R2.64] ;  /* 0x00000004020a7981 */ /* 0x000126000c1e1500 */
[----:B------:R-:W-:Y:S01]  /*0410*/  LEA.HI.X.SX32 R5, R11, R19, 0x1, P0 ;  /* 0x000000130b057211 */ /* 0x000fe200000f0eff */
[----:B------:R-:W-:Y:S01]  /*0420*/  IMAD R8, R20, 0x8, R9 ;  /* 0x0000000814087824 */ /* 0x000fe200078e0209 */
[----:B0-----:R-:W-:-:S04]  /*0430*/  LEA R2, P0, R9, R18, 0x1 ;  /* 0x0000001209027211 */ /* 0x001fc800078008ff */
[----:B------:R-:W-:Y:S02]  /*0440*/  LEA.HI.X.SX32 R3, R9, R19, 0x1, P0 ;  /* 0x0000001309037211 */ /* 0x000fe400000f0eff */
[----:B------:R0:W4:Y:S04]  /*0450*/  LDG.E.U16 R9, [R4.64] ;  /* 0x0000000404097981 */ /* 0x000128000c1e1500 */
[----:B------:R1:W4:Y:S01]  /*0460*/  LDG.E.U16 R15, [R2.64] ;  /* 0x00000004020f7981 */ /* 0x000322000c1e1500 */
[----:B0-----:R-:W-:-:S04]  /*0470*/  LEA R4, P0, R8, R18, 0x1 ;  /* 0x0000001208047211 */ /* 0x001fc800078008ff */
[----:B------:R-:W-:Y:S01]  /*0480*/  LEA.HI.X.SX32 R5, R8, R19, 0x1, P0 ;  /* 0x0000001308057211 */ /* 0x000fe200000f0eff */
[----:B--2---:R-:W-:Y:S04]  /*0490*/  STL [R1+0xa4], R24 ;  /* 0x0000a41801007387 */ /* 0x004fe80000100800 */
[----:B---3--:R-:W-:Y:S04]  /*04a0*/  STL [R1+0xa0], R23 ;  /* 0x0000a01701007387 */ /* 0x008fe80000100800 */
[----:B-----5:R0:W-:Y:S04]  /*04b0*/  STL [R1+0x9c], R16 ;  /* 0x00009c1001007387 */ /* 0x0201e80000100800 */
[----:B0-----:R0:W2:Y:S04]  /*04c0*/  LDG.E.U16 R16, [R6.64] ;  /* 0x0000000406107981 */ /* 0x0010a8000c1e1500 */
[----:B------:R3:W-:Y:S01]  /*04d0*/  STL [R1+0x98], R0 ;  /* 0x0000980001007387 */ /* 0x0007e20000100800 */
[----:B0-----:R-:W-:-:S04]  /*04e0*/  LEA R7, R20, R8, 0x3 ;  /* 0x0000000814077211 */ /* 0x001fc800078e18ff */
[CC--:B------:R-:W-:Y:S01]  /*04f0*/  LEA R6, P1, R7.reuse, R18.reuse, 0x1 ;  /* 0x0000001207067211 */ /* 0x0c0fe200078208ff */
[----:B---3--:R-:W-:Y:S01]  /*0500*/  IMAD R0, R20, 0x8, R7 ;  /* 0x0000000814007824 */ /* 0x008fe200078e0207 */
[----:B------:R-:W-:Y:S02]  /*0510*/  STL [R1+0x94], R22 ;  /* 0x0000941601007387 */ /* 0x000fe40000100800 */
[----:B------:R-:W-:Y:S02]  /*0520*/  LEA.HI.X.SX32 R7, R7, R19, 0x1, P1 ;  /* 0x0000001307077211 */ /* 0x000fe400008f0eff */
[----:B------:R0:W-:Y:S04]  /*0530*/  STL [R1+0x90], R14 ;  /* 0x0000900e01007387 */ /* 0x0001e80000100800 */
[----:B------:R3:W5:Y:S04]  /*0540*/  LDG.E.U16 R13, [R6.64] ;  /* 0x00000004060d7981 */ /* 0x000768000c1e1500 */
[----:B0-----:R0:W5:Y:S01]  /*0550*/  LDG.E.U16 R14, [R4.64] ;  /* 0x00000004040e7981 */ /* 0x001162000c1e1500 */
[----:B-1----:R-:W-:-:S02]  /*0560*/  LEA R2, P0, R0, R18, 0x1 ;  /* 0x0000001200027211 */ /* 0x002fc400078008ff */
[----:B------:R-:W-:Y:S02]  /*0570*/  LEA R8, R20, R0, 0x3 ;  /* 0x0000000014087211 */ /* 0x000fe400078e18ff */
[----:B------:R-:W-:Y:S01]  /*0580*/  LEA.HI.X.SX32 R3, R0, R19, 0x1, P0 ;  /* 0x0000001300037211 */ /* 0x000fe200000f0eff */
[----:B----4-:R-:W-:Y:S02]  /*0590*/  STL [R1+0x8c], R21 ;  /* 0x00008c1501007387 */ /* 0x010fe40000100800 */
[----:B------:R-:W-:Y:S01]  /*05a0*/  IMAD R0, R20, 0x8, R8 ;  /* 0x0000000814007824 */ /* 0x000fe200078e0208 */
[----:B0-----:R-:W-:Y:S01]  /*05b0*/  LEA R4, P0, R8, R18, 0x1 ;  /* 0x0000001208047211 */ /* 0x001fe200078008ff */
[----:B------:R0:W-:Y:S03]  /*05c0*/  STL [R1+0x88], R12 ;  /* 0x0000880c01007387 */ /* 0x0001e60000100800 */
[----:B---3--:R-:W-:-:S02]  /*05d0*/  LEA R7, R20, R0, 0x3 ;  /* 0x0000000014077211 */ /* 0x008fc400078e18ff */
[-C--:B------:R-:W-:Y:S01]  /*05e0*/  LEA.HI.X.SX32 R5, R8, R19.reuse, 0x1, P0 ;  /* 0x0000001308057211 */ /* 0x080fe200000f0eff */
[----:B0-----:R0:W3:Y:S01]  /*05f0*/  LDG.E.U16 R12, [R2.64] ;  /* 0x00000004020c7981 */ /* 0x0010e2000c1e1500 */
[CC--:B------:R-:W-:Y:S01]  /*0600*/  LEA R6, P1, R7.reuse, R18.reuse, 0x1 ;  /* 0x0000001207067211 */ /* 0x0c0fe200078208ff */
[----:B------:R-:W-:Y:S02]  /*0610*/  IMAD R8, R20, 0x8, R7 ;  /* 0x0000000814087824 */ /* 0x000fe400078e0207 */
[----:B------:R1:W4:Y:S01]  /*0620*/  LDG.E.U16 R11, [R4.64] ;  /* 0x00000004040b7981 */ /* 0x000322000c1e1500 */
[-C--:B------:R-:W-:Y:S02]  /*0630*/  LEA.HI.X.SX32 R7, R7, R19.reuse, 0x1, P1 ;  /* 0x0000001307077211 */ /* 0x080fe400008f0eff */
[C---:B0-----:R-:W-:Y:S01]  /*0640*/  LEA R2, P0, R0.reuse, R18, 0x1 ;  /* 0x0000001200027211 */ /* 0x041fe200078008ff */
[----:B------:R-:W-:Y:S03]  /*0650*/  STL [R1+0x84], R17 ;  /* 0x0000841101007387 */ /* 0x000fe60000100800 */
[----:B------:R-:W-:-:S02]  /*0660*/  LEA.HI.X.SX32 R3, R0, R19, 0x1, P0 ;  /* 0x0000001300037211 */ /* 0x000fc400000f0eff */
[----:B-1----:R-:W-:Y:S01]  /*0670*/  LEA R4, P0, R8, R18, 0x1 ;  /* 0x0000001208047211 */ /* 0x002fe200078008ff */
[----:B------:R0:W-:Y:S01]  /*0680*/  STL [R1+0x80], R10 ;  /* 0x0000800a01007387 */ /* 0x0001e20000100800 */
[----:B------:R-:W-:Y:S02]  /*0690*/  LEA R0, R20, R8, 0x3 ;  /* 0x0000000814007211 */ /* 0x000fe400078e18ff */
[----:B------:R-:W-:-:S03]  /*06a0*/  LEA.HI.X.SX32 R5, R8, R19, 0x1, P0 ;  /* 0x0000001308057211 */ /* 0x000fc600000f0eff */
[----:B------:R-:W-:Y:S01]  /*06b0*/  IMAD R8, R20, 0x8, R0 ;  /* 0x0000000814087824 */ /* 0x000fe200078e0200 */
[----:B0-----:R0:W4:Y:S02]  /*06c0*/  LDG.E.U16 R10, [R2.64] ;  /* 0x00000004020a7981 */ /* 0x001124000c1e1500 */
[----:B0-----:R-:W-:-:S04]  /*06d0*/  LEA R2, P0, R0, R18, 0x1 ;  /* 0x0000001200027211 */ /* 0x001fc800078008ff */
[----:B------:R-:W-:Y:S01]  /*06e0*/  LEA.HI.X.SX32 R3, R0, R19, 0x1, P0 ;  /* 0x0000001300037211 */ /* 0x000fe200000f0eff */
[----:B--2---:R0:W-:Y:S04]  /*06f0*/  STL [R1+0x7c], R16 ;  /* 0x00007c1001007387 */ /* 0x0041e80000100800 */
[----:B------:R1:W-:Y:S04]  /*0700*/  STL [R1+0x78], R9 ;  /* 0x0000780901007387 */ /* 0x0003e80000100800 */
[----:B0-----:R0:W2:Y:S04]  /*0710*/  LDG.E.U16 R16, [R6.64] ;  /* 0x0000000406107981 */ /* 0x0010a8000c1e1500 */
[----:B-1----:R1:W2:Y:S04]  /*0720*/  LDG.E.U16 R9, [R4.64] ;  /* 0x0000000404097981 */ /* 0x0022a8000c1e1500 */
[----:B------:R5:W-:Y:S01]  /*0730*/  STL [R1+0x74], R15 ;  /* 0x0000740f01007387 */ /* 0x000be20000100800 */
[----:B0-----:R-:W-:-:S02]  /*0740*/  LEA R7, R20, R8, 0x3 ;  /* 0x0000000814077211 */ /* 0x001fc400078e18ff */
[-C--:B-1----:R-:W-:Y:S02]  /*0750*/  LEA R4, P0, R8, R18.reuse, 0x1 ;  /* 0x0000001208047211 */ /* 0x082fe400078008ff */
[CC--:B------:R-:W-:Y:S01]  /*0760*/  LEA R6, P1, R7.reuse, R18.reuse, 0x1 ;  /* 0x0000001207067211 */ /* 0x0c0fe200078208ff */
[----:B-----5:R0:W5:Y:S01]  /*0770*/  LDG.E.U16 R15, [R2.64] ;  /* 0x00000004020f7981 */ /* 0x020162000c1e1500 */
[----:B------:R-:W-:Y:S01]  /*0780*/  IMAD R0, R20, 0x8, R7 ;  /* 0x0000000814007824 */ /* 0x000fe200078e0207 */
[-C--:B------:R-:W-:Y:S02]  /*0790*/  LEA.HI.X.SX32 R5, R8, R19.reuse, 0x1, P0 ;  /* 0x0000001308057211 */ /* 0x080fe400000f0eff */
[----:B------:R-:W-:Y:S01]  /*07a0*/  LEA.HI.X.SX32 R7, R7, R19, 0x1, P1 ;  /* 0x0000001307077211 */ /* 0x000fe200008f0eff */
[----:B------:R1:W-:Y:S04]  /*07b0*/  STL [R1+0x70], R14 ;  /* 0x0000700e01007387 */ /* 0x0003e80000100800 */
[----:B------:R0:W-:Y:S04]  /*07c0*/  STL [R1+0x6c], R13 ;  /* 0x00006c0d01007387 */ /* 0x0001e80000100800 */
[----:B-1----:R1:W5:Y:S04]  /*07d0*/  LDG.E.U16 R14, [R4.64] ;  /* 0x00000004040e7981 */ /* 0x002368000c1e1500 */
[----:B0-----:R0:W5:Y:S01]  /*07e0*/  LDG.E.U16 R13, [R6.64] ;  /* 0x00000004060d7981 */ /* 0x001162000c1e1500 */
[----:B------:R-:W-:-:S02]  /*07f0*/  LEA R2, P0, R0, R18, 0x1 ;  /* 0x0000001200027211 */ /* 0x000fc400078008ff */
[----:B------:R-:W-:Y:S02]  /*0800*/  LEA R8, R20, R0, 0x3 ;  /* 0x0000000014087211 */ /* 0x000fe400078e18ff */
[-C--:B------:R-:W-:Y:S02]  /*0810*/  LEA.HI.X.SX32 R3, R0, R19.reuse, 0x1, P0 ;  /* 0x0000001300037211 */ /* 0x080fe400000f0eff */
[----:B-1----:R-:W-:Y:S01]  /*0820*/  LEA R4, P0, R8, R18, 0x1 ;  /* 0x0000001208047211 */ /* 0x002fe200078008ff */
[----:B------:R-:W-:Y:S01]  /*0830*/  IMAD R0, R20, 0x8, R8 ;  /* 0x0000000814007824 */ /* 0x000fe200078e0208 */
[----:B---3--:R1:W-:Y:S02]  /*0840*/  STL [R1+0x68], R12 ;  /* 0x0000680c01007387 */ /* 0x0083e40000100800 */
[----:B------:R-:W-:Y:S02]  /*0850*/  LEA.HI.X.SX32 R5, R8, R19, 0x1, P0 ;  /* 0x0000001308057211 */ /* 0x000fe400000f0eff */
[C---:B0-----:R-:W-:Y:S01]  /*0860*/  LEA R7, R20.reuse, R0, 0x3 ;  /* 0x0000000014077211 */ /* 0x041fe200078e18ff */
[----:B----4-:R0:W-:Y:S04]  /*0870*/  STL [R1+0x64], R11 ;  /* 0x0000640b01007387 */ /* 0x0101e80000100800 */
[----:B-1----:R1:W3:Y:S01]  /*0880*/  LDG.E.U16 R12, [R2.64] ;  /* 0x00000004020c7981 */ /* 0x0022e2000c1e1500 */
[----:B------:R-:W-:Y:S01]  /*0890*/  LEA R6, P1, R7, R18, 0x1 ;  /* 0x0000001207067211 */ /* 0x000fe200078208ff */
[----:B------:R-:W-:-:S02]  /*08a0*/  IMAD R8, R20, 0x8, R7 ;  /* 0x0000000814087824 */ /* 0x000fc400078e0207 */
[----:B0-----:R0:W4:Y:S01]  /*08b0*/  LDG.E.U16 R11, [R4.64] ;  /* 0x00000004040b7981 */ /* 0x001122000c1e1500 */
[CC--:B-1----:R-:W-:Y:S02]  /*08c0*/  LEA R2, P0, R0.reuse, R18.reuse, 0x1 ;  /* 0x0000001200027211 */ /* 0x0c2fe400078008ff */
[-C--:B------:R-:W-:Y:S02]  /*08d0*/  LEA.HI.X.SX32 R7, R7, R19.reuse, 0x1, P1 ;  /* 0x0000001307077211 */ /* 0x080fe400008f0eff */
[-C--:B------:R-:W-:Y:S02]  /*08e0*/  LEA.HI.X.SX32 R3, R0, R19.reuse, 0x1, P0 ;  /* 0x0000001300037211 */ /* 0x080fe400000f0eff */
[----:B0-----:R-:W-:Y:S01]  /*08f0*/  LEA R4, P0, R8, R18, 0x1 ;  /* 0x0000001208047211 */ /* 0x001fe200078008ff */
        /* <DEDUP_REMOVED lines=11> */
[----:B-----5:R5:W-:Y:S01]  /*09b0*/  STL [R1+0x54], R15 ;  /* 0x0000540f01007387 */ /* 0x020be20000100800 */
        /* <DEDUP_REMOVED lines=13> */
[----:B------:R-:W-:-:S03]  /*0a90*/  LEA.HI.X.SX32 R3, R0, R19, 0x1, P0 ;  /* 0x0000001300037211 */ /* 0x000fc600000f0eff */
[----:B------:R-:W-:Y:S01]  /*0aa0*/  IMAD R0, R20, 0x8, R8 ;  /* 0x0000000814007824 */ /* 0x000fe200078e0208 */
[----:B-1----:R-:W-:Y:S01]  /*0ab0*/  LEA R4, P0, R8, R18, 0x1 ;  /* 0x0000001208047211 */ /* 0x002fe200078008ff */
[----:B---3--:R1:W-:Y:S03]  /*0ac0*/  STL [R1+0x48], R12 ;  /* 0x0000480c01007387 */ /* 0x0083e60000100800 */
[----:B0-----:R-:W-:Y:S02]  /*0ad0*/  LEA R7, R20, R0, 0x3 ;  /* 0x0000000014077211 */ /* 0x001fe400078e18ff */
[----:B------:R-:W-:-:S03]  /*0ae0*/  LEA.HI.X.SX32 R5, R8, R19, 0x1, P0 ;  /* 0x0000001308057211 */ /* 0x000fc600000f0eff */
[----:B------:R-:W-:Y:S01]  /*0af0*/  IMAD R8, R20, 0x8, R7 ;  /* 0x0000000814087824 */ /* 0x000fe200078e0207 */
[----:B-1----:R0:W3:Y:S01]  /*0b00*/  LDG.E.U16 R12, [R2.64] ;  /* 0x00000004020c7981 */ /* 0x0020e2000c1e1500 */
[----:B------:R-:W-:-:S03]  /*0b10*/  LEA R6, P1, R7, R18, 0x1 ;  /* 0x0000001207067211 */ /* 0x000fc600078208ff */
[----:B----4-:R1:W-:Y:S01]  /*0b20*/  STL [R1+0x44], R11 ;  /* 0x0000440b01007387 */ /* 0x0103e20000100800 */
[----:B0-----:R-:W-:-:S04]  /*0b30*/  LEA R2, P0, R0, R18, 0x1 ;  /* 0x0000001200027211 */ /* 0x001fc800078008ff */
[-C--:B------:R-:W-:Y:S01]  /*0b40*/  LEA.HI.X.SX32 R3, R0, R19.reuse, 0x1, P0 ;  /* 0x0000001300037211 */ /* 0x080fe200000f0eff */
[----:B-1----:R0:W4:Y:S01]  /*0b50*/  LDG.E.U16 R11, [R4.64] ;  /* 0x00000004040b7981 */ /* 0x002122000c1e1500 */
[----:B------:R-:W-:Y:S02]  /*0b60*/  LEA R0, R20, R8, 0x3 ;  /* 0x0000000814007211 */ /* 0x000fe400078e18ff */
[-C--:B------:R-:W-:Y:S02]  /*0b70*/  LEA.HI.X.SX32 R7, R7, R19.reuse, 0x1, P1 ;  /* 0x0000001307077211 */ /* 0x080fe400008f0eff */
[CC--:B0-----:R-:W-:Y:S01]  /*0b80*/  LEA R4, P0, R8.reuse, R18.reuse, 0x1 ;  /* 0x0000001208047211 */ /* 0x0c1fe200078008ff */
[----:B------:R0:W-:Y:S03]  /*0b90*/  STL [R1+0x40], R10 ;  /* 0x0000400a01007387 */ /* 0x0001e60000100800 */
[----:B------:R-:W-:Y:S01]  /*0ba0*/  LEA.HI.X.SX32 R5, R8, R19, 0x1, P0 ;  /* 0x0000001308057211 */ /* 0x000fe200000f0eff */
[----:B------:R-:W-:Y:S01]  /*0bb0*/  IMAD R8, R20, 0x8, R0 ;  /* 0x0000000814087824 */ /* 0x000fe200078e0200 */
[----:B0-----:R0:W4:Y:S02]  /*0bc0*/  LDG.E.U16 R10, [R2.64] ;  /* 0x00000004020a7981 */ /* 0x001124000c1e1500 */
[----:B0-----:R-:W-:-:S04]  /*0bd0*/  LEA R2, P0, R0, R18, 0x1 ;  /* 0x0000001200027211 */ /* 0x001fc800078008ff */
[----:B------:R-:W-:Y:S01]  /*0be0*/  LEA.HI.X.SX32 R3, R0, R19, 0x1, P0 ;  /* 0x0000001300037211 */ /* 0x000fe200000f0eff */
[----:B--2---:R0:W-:Y:S04]  /*0bf0*/  STL [R1+0x3c], R16 ;  /* 0x00003c1001007387 */ /* 0x0041e80000100800 */
[----:B------:R1:W-:Y:S04]  /*0c00*/  STL [R1+0x38], R9 ;  /* 0x0000380901007387 */ /* 0x0003e80000100800 */
[----:B0-----:R0:W2:Y:S04]  /*0c10*/  LDG.E.U16 R16, [R6.64] ;  /* 0x0000000406107981 */ /* 0x0010a8000c1e1500 */
[----:B-1----:R1:W2:Y:S01]  /*0c20*/  LDG.E.U16 R9, [R4.64] ;  /* 0x0000000404097981 */ /* 0x0022a2000c1e1500 */
[----:B0-----:R-:W-:-:S03]  /*0c30*/  LEA R7, R20, R8, 0x3 ;  /* 0x0000000814077211 */ /* 0x001fc600078e18ff */
[----:B-----5:R0:W-:Y:S01]  /*0c40*/  STL [R1+0x34], R15 ;  /* 0x0000340f01007387 */ /* 0x0201e20000100800 */
[-C--:B-1----:R-:W-:Y:S01]  /*0c50*/  LEA R4, P0, R8, R18.reuse, 0x1 ;  /* 0x0000001208047211 */ /* 0x082fe200078008ff */
[----:B------:R-:W-:Y:S01]  /*0c60*/  IMAD R0, R20, 0x8, R7 ;  /* 0x0000000814007824 */ /* 0x000fe200078e0207 */
[C---:B------:R-:W-:Y:S02]  /*0c70*/  LEA R6, P1, R7.reuse, R18, 0x1 ;  /* 0x0000001207067211 */ /* 0x040fe400078208ff */
[-C--:B------:R-:W-:Y:S02]  /*0c80*/  LEA.HI.X.SX32 R5, R8, R19.reuse, 0x1, P0 ;  /* 0x0000001308057211 */ /* 0x080fe400000f0eff */
[----:B------:R-:W-:Y:S01]  /*0c90*/  LEA R8, R20, R0, 0x3 ;  /* 0x0000000014087211 */ /* 0x000fe200078e18ff */
[----:B0-----:R0:W5:Y:S01]  /*0ca0*/  LDG.E.U16 R15, [R2.64] ;  /* 0x00000004020f7981 */ /* 0x001162000c1e1500 */
[-C--:B------:R-:W-:Y:S02]  /*0cb0*/  LEA.HI.X.SX32 R7, R7, R19.reuse, 0x1, P1 ;  /* 0x0000001307077211 */ /* 0x080fe400008f0eff */
[CC--:B0-----:R-:W-:Y:S01]  /*0cc0*/  LEA R2, P0, R0.reuse, R18.reuse, 0x1 ;  /* 0x0000001200027211 */ /* 0x0c1fe200078008ff */
[----:B------:R0:W-:Y:S03]  /*0cd0*/  STL [R1+0x30], R14 ;  /* 0x0000300e01007387 */ /* 0x0001e60000100800 */
[----:B------:R-:W-:Y:S01]  /*0ce0*/  LEA.HI.X.SX32 R3, R0, R19, 0x1, P0 ;  /* 0x0000001300037211 */ /* 0x000fe200000f0eff */
[----:B------:R-:W-:Y:S01]  /*0cf0*/  IMAD R0, R20, 0x8, R8 ;  /* 0x0000000814007824 */ /* 0x000fe200078e0208 */
[----:B------:R1:W-:Y:S04]  /*0d00*/  STL [R1+0x2c], R13 ;  /* 0x00002c0d01007387 */ /* 0x0003e80000100800 */
[----:B0-----:R0:W5:Y:S04]  /*0d10*/  LDG.E.U16 R14, [R4.64] ;  /* 0x00000004040e7981 */ /* 0x001168000c1e1500 */
[----:B-1----:R1:W5:Y:S01]  /*0d20*/  LDG.E.U16 R13, [R6.64] ;  /* 0x00000004060d7981 */ /* 0x002362000c1e1500 */
[----:B0-----:R-:W-:-:S02]  /*0d30*/  LEA R4, P0, R8, R18, 0x1 ;  /* 0x0000001208047211 */ /* 0x001fc400078008ff */
[----:B-1----:R-:W-:Y:S02]  /*0d40*/  LEA R7, R20, R0, 0x3 ;  /* 0x0000000014077211 */ /* 0x002fe400078e18ff */
[----:B------:R-:W-:Y:S02]  /*0d50*/  LEA.HI.X.SX32 R5, R8, R19, 0x1, P0 ;  /* 0x0000001308057211 */ /* 0x000fe400000f0eff */
[----:B------:R-:W-:Y:S01]  /*0d60*/  LEA R6, P1, R7, R18, 0x1 ;  /* 0x0000001207067211 */ /* 0x000fe200078208ff */
[----:B------:R-:W-:-:S03]  /*0d70*/  IMAD R8, R20, 0x8, R7 ;  /* 0x0000000814087824 */ /* 0x000fc600078e0207 */
[----:B------:R-:W-:-:S05]  /*0d80*/  LEA.HI.X.SX32 R7, R7, R19, 0x1, P1 ;  /* 0x0000001307077211 */ /* 0x000fca00008f0eff */
[----:B------:R0:W5:Y:S04]  /*0d90*/  LDG.E.U16 R29, [R6.64] ;  /* 0x00000004061d7981 */ /* 0x000168000c1e1500 */
[----:B---3--:R1:W-:Y:S04]  /*0da0*/  STL [R1+0x28], R12 ;  /* 0x0000280c01007387 */ /* 0x0083e80000100800 */
[----:B----4-:R3:W-:Y:S04]  /*0db0*/  STL [R1+0x24], R11 ;  /* 0x0000240b01007387 */ /* 0x0107e80000100800 */
[----:B-1----:R1:W4:Y:S04]  /*0dc0*/  LDG.E.U16 R12, [R2.64] ;  /* 0x00000004020c7981 */ /* 0x002328000c1e1500 */
[----:B---3--:R3:W4:Y:S01]  /*0dd0*/  LDG.E.U16 R11, [R4.64] ;  /* 0x00000004040b7981 */ /* 0x008722000c1e1500 */
[----:B-1----:R-:W-:-:S04]  /*0de0*/  LEA R2, P0, R0, R18, 0x1 ;  /* 0x0000001200027211 */ /* 0x002fc800078008ff */
[-C--:B------:R-:W-:Y:S02]  /*0df0*/  LEA.HI.X.SX32 R3, R0, R19.reuse, 0x1, P0 ;  /* 0x0000001300037211 */ /* 0x080fe400000f0eff */
[----:B---3--:R-:W-:Y:S02]  /*0e00*/  LEA R4, P0, R8, R18, 0x1 ;  /* 0x0000001208047211 */ /* 0x008fe400078008ff */
[----:B------:R-:W-:Y:S01]  /*0e10*/  LEA R0, R20, R8, 0x3 ;  /* 0x0000000814007211 */ /* 0x000fe200078e18ff */
[----:B------:R1:W-:Y:S01]  /*0e20*/  STL [R1+0x20], R10 ;  /* 0x0000200a01007387 */ /* 0x0003e20000100800 */
[----:B------:R-:W-:-:S03]  /*0e30*/  LEA.HI.X.SX32 R5, R8, R19, 0x1, P0 ;  /* 0x0000001308057211 */ /* 0x000fc600000f0eff */
[----:B------:R-:W-:Y:S02]  /*0e40*/  IMAD R8, R20, 0x8, R0 ;  /* 0x0000000814087824 */ /* 0x000fe400078e0200 */
[----:B------:R3:W4:Y:S04]  /*0e50*/  LDG.E.U16 R28, [R4.64] ;  /* 0x00000004041c7981 */ /* 0x000728000c1e1500 */
[----:B-1----:R1:W4:Y:S02]  /*0e60*/  LDG.E.U16 R10, [R2.64] ;  /* 0x00000004020a7981 */ /* 0x002324000c1e1500 */
[----:B-1----:R-:W-:-:S04]  /*0e70*/  LEA R2, P0, R0, R18, 0x1 ;  /* 0x0000001200027211 */ /* 0x002fc800078008ff */
[----:B------:R-:W-:Y:S02]  /*0e80*/  LEA.HI.X.SX32 R3, R0, R19, 0x1, P0 ;  /* 0x0000001300037211 */ /* 0x000fe400000f0eff */
[----:B0-----:R-:W-:-:S03]  /*0e90*/  LEA R6, P0, R8, R18, 0x1 ;  /* 0x0000001208067211 */ /* 0x001fc600078008ff */
[----:B------:R0:W4:Y:S01]  /*0ea0*/  LDG.E.U16 R27, [R2.64] ;  /* 0x00000004021b7981 */ /* 0x000122000c1e1500 */
[----:B------:R-:W-:-:S05]  /*0eb0*/  LEA.HI.X.SX32 R7, R8, R19, 0x1, P0 ;  /* 0x0000001308077211 */ /* 0x000fca00000f0eff */
[----:B------:R1:W4:Y:S04]  /*0ec0*/  LDG.E.U16 R21, [R6.64] ;  /* 0x0000000406157981 */ /* 0x000328000c1e1500 */
[----:B--2---:R-:W-:Y:S04]  /*0ed0*/  STL [R1+0x1c], R16 ;  /* 0x00001c1001007387 */ /* 0x004fe80000100800 */
[----:B-----5:R2:W-:Y:S04]  /*0ee0*/  STL [R1+0x1598], R29 ;  /* 0x0015981d01007387 */ /* 0x0205e80000100800 */
[----:B------:R5:W-:Y:S04]  /*0ef0*/  STL [R1+0x18], R9 ;  /* 0x0000180901007387 */ /* 0x000be80000100800 */
[----:B--2---:R-:W2:Y:S01]  /*0f00*/  LDL.LU R29, [R1+0x7c] ;  /* 0x00007c00011d7983 */ /* 0x004ea20000300800 */
[----:B-----5:R-:W-:-:S04]  /*0f10*/  LEA R9, R20, R8, 0x3 ;  /* 0x0000000814097211 */ /* 0x020fc800078e18ff */
[----:B---3--:R-:W-:Y:S01]  /*0f20*/  LEA R4, P1, R9, R18, 0x1 ;  /* 0x0000001209047211 */ /* 0x008fe200078208ff */
[----:B------:R-:W-:-:S03]  /*0f30*/  IMAD R0, R20, 0x8, R9 ;  /* 0x0000000814007824 */ /* 0x000fc600078e0209 */
[-C--:B------:R-:W-:Y:S02]  /*0f40*/  LEA.HI.X.SX32 R5, R9, R19.reuse, 0x1, P1 ;  /* 0x0000001309057211 */ /* 0x080fe400008f0eff */
[----:B0-----:R-:W-:Y:S02]  /*0f50*/  LEA R2, P0, R0, R18, 0x1 ;  /* 0x0000001200027211 */ /* 0x001fe400078008ff */
[----:B------:R-:W-:Y:S02]  /*0f60*/  LEA R8, R20, R0, 0x3 ;  /* 0x0000000014087211 */ /* 0x000fe400078e18ff */
[----:B------:R-:W-:Y:S02]  /*0f70*/  LEA.HI.X.SX32 R3, R0, R19, 0x1, P0 ;  /* 0x0000001300037211 */ /* 0x000fe400000f0eff */
[----:B------:R0:W3:Y:S01]  /*0f80*/  LDG.E.U16 R0, [R4.64] ;  /* 0x0000000404007981 */ /* 0x0000e2000c1e1500 */
[----:B------:R-:W-:-:S03]  /*0f90*/  IMAD R9, R20, 0x8, R8 ;  /* 0x0000000814097824 */ /* 0x000fc600078e0208 */
[----:B----4-:R4:W-:Y:S04]  /*0fa0*/  STL [R1+0x159c], R28 ;  /* 0x00159c1c01007387 */ /* 0x0109e80000100800 */
[----:B------:R-:W-:Y:S01]  /*0fb0*/  STL [R1+0x14], R15 ;  /* 0x0000140f01007387 */ /* 0x000fe20000100800 */
[----:B-1----:R-:W-:-:S03]  /*0fc0*/  LEA R6, P0, R8, R18, 0x1 ;  /* 0x0000001208067211 */ /* 0x002fc600078008ff */
[----:B------:R1:W5:Y:S04]  /*0fd0*/  LDG.E.U16 R2, [R2.64] ;  /* 0x0000000402027981 */ /* 0x000368000c1e1500 */
[----:B----4-:R-:W4:Y:S04]  /*0fe0*/  LDL.LU R28, [R1+0x80] ;  /* 0x00008000011c7983 */ /* 0x010f280000300800 */
[----:B------:R-:W-:Y:S04]  /*0ff0*/  STL [R1+0x10], R14 ;  /* 0x0000100e01007387 */ /* 0x000fe80000100800 */
[----:B------:R0:W-:Y:S01]  /*1000*/  STL [R1+0x15a0], R27 ;  /* 0x0015a01b01007387 */ /* 0x0001e20000100800 */
[----:B------:R-:W-:-:S03]  /*1010*/  LEA.HI.X.SX32 R7, R8, R19, 0x1, P0 ;  /* 0x0000001308077211 */ /* 0x000fc600000f0eff */
[----:B0-----:R-:W2:Y:S04]  /*1020*/  LDL.LU R27, [R1+0x84] ;  /* 0x00008400011b7983 */ /* 0x001ea80000300800 */
[----:B------:R-:W-:Y:S04]  /*1030*/  STL [R1+0xc], R13 ;  /* 0x00000c0d01007387 */ /* 0x000fe80000100800 */
[----:B------:R-:W-:Y:S04]  /*1040*/  STL [R1+0x8], R12 ;  /* 0x0000080c01007387 */ /* 0x000fe80000100800 */
[----:B------:R0:W-:Y:S01]  /*1050*/  STL [R1+0x15a4], R21 ;  /* 0x0015a41501007387 */ /* 0x0001e20000100800 */
[----:B------:R-:W-:-:S03]  /*1060*/  LEA R4, P0, R9, R18, 0x1 ;  /* 0x0000001209047211 */ /* 0x000fc600078008ff */
[----:B-1----:R1:W2:Y:S04]  /*1070*/  LDG.E.U16 R3, [R6.64] ;  /* 0x0000000406037981 */ /* 0x0022a8000c1e1500 */
[----:B0-----:R-:W2:Y:S04]  /*1080*/  LDL.LU R21, [R1+0x88] ;  /* 0x0000880001157983 */ /* 0x001ea80000300800 */
[----:B------:R0:W-:Y:S01]  /*1090*/  STL [R1+0x4], R11 ;  /* 0x0000040b01007387 */ /* 0x0001e20000100800 */
[----:B------:R-:W-:-:S05]  /*10a0*/  LEA.HI.X.SX32 R5, R9, R19, 0x1, P0 ;  /* 0x0000001309057211 */ /* 0x000fca00000f0eff */
[----:B------:R1:W2:Y:S01]  /*10b0*/  LDG.E.U16 R4, [R4.64] ;  /* 0x0000000404047981 */ /* 0x0002a2000c1e1500 */
[----:B0-----:R-:W-:-:S04]  /*10c0*/  LEA R11, R20, R9, 0x3 ;  /* 0x00000009140b7211 */ /* 0x001fc800078e18ff */
[----:B------:R-:W-:-:S04]  /*10d0*/  LEA R8, P1, R11, R18, 0x1 ;  /* 0x000000120b087211 */ /* 0x000fc800078208ff */
[----:B------:R-:W-:-:S05]  /*10e0*/  LEA.HI.X.SX32 R9, R11, R19, 0x1, P1 ;  /* 0x000000130b097211 */ /* 0x000fca00008f0eff */
[----:B-1----:R0:W2:Y:S04]  /*10f0*/  LDG.E.U16 R5, [R8.64] ;  /* 0x0000000408057981 */ /* 0x0020a8000c1e1500 */
[----:B---3--:R1:W-:Y:S04]  /*1100*/  STL [R1+0x15a8], R0 ;  /* 0x0015a80001007387 */ /* 0x0083e80000100800 */
[----:B-1----:R-:W3:Y:S04]  /*1110*/  LDL.LU R0, [R1+0x8c] ;  /* 0x00008c0001007983 */ /* 0x002ee80000300800 */
[----:B------:R1:W-:Y:S02]  /*1120*/  STL [R1], R10 ;  /* 0x0000000a01007387 */ /* 0x0003e40000100800 */
[----:B-1----:R-:W-:-:S05]  /*1130*/  IMAD R10, R20, 0x8, R11 ;  /* 0x00000008140a7824 */ /* 0x002fca00078e020b */
[----:B------:R-:W-:Y:S02]  /*1140*/  LEA R11, R20, R10, 0x3 ;  /* 0x0000000a140b7211 */ /* 0x000fe400078e18ff */
[----:B------:R-:W-:-:S03]  /*1150*/  LEA R6, P0, R10, R18, 0x1 ;  /* 0x000000120a067211 */ /* 0x000fc600078008ff */
[----:B------:R-:W-:Y:S01]  /*1160*/  IMAD R13, R20, 0x8, R11 ;  /* 0x00000008140d7824 */ /* 0x000fe200078e020b */
[----:B------:R-:W-:Y:S02]  /*1170*/  LEA.HI.X.SX32 R7, R10, R19, 0x1, P0 ;  /* 0x000000130a077211 */ /* 0x000fe400000f0eff */
[CC--:B------:R-:W-:Y:S02]  /*1180*/  LEA R10, P0, R11.reuse, R18.reuse, 0x1 ;  /* 0x000000120b0a7211 */ /* 0x0c0fe400078008ff */
[C---:B------:R-:W-:Y:S01]  /*1190*/  LEA R14, R20.reuse, R13, 0x3 ;  /* 0x0000000d140e7211 */ /* 0x040fe200078e18ff */
[----:B------:R1:W3:Y:S01]  /*11a0*/  LDG.E.U16 R6, [R6.64] ;  /* 0x0000000406067981 */ /* 0x0002e2000c1e1500 */
[----:B------:R-:W-:Y:S02]  /*11b0*/  LEA.HI.X.SX32 R11, R11, R19, 0x1, P0 ;  /* 0x000000130b0b7211 */ /* 0x000fe400000f0eff */
[-C--:B0-----:R-:W-:Y:S01]  /*11c0*/  LEA R8, P0, R13, R18.reuse, 0x1 ;  /* 0x000000120d087211 */ /* 0x081fe200078008ff */
[----:B------:R-:W-:Y:S01]  /*11d0*/  IMAD R15, R20, 0x8, R14 ;  /* 0x00000008140f7824 */ /* 0x000fe200078e020e */
[----:B------:R-:W-:-:S02]  /*11e0*/  LEA R12, P1, R14, R18, 0x1 ;  /* 0x000000120e0c7211 */ /* 0x000fc400078208ff */
[-C--:B------:R-:W-:Y:S02]  /*11f0*/  LEA.HI.X.SX32 R9, R13, R19.reuse, 0x1, P0 ;  /* 0x000000130d097211 */ /* 0x080fe400000f0eff */
[----:B------:R-:W-:Y:S01]  /*1200*/  LEA.HI.X.SX32 R13, R14, R19, 0x1, P1 ;  /* 0x000000130e0d7211 */ /* 0x000fe200008f0eff */
[----:B-1----:R0:W4:Y:S01]  /*1210*/  LDG.E.U16 R7, [R10.64] ;  /* 0x000000040a077981 */ /* 0x002122000c1e1500 */
[----:B------:R-:W-:-:S03]  /*1220*/  LEA R14, R20, R15, 0x3 ;  /* 0x0000000f140e7211 */ /* 0x000fc600078e18ff */
[----:B------:R1:W4:Y:S01]  /*1230*/  LDG.E.U16 R8, [R8.64] ;  /* 0x0000000408087981 */ /* 0x000322000c1e1500 */
[----:B0-----:R-:W-:-:S04]  /*1240*/  LEA R10, P0, R15, R18, 0x1 ;  /* 0x000000120f0a7211 */ /* 0x001fc800078008ff */
[----:B------:R-:W-:Y:S01]  /*1250*/  LEA.HI.X.SX32 R11, R15, R19, 0x1, P0 ;  /* 0x000000130f0b7211 */ /* 0x000fe200000f0eff */
[----:B------:R-:W-:Y:S01]  /*1260*/  IMAD R15, R20, 0x8, R14 ;  /* 0x00000008140f7824 */ /* 0x000fe200078e020e */
[----:B------:R-:W-:Y:S01]  /*1270*/  LEA R16, P0, R14, R18, 0x1 ;  /* 0x000000120e107211 */ /* 0x000fe200078008ff */
[----:B-1----:R0:W4:Y:S03]  /*1280*/  LDG.E.U16 R9, [R12.64] ;  /* 0x000000040c097981 */ /* 0x002126000c1e1500 */
[C---:B------:R-:W-:Y:S01]  /*1290*/  LEA R22, R20.reuse, R15, 0x3 ;  /* 0x0000000f14167211 */ /* 0x040fe200078e18ff */
[----:B------:R1:W4:Y:S04]  /*12a0*/  LDG.E.U16 R10, [R10.64] ;  /* 0x000000040a0a7981 */ /* 0x000328000c1e1500 */
[----:B------:R-:W-:Y:S01]  /*12b0*/  IMAD R23, R20, 0x8, R22 ;  /* 0x0000000814177824 */ /* 0x000fe200078e0216 */
[----:B------:R-:W-:-:S02]  /*12c0*/  LEA.HI.X.SX32 R17, R14, R19, 0x1, P0 ;  /* 0x000000130e117211 */ /* 0x000fc400000f0eff */
[CC--:B0-----:R-:W-:Y:S02]  /*12d0*/  LEA R12, P0, R15.reuse, R18.reuse, 0x1 ;  /* 0x000000120f0c7211 */ /* 0x0c1fe400078008ff */
[----:B------:R-:W-:Y:S01]  /*12e0*/  LEA R26, R20, R23, 0x3 ;  /* 0x00000017141a7211 */ /* 0x000fe200078e18ff */
[----:B-1----:R0:W4:Y:S01]  /*12f0*/  LDG.E.U16 R11, [R16.64] ;  /* 0x00000004100b7981 */ /* 0x002122000c1e1500 */
[----:B------:R-:W-:Y:S02]  /*1300*/  LEA R14, P1, R22, R18, 0x1 ;  /* 0x00000012160e7211 */ /* 0x000fe400078208ff */
[-C--:B------:R-:W-:Y:S01]  /*1310*/  LEA.HI.X.SX32 R13, R15, R19.reuse, 0x1, P0 ;  /* 0x000000130f0d7211 */ /* 0x080fe200000f0eff */
[----:B------:R-:W-:Y:S01]  /*1320*/  IMAD R25, R20, 0x8, R26 ;  /* 0x0000000814197824 */ /* 0x000fe200078e021a */
[----:B------:R-:W-:-:S03]  /*1330*/  LEA.HI.X.SX32 R15, R22, R19, 0x1, P1 ;  /* 0x00000013160f7211 */ /* 0x000fc600008f0eff */
[----:B------:R1:W4:Y:S01]  /*1340*/  LDG.E.U16 R22, [R12.64] ;  /* 0x000000040c167981 */ /* 0x000322000c1e1500 */
[CC--:B0-----:R-:W-:Y:S02]  /*1350*/  LEA R16, P0, R23.reuse, R18.reuse, 0x1 ;  /* 0x0000001217107211 */ /* 0x0c1fe400078008ff */
[----:B------:R-:W-:Y:S02]  /*1360*/  LEA R24, R20, R25, 0x3 ;  /* 0x0000001914187211 */ /* 0x000fe400078e18ff */
[----:B------:R-:W-:Y:S02]  /*1370*/  LEA.HI.X.SX32 R17, R23, R19, 0x1, P0 ;  /* 0x0000001317117211 */ /* 0x000fe400000f0eff */
[----:B------:R0:W4:Y:S01]  /*1380*/  LDG.E.U16 R23, [R14.64] ;  /* 0x000000040e177981 */ /* 0x000122000c1e1500 */
[----:B-1----:R-:W-:Y:S01]  /*1390*/  LEA R12, P0, R26, R18, 0x1 ;  /* 0x000000121a0c7211 */ /* 0x002fe200078008ff */
[----:B------:R-:W-:-:S03]  /*13a0*/  IMAD R20, R20, 0x8, R24 ;  /* 0x0000000814147824 */ /* 0x000fc600078e0218 */
[----:B------:R-:W-:Y:S02]  /*13b0*/  LEA.HI.X.SX32 R13, R26, R19, 0x1, P0 ;  /* 0x000000131a0d7211 */ /* 0x000fe400000f0eff */
[----:B------:R1:W4:Y:S01]  /*13c0*/  LDG.E.U16 R26, [R16.64] ;  /* 0x00000004101a7981 */ /* 0x000322000c1e1500 */
[----:B0-----:R-:W-:-:S03]  /*13d0*/  LEA R14, P0, R25, R18, 0x1 ;  /* 0x00000012190e7211 */ /* 0x001fc600078008ff */
[----:B------:R-:W4:Y:S01]  /*13e0*/  LDG.E.U16 R12, [R12.64] ;  /* 0x000000040c0c7981 */ /* 0x000f22000c1e1500 */
[----:B------:R-:W-:Y:S02]  /*13f0*/  LEA.HI.X.SX32 R15, R25, R19, 0x1, P0 ;  /* 0x00000013190f7211 */ /* 0x000fe400000f0eff */
[----:B-1----:R-:W-:-:S03]  /*1400*/  LEA R16, P1, R24, R18, 0x1 ;  /* 0x0000001218107211 */ /* 0x002fc600078208ff */
[----:B------:R-:W4:Y:S01]  /*1410*/  LDG.E.U16 R14, [R14.64] ;  /* 0x000000040e0e7981 */ /* 0x000f22000c1e1500 */
[----:B------:R-:W-:Y:S02]  /*1420*/  LEA R18, P0, R20, R18, 0x1 ;  /* 0x0000001214127211 */ /* 0x000fe400078008ff */
[-C--:B------:R-:W-:Y:S02]  /*1430*/  LEA.HI.X.SX32 R17, R24, R19.reuse, 0x1, P1 ;  /* 0x0000001318117211 */ /* 0x080fe400008f0eff */
[----:B------:R-:W-:-:S03]  /*1440*/  LEA.HI.X.SX32 R19, R20, R19, 0x1, P0 ;  /* 0x0000001314137211 */ /* 0x000fc600000f0eff */
[----:B------:R-:W4:Y:S04]  /*1450*/  LDG.E.U16 R16, [R16.64] ;  /* 0x0000000410107981 */ /* 0x000f28000c1e1500 */
[----:B------:R-:W4:Y:S04]  /*1460*/  LDG.E.U16 R18, [R18.64] ;  /* 0x0000000412127981 */ /* 0x000f28000c1e1500 */
[----:B------:R-:W0:Y:S04]  /*1470*/  S2R R25, SR_TID.X ;  /* 0x0000000000197919 */ /* 0x000e280000002100 */
[----:B-----5:R1:W-:Y:S04]  /*1480*/  STL [R1+0x15ac], R2 ;  /* 0x0015ac0201007387 */ /* 0x0203e80000100800 */
[----:B-1----:R-:W5:Y:S04]  /*1490*/  LDL.LU R2, [R1+0x90] ;  /* 0x0000900001027983 */ /* 0x002f680000300800 */
[----:B--2---:R1:W-:Y:S04]  /*14a0*/  STL [R1+0x15b0], R3 ;  /* 0x0015b00301007387 */ /* 0x0043e80000100800 */
[----:B-1----:R-:W2:Y:S04]  /*14b0*/  LDL.LU R3, [R1+0x94] ;  /* 0x0000940001037983 */ /* 0x002ea80000300800 */
[----:B------:R1:W-:Y:S04]  /*14c0*/  STL [R1+0x15b4], R4 ;  /* 0x0015b40401007387 */ /* 0x0003e80000100800 */
[----:B-1----:R-:W2:Y:S04]  /*14d0*/  LDL.LU R4, [R1+0x98] ;  /* 0x0000980001047983 */ /* 0x002ea80000300800 */
[----:B------:R1:W-:Y:S04]  /*14e0*/  STL [R1+0x15b8], R5 ;  /* 0x0015b80501007387 */ /* 0x0003e80000100800 */
[----:B-1----:R-:W2:Y:S04]  /*14f0*/  LDL.LU R5, [R1+0x9c] ;  /* 0x00009c0001057983 */ /* 0x002ea80000300800 */
[----:B---3--:R1:W-:Y:S04]  /*1500*/  STL [R1+0x15bc], R6 ;  /* 0x0015bc0601007387 */ /* 0x0083e80000100800 */
[----:B-1----:R-:W3:Y:S04]  /*1510*/  LDL.LU R6, [R1+0xa0] ;  /* 0x0000a00001067983 */ /* 0x002ee80000300800 */
[----:B----4-:R1:W-:Y:S04]  /*1520*/  STL [R1+0x15c0], R7 ;  /* 0x0015c00701007387 */ /* 0x0103e80000100800 */
[----:B-1----:R-:W4:Y:S04]  /*1530*/  LDL.LU R7, [R1+0xa4] ;  /* 0x0000a40001077983 */ /* 0x002f280000300800 */
[----:B------:R0:W-:Y:S04]  /*1540*/  STL [R1+0x15c4], R8 ;  /* 0x0015c40801007387 */ /* 0x0001e80000100800 */
[----:B------:R1:W-:Y:S04]  /*1550*/  STL [R1+0x15c8], R9 ;  /* 0x0015c80901007387 */ /* 0x0003e80000100800 */
[----:B------:R-:W-:Y:S04]  /*1560*/  STL [R1+0x15cc], R10 ;  /* 0x0015cc0a01007387 */ /* 0x000fe80000100800 */
[----:B------:R-:W-:Y:S01]  /*1570*/  STL [R1+0x15d0], R11 ;  /* 0x0015d00b01007387 */ /* 0x000fe20000100800 */
[----:B0-----:R-:W-:-:S03]  /*1580*/  LOP3.LUT R8, R25, 0xff, RZ, 0xc0, !PT ;  /* 0x000000ff19087812 */ /* 0x001fc600078ec0ff */
[----:B------:R-:W-:Y:S01]  /*1590*/  STL [R1+0x15d4], R22 ;  /* 0x0015d41601007387 */ /* 0x000fe20000100800 */
[----:B-1----:R-:W-:-:S03]  /*15a0*/  LOP3.LUT R9, R25, 0xc0, RZ, 0xc0, !PT ;  /* 0x000000c019097812 */ /* 0x002fc600078ec0ff */
[----:B------:R-:W-:Y:S04]  /*15b0*/  STL [R1+0x15d8], R23 ;  /* 0x0015d81701007387 */ /* 0x000fe80000100800 */
[----:B------:R-:W-:Y:S04]  /*15c0*/  STL [R1+0x15dc], R26 ;  /* 0x0015dc1a01007387 */ /* 0x000fe80000100800 */
[----:B------:R-:W-:Y:S04]  /*15d0*/  STL [R1+0x15e0], R12 ;  /* 0x0015e00c01007387 */ /* 0x000fe80000100800 */
[----:B------:R-:W-:Y:S04]  /*15e0*/  STL [R1+0x15e4], R14 ;  /* 0x0015e40e01007387 */ /* 0x000fe80000100800 */
[----:B------:R-:W-:Y:S04]  /*15f0*/  STL [R1+0x15e8], R16 ;  /* 0x0015e81001007387 */ /* 0x000fe80000100800 */
[----:B------:R-:W-:Y:S04]  /*1600*/  STL [R1+0x15ec], R18 ;  /* 0x0015ec1201007387 */ /* 0x000fe80000100800 */
[----:B------:R0:W-:Y:S04]  /*1610*/  STL [R1+0x15f0], R25 ;  /* 0x0015f01901007387 */ /* 0x0001e80000100800 */
[----:B0-----:R-:W2:Y:S04]  /*1620*/  LDL.LU R25, [R1+0x6c] ;  /* 0x00006c0001197983 */ /* 0x001ea80000300800 */
[----:B--2---:R0:W-:Y:S04]  /*1630*/  STL [R1+0x15f4], R25 ;  /* 0x0015f41901007387 */ /* 0x0041e80000100800 */
[----:B0-----:R-:W2:Y:S04]  /*1640*/  LDL.LU R25, [R1+0x70] ;  /* 0x0000700001197983 */ /* 0x001ea80000300800 */
[----:B--2---:R0:W-:Y:S04]  /*1650*/  STL [R1+0x15f8], R25 ;  /* 0x0015f81901007387 */ /* 0x0041e80000100800 */
[----:B0-----:R-:W2:Y:S01]  /*1660*/  LDL.LU R25, [R1+0x74] ;  /* 0x0000740001197983 */ /* 0x001ea20000300800 */
[----:B------:R-:W-:-:S02]  /*1670*/  SHF.L.U32 R8, R8, 0x1, RZ ;  /* 0x0000000108087819 */ /* 0x000fc400000006ff */
[----:B------:R-:W-:-:S04]  /*1680*/  SHF.R.U32.HI R13, RZ, 0x2, R9 ;  /* 0x00000002ff0d7819 */ /* 0x000fc80000011609 */
[----:B------:R-:W-:-:S05]  /*1690*/  LOP3.LUT R13, R8, R13, RZ, 0x3c, !PT ;  /* 0x0000000d080d7212 */ /* 0x000fca00078e3cff */
[----:B----4-:R-:W-:Y:S04]  /*16a0*/  STS.U16 [R13+0x20000], R7 ;  /* 0x020000070d007388 */ /* 0x010fe80000000400 */
[----:B--2---:R0:W-:Y:S04]  /*16b0*/  STL [R1+0x15fc], R25 ;  /* 0x0015fc1901007387 */ /* 0x0041e80000100800 */
[----:B0-----:R-:W2:Y:S04]  /*16c0*/  LDL.LU R25, [R1+0x78] ;  /* 0x0000780001197983 */ /* 0x001ea80000300800 */
[----:B------:R-:W4:Y:S04]  /*16d0*/  LDL.LU R18, [R1+0x68] ;  /* 0x0000680001127983 */ /* 0x000f280000300800 */
        /* <DEDUP_REMOVED lines=10> */
[----:B---3--:R0:W-:Y:S04]  /*1780*/  STS.U16 [R13+0x20200], R6 ;  /* 0x020200060d007388 */ /* 0x0081e80000000400 */
[----:B------:R-:W3:Y:S04]  /*1790*/  LDL.LU R7, [R1+0x3c] ;  /* 0x00003c0001077983 */ /* 0x000ee80000300800 */
[----:B------:R1:W-:Y:S04]  /*17a0*/  STS.U16 [R13+0x20400], R5 ;  /* 0x020400050d007388 */ /* 0x0003e80000000400 */
[----:B0-----:R-:W3:Y:S01]  /*17b0*/  LDL.LU R6, [R1+0x38] ;  /* 0x0000380001067983 */ /* 0x001ee20000300800 */
[----:B------:R-:W-:-:S03]  /*17c0*/  IMAD.MOV.U32 R15, RZ, RZ, c[0x0][0x1d0] ;  /* 0x00007400ff0f7624 */ /* 0x000fc600078e00ff */
[----:B------:R0:W-:Y:S04]  /*17d0*/  STS.U16 [R13+0x20600], R4 ;  /* 0x020600040d007388 */ /* 0x0001e80000000400 */
[----:B-1----:R-:W3:Y:S04]  /*17e0*/  LDL.LU R5, [R1+0x34] ;  /* 0x0000340001057983 */ /* 0x002ee80000300800 */
[----:B------:R1:W-:Y:S04]  /*17f0*/  STS.U16 [R13+0x20800], R3 ;  /* 0x020800030d007388 */ /* 0x0003e80000000400 */
[----:B0-----:R-:W3:Y:S04]  /*1800*/  LDL.LU R4, [R1+0x30] ;  /* 0x0000300001047983 */ /* 0x001ee80000300800 */
[----:B-----5:R0:W-:Y:S04]  /*1810*/  STS.U16 [R13+0x20a00], R2 ;  /* 0x020a00020d007388 */ /* 0x0201e80000000400 */
[----:B-1----:R-:W5:Y:S04]  /*1820*/  LDL.LU R3, [R1+0x2c] ;  /* 0x00002c0001037983 */ /* 0x002f680000300800 */
[----:B------:R1:W-:Y:S04]  /*1830*/  STS.U16 [R13+0x20c00], R0 ;  /* 0x020c00000d007388 */ /* 0x0003e80000000400 */
[----:B0-----:R-:W3:Y:S04]  /*1840*/  LDL.LU R2, [R1+0x28] ;  /* 0x0000280001027983 */ /* 0x001ee80000300800 */
[----:B------:R0:W-:Y:S04]  /*1850*/  STS.U16 [R13+0x20e00], R21 ;  /* 0x020e00150d007388 */ /* 0x0001e80000000400 */
[----:B-1----:R-:W3:Y:S01]  /*1860*/  LDL.LU R0, [R1+0x24] ;  /* 0x0000240001007983 */ /* 0x002ee20000300800 */
[----:B------:R-:W-:-:S03]  /*1870*/  ISETP.GE.AND P0, PT, R15, 0x1, PT ;  /* 0x000000010f00780c */ /* 0x000fc60003f06270 */
[----:B------:R1:W-:Y:S04]  /*1880*/  STS.U16 [R13+0x21000], R27 ;  /* 0x0210001b0d007388 */ /* 0x0003e80000000400 */
[----:B0-----:R-:W3:Y:S04]  /*1890*/  LDL.LU R21, [R1+0x20] ;  /* 0x0000200001157983 */ /* 0x001ee80000300800 */
[----:B------:R0:W-:Y:S04]  /*18a0*/  STS.U16 [R13+0x21200], R28 ;  /* 0x0212001c0d007388 */ /* 0x0001e80000000400 */
[----:B-1----:R-:W3:Y:S04]  /*18b0*/  LDL.LU R27, [R1+0x1c] ;  /* 0x00001c00011b7983 */ /* 0x002ee80000300800 */
[----:B------:R1:W-:Y:S04]  /*18c0*/  STS.U16 [R13+0x21400], R29 ;  /* 0x0214001d0d007388 */ /* 0x0003e80000000400 */
[----:B0-----:R-:W3:Y:S04]  /*18d0*/  LDL.LU R28, [R1+0x18] ;  /* 0x00001800011c7983 */ /* 0x001ee80000300800 */
[----:B-1----:R-:W3:Y:S04]  /*18e0*/  LDL.LU R29, [R1+0x14] ;  /* 0x00001400011d7983 */ /* 0x002ee80000300800 */
[----:B------:R-:W3:Y:S04]  /*18f0*/  LDL.LU R15, [R1+0x10] ;  /* 0x00001000010f7983 */ /* 0x000ee80000300800 */
[----:B------:R-:W3:Y:S04]  /*1900*/  LDL.LU R19, [R1+0xc] ;  /* 0x00000c0001137983 */ /* 0x000ee80000300800 */
[----:B------:R-:W3:Y:S04]  /*1910*/  LDL.LU R17, [R1+0x8] ;  /* 0x0000080001117983 */ /* 0x000ee80000300800 */
[----:B------:R-:W3:Y:S04]  /*1920*/  LDL.LU R20, [R1+0x4] ;  /* 0x0000040001147983 */ /* 0x000ee80000300800 */
[----:B------:R-:W3:Y:S04]  /*1930*/  LDL.LU R24, [R1] ;  /* 0x0000000001187983 */ /* 0x000ee80000300800 */
[----:B--2---:R0:W-:Y:S04]  /*1940*/  STS.U16 [R13+0x21600], R25 ;  /* 0x021600190d007388 */ /* 0x0041e80000000400 */
[----:B0-----:R-:W2:Y:S04]  /*1950*/  LDL.LU R25, [R1+0x15fc] ;  /* 0x0015fc0001197983 */ /* 0x001ea80000300800 */
[----:B--2---:R0:W-:Y:S04]  /*1960*/  STS.U16 [R13+0x21800], R25 ;  /* 0x021800190d007388 */ /* 0x0041e80000000400 */
[----:B0-----:R-:W2:Y:S04]  /*1970*/  LDL.LU R25, [R1+0x15f8] ;  /* 0x0015f80001197983 */ /* 0x001ea80000300800 */
[----:B--2---:R0:W-:Y:S04]  /*1980*/  STS.U16 [R13+0x21a00], R25 ;  /* 0x021a00190d007388 */ /* 0x0041e80000000400 */
[----:B0-----:R-:W2:Y:S04]  /*1990*/  LDL.LU R25, [R1+0x15f4] ;  /* 0x0015f40001197983 */ /* 0x001ea80000300800 */
[----:B----4-:R-:W-:Y:S04]  /*19a0*/  STS.U16 [R13+0x21e00], R18 ;  /* 0x021e00120d007388 */ /* 0x010fe80000000400 */
[----:B------:R-:W-:Y:S04]  /*19b0*/  STS.U16 [R13+0x22000], R16 ;  /* 0x022000100d007388 */ /* 0x000fe80000000400 */
        /* <DEDUP_REMOVED lines=9> */
[----:B---3--:R-:W-:Y:S04]  /*1a50*/  STS.U16 [R13+0x23400], R7 ;  /* 0x023400070d007388 */ /* 0x008fe80000000400 */
[----:B------:R-:W-:Y:S04]  /*1a60*/  STS.U16 [R13+0x23600], R6 ;  /* 0x023600060d007388 */ /* 0x000fe80000000400 */
[----:B------:R-:W-:Y:S04]  /*1a70*/  STS.U16 [R13+0x23800], R5 ;  /* 0x023800050d007388 */ /* 0x000fe80000000400 */
[----:B------:R-:W-:Y:S04]  /*1a80*/  STS.U16 [R13+0x23a00], R4 ;  /* 0x023a00040d007388 */ /* 0x000fe80000000400 */
[----:B-----5:R-:W-:Y:S04]  /*1a90*/  STS.U16 [R13+0x23c00], R3 ;  /* 0x023c00030d007388 */ /* 0x020fe80000000400 */
[----:B------:R-:W-:Y:S04]  /*1aa0*/  STS.U16 [R13+0x23e00], R2 ;  /* 0x023e00020d007388 */ /* 0x000fe80000000400 */
[----:B------:R-:W-:Y:S04]  /*1ab0*/  STS.U16 [R13+0x24000], R0 ;  /* 0x024000000d007388 */ /* 0x000fe80000000400 */
[----:B------:R-:W-:Y:S04]  /*1ac0*/  STS.U16 [R13+0x24200], R21 ;  /* 0x024200150d007388 */ /* 0x000fe80000000400 */
[----:B------:R-:W-:Y:S04]  /*1ad0*/  STS.U16 [R13+0x24400], R27 ;  /* 0x0244001b0d007388 */ /* 0x000fe80000000400 */
[----:B------:R-:W-:Y:S04]  /*1ae0*/  STS.U16 [R13+0x24600], R28 ;  /* 0x0246001c0d007388 */ /* 0x000fe80000000400 */
[----:B------:R-:W-:Y:S04]  /*1af0*/  STS.U16 [R13+0x24800], R29 ;  /* 0x0248001d0d007388 */ /* 0x000fe80000000400 */
[----:B--2---:R0:W-:Y:S04]  /*1b00*/  STS.U16 [R13+0x21c00], R25 ;  /* 0x021c00190d007388 */ /* 0x0041e80000000400 */
[----:B0-----:R-:W2:Y:S04]  /*1b10*/  LDL.LU R25, [R1+0x15f0] ;  /* 0x0015f00001197983 */ /* 0x001ea80000300800 */
[----:B------:R-:W3:Y:S04]  /*1b20*/  LDL.LU R18, [R1+0x15ec] ;  /* 0x0015ec0001127983 */ /* 0x000ee80000300800 */
[----:B------:R-:W4:Y:S04]  /*1b30*/  LDL.LU R16, [R1+0x15e8] ;  /* 0x0015e80001107983 */ /* 0x000f280000300800 */
[----:B------:R-:W5:Y:S04]  /*1b40*/  LDL.LU R14, [R1+0x15e4] ;  /* 0x0015e400010e7983 */ /* 0x000f680000300800 */
[----:B------:R-:W2:Y:S04]  /*1b50*/  LDL.LU R12, [R1+0x15e0] ;  /* 0x0015e000010c7983 */ /* 0x000ea80000300800 */
        /* <DEDUP_REMOVED lines=13> */
[----:B------:R-:W3:Y:S04]  /*1c30*/  LDL.LU R0, [R1+0x15a8] ;  /* 0x0015a80001007983 */ /* 0x000ee80000300800 */
[----:B------:R-:W4:Y:S04]  /*1c40*/  LDL.LU R21, [R1+0x15a4] ;  /* 0x0015a40001157983 */ /* 0x000f280000300800 */
[----:B------:R-:W4:Y:S04]  /*1c50*/  LDL.LU R27, [R1+0x15a0] ;  /* 0x0015a000011b7983 */ /* 0x000f280000300800 */
[----:B------:R-:W4:Y:S04]  /*1c60*/  LDL.LU R28, [R1+0x159c] ;  /* 0x00159c00011c7983 */ /* 0x000f280000300800 */
[----:B------:R-:W4:Y:S04]  /*1c70*/  LDL.LU R29, [R1+0x1598] ;  /* 0x00159800011d7983 */ /* 0x000f280000300800 */
[----:B------:R-:W-:Y:S04]  /*1c80*/  STS.U16 [R13+0x24a00], R15 ;  /* 0x024a000f0d007388 */ /* 0x000fe80000000400 */
[----:B------:R-:W-:Y:S04]  /*1c90*/  STS.U16 [R13+0x24c00], R19 ;  /* 0x024c00130d007388 */ /* 0x000fe80000000400 */
[----:B------:R-:W-:Y:S04]  /*1ca0*/  STS.U16 [R13+0x24e00], R17 ;  /* 0x024e00110d007388 */ /* 0x000fe80000000400 */
[----:B------:R-:W-:Y:S04]  /*1cb0*/  STS.U16 [R13+0x25000], R20 ;  /* 0x025000140d007388 */ /* 0x000fe80000000400 */
[----:B------:R-:W-:Y:S04]  /*1cc0*/  STS.U16 [R13+0x25200], R24 ;  /* 0x025200180d007388 */ /* 0x000fe80000000400 */
[----:B--2---:R0:W-:Y:S04]  /*1cd0*/  STS.U16 [R13+0x25e00], R2 ;  /* 0x025e00020d007388 */ /* 0x0041e80000000400 */
[----:B---3--:R1:W-:Y:S01]  /*1ce0*/  STS.U16 [R13+0x25c00], R0 ;  /* 0x025c00000d007388 */ /* 0x0083e20000000400 */
[----:B0-----:R-:W-:-:S03]  /*1cf0*/  MOV R2, 0x3f800000 ;  /* 0x3f80000000027802 */ /* 0x001fc60000000f00 */
[----:B------:R0:W-:Y:S01]  /*1d00*/  STS.U16 [R13+0x26000], R3 ;  /* 0x026000030d007388 */ /* 0x0001e20000000400 */
[----:B-1----:R-:W-:-:S03]  /*1d10*/  IMAD.MOV.U32 R0, RZ, RZ, -0x800000 ;  /* 0xff800000ff007424 */ /* 0x002fc600078e00ff */
[----:B------:R1:W-:Y:S01]  /*1d20*/  STL [R1+0x554], R2 ;  /* 0x0005540201007387 */ /* 0x0003e20000100800 */
[----:B0-----:R-:W-:-:S03]  /*1d30*/  MOV R3, 0xff800000 ;  /* 0xff80000000037802 */ /* 0x001fc60000000f00 */
[----:B------:R-:W-:Y:S01]  /*1d40*/  STL [R1+0x2c0], R0 ;  /* 0x0002c00001007387 */ /* 0x000fe20000100800 */
[----:B-1----:R-:W-:-:S03]  /*1d50*/  IMAD.MOV.U32 R2, RZ, RZ, -0x800000 ;  /* 0xff800000ff027424 */ /* 0x002fc600078e00ff */
[----:B------:R0:W-:Y:S04]  /*1d60*/  STL [R1+0x2bc], R3 ;  /* 0x0002bc0301007387 */ /* 0x0001e80000100800 */
[----:B------:R1:W-:Y:S04]  /*1d70*/  STL [R1+0x2b8], R2 ;  /* 0x0002b80201007387 */ /* 0x0003e80000100800 */
[----:B------:R2:W-:Y:S01]  /*1d80*/  STL [R1+0x2b4], R0 ;  /* 0x0002b40001007387 */ /* 0x0005e20000100800 */
[----:B0-----:R-:W-:Y:S01]  /*1d90*/  MOV R3, 0x3f800000 ;  /* 0x3f80000000037802 */ /* 0x001fe20000000f00 */
[----:B-1----:R-:W-:-:S04]  /*1da0*/  IMAD.MOV.U32 R2, RZ, RZ, 0x3f800000 ;  /* 0x3f800000ff027424 */ /* 0x002fc800078e00ff */
[----:B------:R-:W-:Y:S01]  /*1db0*/  STL [R1+0x558], R3 ;  /* 0x0005580301007387 */ /* 0x000fe20000100800 */
[----:B--2---:R-:W-:-:S03]  /*1dc0*/  MOV R0, 0x3f800000 ;  /* 0x3f80000000007802 */ /* 0x004fc60000000f00 */
[----:B------:R-:W-:Y:S04]  /*1dd0*/  STL [R1+0x55c], R2 ;  /* 0x00055c0201007387 */ /* 0x000fe80000100800 */
[----:B------:R-:W-:Y:S04]  /*1de0*/  STL [R1+0x2d0], RZ ;  /* 0x0002d0ff01007387 */ /* 0x000fe80000100800 */
[----:B------:R0:W-:Y:S04]  /*1df0*/  STL [R1+0x560], R0 ;  /* 0x0005600001007387 */ /* 0x0001e80000100800 */
[----:B------:R1:W-:Y:S04]  /*1e00*/  STL [R1+0x2d4], RZ ;  /* 0x0002d4ff01007387 */ /* 0x0003e80000100800 */
        /* <DEDUP_REMOVED lines=61> */
[----:B----4-:R1:W-:Y:S04]  /*21e0*/  STS.U16 [R13+0x25400], R29 ;  /* 0x0254001d0d007388 */ /* 0x0103e80000000400 */
[----:B------:R1:W-:Y:S04]  /*21f0*/  STS.U16 [R13+0x25600], R28 ;  /* 0x0256001c0d007388 */ /* 0x0003e80000000400 */
        /* <DEDUP_REMOVED lines=14> */
[----:B-----5:R1:W-:Y:S04]  /*22e0*/  STS.U16 [R13+0x27a00], R14 ;  /* 0x027a000e0d007388 */ /* 0x0203e80000000400 */
[----:B------:R1:W-:Y:S04]  /*22f0*/  STS.U16 [R13+0x27c00], R16 ;  /* 0x027c00100d007388 */ /* 0x0003e80000000400 */
[----:B------:R1:W-:Y:S04]  /*2300*/  STS.U16 [R13+0x27e00], R18 ;  /* 0x027e00120d007388 */ /* 0x0003e80000000400 */
[----:B------:R1:W-:Y:S01]  /*2310*/  STL [R1+0x3dc], RZ ;  /* 0x0003dcff01007387 */ /* 0x0003e20000100800 */
[----:B------:R-:W-:-:S04]  /*2320*/  SHF.R.U32.HI R25, RZ, 0x5, R25 ;  /* 0x00000005ff197819 */ /* 0x000fc80000011619 */
[----:B------:R-:W-:-:S05]  /*2330*/  SGXT.U32 R25, R25, 0x3 ;  /* 0x000000031919781a */ /* 0x000fca0000000000 */
[----:B0-----:R-:W-:Y:S01]  /*2340*/  IMAD R0, R25, c[0x0][0x1c8], RZ ;  /* 0x0000720019007a24 */ /* 0x001fe200078e02ff */
[----:B------:R-:W-:Y:S05]  /*2350*/  @!P0 BRA `(.L_x_0) ;  /* 0x000259c000008947 */ /* 0x000fea0003800000 */
[----:B-1----:R-:W0:Y:S01]  /*2360*/  S2R R2, SR_TID.X ;  /* 0x0000000000027919 */ /* 0x002e220000002100 */
[----:B------:R-:W-:Y:S01]  /*2370*/  IMAD.MOV.U32 R0, RZ, RZ, c[0x0][0x1b8] ;  /* 0x00006e00ff007624 */ /* 0x000fe200078e00ff */
[----:B0-----:R-:W-:-:S04]  /*2380*/  SHF.R.U32.HI R5, RZ, 0x7, R2 ;  /* 0x00000007ff057819 */ /* 0x001fc80000011602 */
[----:B------:R-:W-:-:S05]  /*2390*/  SGXT.U32 R5, R5, 0x1 ;  /* 0x000000010505781a */ /* 0x000fca0000000000 */
[----:B------:R-:W-:-:S05]  /*23a0*/  IMAD R5, R5, c[0x0][0x1b8], RZ ;  /* 0x00006e0005057a24 */ /* 0x000fca00078e02ff */
[----:B------:R-:W-:-:S05]  /*23b0*/  LEA R3, R0, R5, 0x1 ;  /* 0x0000000500037211 */ /* 0x000fca00078e08ff */
[----:B------:R-:W-:-:S05]  /*23c0*/  IMAD R3, R0, 0x2, R3 ;  /* 0x0000000200037824 */ /* 0x000fca00078e0203 */
[----:B------:R-:W-:-:S05]  /*23d0*/  LEA R3, R0, R3, 0x1 ;  /* 0x0000000300037211 */ /* 0x000fca00078e08ff */
[----:B------:R-:W-:-:S05]  /*23e0*/  IMAD R3, R0, 0x2, R3 ;  /* 0x0000000200037824 */ /* 0x000fca00078e0203 */
[----:B------:R0:W-:Y:S02]  /*23f0*/  STL [R1+0x44], R3 ;  /* 0x0000440301007387 */ /* 0x0001e40000100800 */
[----:B0-----:R-:W-:-:S05]  /*2400*/  LEA R3, R0, R3, 0x1 ;  /* 0x0000000300037211 */ /* 0x001fca00078e08ff */
[----:B------:R0:W-:Y:S02]  /*2410*/  STL [R1+0xb0], R3 ;  /* 0x0000b00301007387 */ /* 0x0001e40000100800 */
[----:B0-----:R-:W-:-:S05]  /*2420*/  IMAD R3, R0, 0x2, R3 ;  /* 0x0000000200037824 */ /* 0x001fca00078e0203 */
[----:B------:R0:W-:Y:S02]  /*2430*/  STL [R1+0x14], R3 ;  /* 0x0000140301007387 */ /* 0x0001e40000100800 */
[----:B0-----:R-:W-:-:S05]  /*2440*/  LEA R3, R0, R3, 0x1 ;  /* 0x0000000300037211 */ /* 0x001fca00078e08ff */
[----:B------:R0:W-:Y:S02]  /*2450*/  STL [R1+0x10], R3 ;  /* 0x0000100301007387 */ /* 0x0001e40000100800 */
[----:B0-----:R-:W-:-:S05]  /*2460*/  IMAD R3, R0, 0x2, R3 ;  /* 0x0000000200037824 */ /* 0x001fca00078e0203 */
[----:B------:R0:W-:Y:S02]  /*2470*/  STL [R1+0xc], R3 ;  /* 0x00000c0301007387 */ /* 0x0001e40000100800 */
[----:B0-----:R-:W-:-:S05]  /*2480*/  LEA R3, R0, R3, 0x1 ;  /* 0x0000000300037211 */ /* 0x001fca00078e08ff */
[----:B------:R-:W-:-:S05]  /*2490*/  IMAD R4, R0, 0x2, R3 ;  /* 0x0000000200047824 */ /* 0x000fca00078e0203 */
[----:B------:R0:W-:Y:S02]  /*24a0*/  STL [R1+0x4], R4 ;  /* 0x0000040401007387 */ /* 0x0001e40000100800 */
[----:B0-----:R-:W-:-:S05]  /*24b0*/  LEA R4, R0, R4, 0x1 ;  /* 0x0000000400047211 */ /* 0x001fca00078e08ff */
[C---:B------:R-:W-:Y:S01]  /*24c0*/  IMAD R29, R0.reuse, 0x2, R4 ;  /* 0x00000002001d7824 */ /* 0x040fe200078e0204 */
[----:B------:R-:W-:Y:S04]  /*24d0*/  STL [R1], R4 ;  /* 0x0000000401007387 */ /* 0x000fe80000100800 */
[----:B------:R-:W-:-:S05]  /*24e0*/  LEA R28, R0, R29, 0x1 ;  /* 0x0000001d001c7211 */ /* 0x000fca00078e08ff */
[----:B------:R-:W-:-:S05]  /*24f0*/  IMAD R27, R0, 0x2, R28 ;  /* 0x00000002001b7824 */ /* 0x000fca00078e021c */
[----:B------:R-:W-:-:S05]  /*2500*/  LEA R26, R0, R27, 0x1 ;  /* 0x0000001b001a7211 */ /* 0x000fca00078e08ff */
[C---:B------:R-:W-:Y:S01]  /*2510*/  IMAD R25, R0.reuse, 0x2, R26 ;  /* 0x0000000200197824 */ /* 0x040fe200078e021a */
[----:B------:R0:W-:Y:S03]  /*2520*/  STL [R1+0x1798], R26 ;  /* 0x0017981a01007387 */ /* 0x0001e60000100800 */
[C---:B------:R-:W-:Y:S01]  /*2530*/  IMAD R24, R0.reuse, 0x2, R25 ;  /* 0x0000000200187824 */ /* 0x040fe200078e0219 */
[----:B------:R-:W-:Y:S04]  /*2540*/  STL [R1+0x179c], R25 ;  /* 0x00179c1901007387 */ /* 0x000fe80000100800 */
[----:B------:R-:W-:Y:S02]  /*2550*/  LEA R23, R0, R24, 0x1 ;  /* 0x0000001800177211 */ /* 0x000fe400078e08ff */
[----:B0-----:R-:W-:-:S03]  /*2560*/  MOV R26, R3 ;  /* 0x00000003001a7202 */ /* 0x001fc60000000f00 */
[----:B------:R-:W-:-:S05]  /*2570*/  IMAD R22, R0, 0x2, R23 ;  /* 0x0000000200167824 */ /* 0x000fca00078e0217 */
[----:B------:R-:W-:-:S05]  /*2580*/  LEA R6, R0, R22, 0x1 ;  /* 0x0000001600067211 */ /* 0x000fca00078e08ff */
        /* <DEDUP_REMOVED lines=64> */
[C---:B------:R-:W-:Y:S01]  /*2990*/  LEA R25, R0.reuse, R4, 0x1 ;  /* 0x0000000400197211 */ /* 0x040fe200078e08ff */
[----:B------:R0:W-:Y:S04]  /*29a0*/  STL [R1+0x8c], R4 ;  /* 0x00008c0401007387 */ /* 0x0001e80000100800 */
        /* <DEDUP_REMOVED lines=13> */
[----:B------:R0:W-:Y:S04]  /*2a80*/  STL [R1+0xd0], R4 ;  /* 0x0000d00401007387 */ /* 0x0001e80000100800 */
[----:B------:R-:W-:Y:S04]  /*2a90*/  STL.64 [R1+0x17f0], R16 ;  /* 0x0017f01001007387 */ /* 0x000fe80000100a00 */
[----:B------:R1:W-:Y:S01]  /*2aa0*/  STL.64 [R1+0x17e8], R28 ;  /* 0x0017e81c01007387 */ /* 0x0003e20000100a00 */
[----:B0-----:R-:W-:-:S05]  /*2ab0*/  LEA R4, R0, R4, 0x1 ;  /* 0x0000000400047211 */ /* 0x001fca00078e08ff */
[----:B------:R0:W-:Y:S04]  /*2ac0*/  STL [R1+0xcc], R4 ;  /* 0x0000cc0401007387 */ /* 0x0001e80000100800 */
[----:B------:R2:W-:Y:S01]  /*2ad0*/  STL.64 [R1+0x17b0], R20 ;  /* 0x0017b01401007387 */ /* 0x0005e20000100a00 */
[----:B-1----:R-:W-:Y:S01]  /*2ae0*/  LOP3.LUT R29, R2, 0xff, RZ, 0xc0, !PT ;  /* 0x000000ff021d7812 */ /* 0x002fe200078ec0ff */
[----:B------:R-:W-:Y:S02]  /*2af0*/  IMAD.MOV.U32 R28, RZ, RZ, R3 ;  /* 0x000000ffff1c7224 */ /* 0x000fe400078e0003 */
[----:B------:R1:W-:Y:S01]  /*2b00*/  STL.64 [R1+0x17a8], R22 ;  /* 0x0017a81601007387 */ /* 0x0003e20000100a00 */
[----:B------:R-:W-:Y:S01]  /*2b10*/  SHF.R.U32.HI R2, RZ, 0x3, R29 ;  /* 0x00000003ff027819 */ /* 0x000fe2000001161d */
[----:B------:R-:W-:Y:S01]  /*2b20*/  IMAD R16, R29, c[0x0][0x1a8], RZ ;  /* 0x00006a001d107a24 */ /* 0x000fe200078e02ff */
[----:B0-----:R-:W-:Y:S01]  /*2b30*/  LEA R4, R0, R4, 0x1 ;  /* 0x0000000400047211 */ /* 0x001fe200078e08ff */
[----:B------:R0:W-:Y:S01]  /*2b40*/  STL.64 [R1+0x17a0], R6 ;  /* 0x0017a00601007387 */ /* 0x0001e20000100a00 */
[----:B------:R-:W-:-:S03]  /*2b50*/  LOP3.LUT R2, R2, 0x1c, RZ, 0xc0, !PT ;  /* 0x0000001c02027812 */ /* 0x000fc600078ec0ff */
[----:B--2---:R-:W2:Y:S01]  /*2b60*/  S2R R21, SR_TID.X ;  /* 0x0000000000157919 */ /* 0x004ea20000002100 */
[----:B------:R-:W-:-:S03]  /*2b70*/  IMAD.MOV.U32 R20, RZ, RZ, c[0x0][0x1a8] ;  /* 0x00006a00ff147624 */ /* 0x000fc600078e00ff */
[----:B-1----:R-:W1:Y:S01]  /*2b80*/  S2R R23, SR_CTAID.Y ;  /* 0x0000000000177919 */ /* 0x002e620000002600 */
[----:B0-----:R-:W-:-:S03]  /*2b90*/  LEA R6, R0, R4, 0x1 ;  /* 0x0000000400067211 */ /* 0x001fc600078e08ff */
[----:B------:R-:W-:Y:S04]  /*2ba0*/  STL [R1+0xc8], R4 ;  /* 0x0000c80401007387 */ /* 0x000fe80000100800 */
[----:B------:R0:W-:Y:S02]  /*2bb0*/  STL [R1+0xec], R6 ;  /* 0x0000ec0601007387 */ /* 0x0001e40000100800 */
[----:B0-----:R-:W-:Y:S02]  /*2bc0*/  LEA R6, R0, R6, 0x1 ;  /* 0x0000000600067211 */ /* 0x001fe400078e08ff */
[C---:B--2---:R-:W-:Y:S02]  /*2bd0*/  LOP3.LUT R3, R21.reuse, 0x1c, RZ, 0xc0, !PT ;  /* 0x0000001c15037812 */ /* 0x044fe400078ec0ff */
[----:B------:R-:W-:Y:S01]  /*2be0*/  LOP3.LUT R4, R21, 0x7f, RZ, 0xc0, !PT ;  /* 0x0000007f15047812 */ /* 0x000fe200078ec0ff */
[----:B-1----:R-:W-:Y:S01]  /*2bf0*/  IMAD R17, R23, c[0x0][0x1a0], RZ ;  /* 0x0000680017117a24 */ /* 0x002fe200078e02ff */
[----:B------:R-:W-:Y:S01]  /*2c00*/  LOP3.LUT P0, RZ, R21, 0x80, RZ, 0xc0, !PT ;  /* 0x0000008015ff7812 */ /* 0x000fe2000780c0ff */
[----:B------:R-:W-:-:S02]  /*2c10*/  IMAD.SHL.U32 R3, R3, 0x8, RZ ;  /* 0x0000000803037824 */ /* 0x000fc400078e00ff */
[----:B------:R-:W-:Y:S02]  /*2c20*/  IMAD R22, R23, c[0x0][0x1b0], RZ ;  /* 0x00006c0017167a24 */ /* 0x000fe400078e02ff */
[----:B------:R-:W-:Y:S01]  /*2c30*/  IMAD.IADD R2, R3, 0x1, R2 ;  /* 0x0000000103027824 */ /* 0x000fe200078e0202 */
[----:B------:R-:W-:Y:S02]  /*2c40*/  SEL R3, RZ, 0x110, !P0 ;  /* 0x00000110ff037807 */ /* 0x000fe40004000000 */
[----:B------:R-:W-:Y:S02]  /*2c50*/  SHF.L.U32 R22, R22, 0x1, RZ ;  /* 0x0000000116167819 */ /* 0x000fe400000006ff */
[----:B------:R0:W-:Y:S04]  /*2c60*/  STL [R1+0x4f8], R2 ;  /* 0x0004f80201007387 */ /* 0x0001e80000100800 */
[----:B------:R1:W-:Y:S01]  /*2c70*/  STL [R1+0xe8], R6 ;  /* 0x0000e80601007387 */ /* 0x0003e20000100800 */
[----:B0-----:R-:W-:Y:S01]  /*2c80*/  IMAD.SHL.U32 R2, R4, 0x2, RZ ;  /* 0x0000000204027824 */ /* 0x001fe200078e00ff */
[----:B-1----:R-:W-:-:S04]  /*2c90*/  LEA R6, R0, R6, 0x1 ;  /* 0x0000000600067211 */ /* 0x002fc800078e08ff */
[----:B------:R-:W-:Y:S02]  /*2ca0*/  LOP3.LUT R3, R3, R2, RZ, 0x3c, !PT ;  /* 0x0000000203037212 */ /* 0x000fe400078e3cff */
[----:B------:R-:W-:Y:S02]  /*2cb0*/  LEA R7, R0, R6, 0x1 ;  /* 0x0000000600077211 */ /* 0x000fe400078e08ff */
[C---:B------:R-:W-:Y:S01]  /*2cc0*/  LEA R2, P0, R17.reuse, c[0x0][0x168], 0x1 ;  /* 0x00005a0011027a11 */ /* 0x040fe200078008ff */
[----:B------:R0:W-:Y:S04]  /*2cd0*/  STL [R1+0x15e0], R3 ;  /* 0x0015e00301007387 */ /* 0x0001e80000100800 */
[----:B------:R1:W-:Y:S01]  /*2ce0*/  STL [R1+0x104], R7 ;  /* 0x0001040701007387 */ /* 0x0003e20000100800 */
[----:B0-----:R-:W-:Y:S01]  /*2cf0*/  IMAD.MOV.U32 R3, RZ, RZ, R28 ;  /* 0x000000ffff037224 */ /* 0x001fe200078e001c */
[----:B------:R-:W-:Y:S01]  /*2d00*/  LEA R28, R20, R16, 0x8 ;  /* 0x00000010141c7211 */ /* 0x000fe200078e40ff */
[----:B------:R-:W-:Y:S01]  /*2d10*/  IMAD R20, R4, c[0x0][0x1b4], RZ ;  /* 0x00006d0004147a24 */ /* 0x000fe200078e02ff */
[----:B------:R-:W-:Y:S01]  /*2d20*/  LEA.HI.X.SX32 R4, R17, c[0x0][0x16c], 0x1, P0 ;  /* 0x00005b0011047a11 */ /* 0x000fe200000f0eff */
[----:B-1----:R-:W-:Y:S01]  /*2d30*/  IMAD R7, R0, 0x2, R7 ;  /* 0x0000000200077824 */ /* 0x002fe200078e0207 */
[-C--:B------:R-:W-:Y:S01]  /*2d40*/  LEA R16, P0, R16, R2.reuse, 0x1 ;  /* 0x0000000210107211 */ /* 0x080fe200078008ff */
[----:B------:R-:W-:Y:S01]  /*2d50*/  IMAD R17, R29, c[0x0][0x1a8], RZ ;  /* 0x00006a001d117a24 */ /* 0x000fe200078e02ff */
[----:B------:R-:W-:-:S02]  /*2d60*/  LEA R28, P1, R28, R2, 0x1 ;  /* 0x000000021c1c7211 */ /* 0x000fc400078208ff */
[----:B------:R-:W-:Y:S01]  /*2d70*/  MOV R2, c[0x0][0x1a8] ;  /* 0x00006a0000027a02 */ /* 0x000fe20000000f00 */
[----:B------:R0:W-:Y:S04]  /*2d80*/  STL [R1+0x100], R7 ;  /* 0x0001000701007387 */ /* 0x0001e80000100800 */
[----:B------:R-:W-:Y:S01]  /*2d90*/  IMAD R29, R2, 0x100, R17 ;  /* 0x00000100021d7824 */ /* 0x000fe200078e0211 */
[----:B------:R-:W-:Y:S01]  /*2da0*/  LEA.HI.X.SX32 R17, R17, R4, 0x1, P0 ;  /* 0x0000000411117211 */ /* 0x000fe200000f0eff */
[----:B------:R-:W-:Y:S02]  /*2db0*/  IMAD.SHL.U32 R2, R20, 0x2, RZ ;  /* 0x0000000214027824 */ /* 0x000fe400078e00ff */
[----:B0-----:R-:W-:-:S05]  /*2dc0*/  IMAD R7, R0, 0x2, R7 ;  /* 0x0000000200077824 */ /* 0x001fca00078e0207 */
[----:B------:R0:W-:Y:S04]  /*2dd0*/  STL [R1+0xfc], R7 ;  /* 0x0000fc0701007387 */ /* 0x0001e80000100800 */
[----:B------:R1:W-:Y:S01]  /*2de0*/  STL.64 [R1+0x298], R16 ;  /* 0x0002981001007387 */ /* 0x0003e20000100a00 */
[----:B------:R-:W-:Y:S02]  /*2df0*/  LEA.HI.X.SX32 R29, R29, R4, 0x1, P1 ;  /* 0x000000041d1d7211 */ /* 0x000fe400008f0eff */
[----:B0-----:R-:W-:Y:S01]  /*2e00*/  LEA R7, R0, R7, 0x1 ;  /* 0x0000000700077211 */ /* 0x001fe200078e08ff */
[----:B-1----:R-:W2:Y:S04]  /*2e10*/  LDL.LU.64 R16, [R1+0x17f0] ;  /* 0x0017f00001107983 */ /* 0x002ea80000300a00 */
[----:B------:R0:W-:Y:S04]  /*2e20*/  STL.64 [R1+0x290], R28 ;  /* 0x0002901c01007387 */ /* 0x0001e80000100a00 */
[----:B0-----:R-:W3:Y:S01]  /*2e30*/  LDL.LU.64 R28, [R1+0x17e8] ;  /* 0x0017e800011c7983 */ /* 0x001ee20000300a00 */
[----:B------:R-:W-:Y:S01]  /*2e40*/  IADD3 R4, P0, P1, R2, c[0x0][0x170], R22 ;  /* 0x00005c0002047a10 */ /* 0x000fe2000791e016 */
[C---:B------:R-:W-:Y:S01]  /*2e50*/  IMAD.SHL.U32 R2, R21.reuse, 0x8, RZ ;  /* 0x0000000815027824 */ /* 0x040fe200078e00ff */
[----:B------:R-:W-:Y:S01]  /*2e60*/  LOP3.LUT R22, R21, 0xe0, RZ, 0xc0, !PT ;  /* 0x000000e015167812 */ /* 0x000fe200078ec0ff */
[----:B------:R0:W-:Y:S03]  /*2e70*/  STL [R1+0x10c], R7 ;  /* 0x00010c0701007387 */ /* 0x0001e60000100800 */
[----:B------:R-:W-:-:S02]  /*2e80*/  LOP3.LUT R2, R2, 0x30, RZ, 0xc0, !PT ;  /* 0x0000003002027812 */ /* 0x000fc400078ec0ff */
[----:B0-----:R-:W-:-:S05]  /*2e90*/  LEA R7, R0, R7, 0x1 ;  /* 0x0000000700077211 */ /* 0x001fca00078e08ff */
[----:B------:R0:W-:Y:S02]  /*2ea0*/  STL [R1+0xf8], R7 ;  /* 0x0000f80701007387 */ /* 0x0001e40000100800 */
[----:B0-----:R-:W-:-:S05]  /*2eb0*/  LEA R7, R0, R7, 0x1 ;  /* 0x0000000700077211 */ /* 0x001fca00078e08ff */
[----:B------:R0:W-:Y:S02]  /*2ec0*/  STL [R1+0xf4], R7 ;  /* 0x0000f40701007387 */ /* 0x0001e40000100800 */
[----:B0-----:R-:W-:Y:S01]  /*2ed0*/  IMAD R7, R0, 0x2, R7 ;  /* 0x0000000200077824 */ /* 0x001fe200078e0207 */
[----:B------:R-:W-:-:S04]  /*2ee0*/  LOP3.LUT R0, R21, 0x7, RZ, 0xc0, !PT ;  /* 0x0000000715007812 */ /* 0x000fc800078ec0ff */
[----:B------:R0:W-:Y:S01]  /*2ef0*/  STL [R1+0x124], R7 ;  /* 0x0001240701007387 */ /* 0x0001e20000100800 */
[----:B------:R-:W-:Y:S01]  /*2f00*/  LEA R2, R0, R2, 0x6 ;  /* 0x0000000200027211 */ /* 0x000fe200078e30ff */
[----:B------:R-:W-:Y:S02]  /*2f10*/  IMAD.MOV.U32 R0, RZ, RZ, c[0x0][0x1b8] ;  /* 0x00006e00ff007624 */ /* 0x000fe400078e00ff */
[----:B------:R1:W-:Y:S04]  /*2f20*/  STL.64 [R1+0x17e0], R8 ;  /* 0x0017e00801007387 */ /* 0x0003e80000100a00 */
[----:B------:R4:W-:Y:S01]  /*2f30*/  STL.64 [R1+0x17d8], R10 ;  /* 0x0017d80a01007387 */ /* 0x0009e20000100a00 */
[----:B0-----:R-:W-:-:S05]  /*2f40*/  LEA R7, R0, R7, 0x1 ;  /* 0x0000000700077211 */ /* 0x001fca00078e08ff */
[----:B------:R0:W-:Y:S01]  /*2f50*/  STL [R1+0x120], R7 ;  /* 0x0001200701007387 */ /* 0x0001e20000100800 */
[----:B-1----:R-:W-:-:S03]  /*2f60*/  LOP3.LUT R9, R21, 0x7, RZ, 0xc0, !PT ;  /* 0x0000000715097812 */ /* 0x002fc600078ec0ff */
[----:B------:R-:W-:Y:S01]  /*2f70*/  STL.64 [R1+0x17d0], R12 ;  /* 0x0017d00c01007387 */ /* 0x000fe20000100a00 */
[----:B----4-:R-:W-:Y:S01]  /*2f80*/  SHF.L.U32 R11, R21, 0x8, RZ ;  /* 0x00000008150b7819 */ /* 0x010fe200000006ff */
[----:B------:R-:W-:Y:S02]  /*2f90*/  IMAD.SHL.U32 R8, R9, 0x10, RZ ;  /* 0x0000001009087824 */ /* 0x000fe400078e00ff */
[----:B------:R-:W-:Y:S01]  /*2fa0*/  IMAD.SHL.U32 R9, R21, 0x2, RZ ;  /* 0x0000000215097824 */ /* 0x000fe200078e00ff */
[----:B------:R1:W-:Y:S01]  /*2fb0*/  STL.64 [R1+0x17c8], R14 ;  /* 0x0017c80e01007387 */ /* 0x0003e20000100a00 */
[----:B0-----:R-:W-:Y:S02]  /*2fc0*/  LEA R7, R0, R7, 0x1 ;  /* 0x0000000700077211 */ /* 0x001fe400078e08ff */
[C---:B------:R-:W-:Y:S01]  /*2fd0*/  LOP3.LUT R10, R8.reuse, 0xf00, R11, 0xf8, !PT ;  /* 0x00000f00080a7812 */ /* 0x040fe200078ef80b */
[----:B------:R-:W-:Y:S01]  /*2fe0*/  IMAD R11, R23, c[0x0][0x1b0], RZ ;  /* 0x00006c00170b7a24 */ /* 0x000fe200078e02ff */
[----:B------:R-:W-:Y:S01]  /*2ff0*/  LOP3.LUT R10, R21, 0x7, RZ, 0xc0, !PT ;  /* 0x00000007150a7812 */ /* 0x000fe200078ec0ff */
[----:B------:R-:W0:Y:S01]  /*3000*/  S2R R23, SR_TID.X ;  /* 0x0000000000177919 */ /* 0x000e220000002100 */
[--C-:B------:R-:W-:Y:S01]  /*3010*/  LOP3.LUT R8, R8, 0x30, R9.reuse, 0x78, !PT ;  /* 0x0000003008087812 */ /* 0x100fe200078e7809 */
[----:B------:R-:W-:Y:S01]  /*3020*/  IMAD.HI R11, R11, 0x2, RZ ;  /* 0x000000020b0b7827 */ /* 0x000fe200078e02ff */
[----:B------:R-:W-:Y:S01]  /*3030*/  LOP3.LUT R9, R2, 0x10, R9, 0x78, !PT ;  /* 0x0000001002097812 */ /* 0x000fe200078e7809 */
[----:B------:R4:W-:Y:S02]  /*3040*/  STL.64 [R1+0x17c0], R18 ;  /* 0x0017c01201007387 */ /* 0x0009e40000100a00 */
[----:B------:R-:W-:Y:S01]  /*3050*/  IMAD R2, R10, 0x4, R22 ;  /* 0x000000040a027824 */ /* 0x000fe200078e0216 */
[----:B------:R-:W-:-:S02]  /*3060*/  LOP3.LUT R10, R21, 0x1c, RZ, 0xc0, !PT ;  /* 0x0000001c150a7812 */ /* 0x000fc400078ec0ff */
[----:B-1----:R-:W-:Y:S02]  /*3070*/  SHF.R.U32.HI R15, RZ, 0x1, R22 ;  /* 0x00000001ff0f7819 */ /* 0x002fe40000011616 */
[----:B0-----:R-:W-:Y:S02]  /*3080*/  LOP3.LUT R13, R23, 0x1f, RZ, 0xc0, !PT ;  /* 0x0000001f170d7812 */ /* 0x001fe400078ec0ff */
[----:B------:R-:W-:-:S03]  /*3090*/  LEA R23, R0, R5, 0x1 ;  /* 0x0000000500177211 */ /* 0x000fc600078e08ff */
[----:B------:R-:W-:Y:S02]  /*30a0*/  IMAD R14, R10, 0x10, R13 ;  /* 0x000000100a0e7824 */ /* 0x000fe400078e020d */
[----:B------:R-:W-:Y:S01]  /*30b0*/  IMAD.HI R10, R20, 0x2, RZ ;  /* 0x00000002140a7827 */ /* 0x000fe200078e02ff */
[----:B----4-:R-:W-:-:S03]  /*30c0*/  LEA R18, R2, R8, 0x8 ;  /* 0x0000000802127211 */ /* 0x010fc600078e40ff */
[----:B------:R-:W-:Y:S02]  /*30d0*/  IMAD R23, R0, 0x2, R23 ;  /* 0x0000000200177824 */ /* 0x000fe400078e0217 */
[----:B------:R-:W-:Y:S01]  /*30e0*/  IMAD.U32 R2, R2, 0x40, R8 ;  /* 0x0000004002027824 */ /* 0x000fe200078e0008 */
[----:B------:R-:W-:Y:S02]  /*30f0*/  LOP3.LUT R8, R21, 0x10, RZ, 0xc0, !PT ;  /* 0x0000001015087812 */ /* 0x000fe400078ec0ff */
[----:B------:R-:W-:Y:S02]  /*3100*/  LEA R23, R0, R23, 0x1 ;  /* 0x0000001700177211 */ /* 0x000fe400078e08ff */
[----:B------:R-:W-:Y:S02]  /*3110*/  SHF.L.U32 R14, R14, 0x2, RZ ;  /* 0x000000020e0e7819 */ /* 0x000fe400000006ff */
[----:B------:R-:W-:Y:S01]  /*3120*/  MOV R12, R23 ;  /* 0x00000017000c7202 */ /* 0x000fe20000000f00 */
[----:B------:R-:W-:Y:S01]  /*3130*/  IMAD.MOV.U32 R23, RZ, RZ, R26 ;  /* 0x000000ffff177224 */ /* 0x000fe200078e001a */
[----:B------:R-:W-:Y:S01]  /*3140*/  LEA R8, R8, R9, 0x5 ;  /* 0x0000000908087211 */ /* 0x000fe200078e28ff */
[C---:B------:R-:W-:Y:S01]  /*3150*/  IMAD R19, R0.reuse, 0x2, R5 ;  /* 0x0000000200137824 */ /* 0x040fe200078e0205 */
[----:B--2---:R0:W-:Y:S04]  /*3160*/  STL.64 [R1+0x17b8], R16 ;  /* 0x0017b81001007387 */ /* 0x0041e80000100a00 */
[----:B------:R1:W-:Y:S04]  /*3170*/  STL [R1+0x11c], R7 ;  /* 0x00011c0701007387 */ /* 0x0003e80000100800 */
[----:B0-----:R-:W2:Y:S01]  /*3180*/  LDL.LU R16, [R1+0x44] ;  /* 0x0000440001107983 */ /* 0x001ea20000300800 */
[----:B-1----:R-:W-:-:S03]  /*3190*/  IMAD R7, R0, 0x2, R7 ;  /* 0x0000000200077824 */ /* 0x002fc600078e0207 */
[----:B------:R-:W4:Y:S04]  /*31a0*/  LDL.LU R13, [R1+0xb0] ;  /* 0x0000b000010d7983 */ /* 0x000f280000300800 */
[----:B------:R0:W-:Y:S04]  /*31b0*/  STL [R1+0x140], R7 ;  /* 0x0001400701007387 */ /* 0x0001e80000100800 */
[----:B------:R-:W3:Y:S04]  /*31c0*/  LDL.LU R17, [R1+0x14] ;  /* 0x0000140001117983 */ /* 0x000ee80000300800 */
[----:B------:R-:W3:Y:S01]  /*31d0*/  LDL.LU R22, [R1+0x10] ;  /* 0x0000100001167983 */ /* 0x000ee20000300800 */
[----:B0-----:R-:W-:-:S03]  /*31e0*/  IMAD R7, R0, 0x2, R7 ;  /* 0x0000000200077824 */ /* 0x001fc600078e0207 */
[----:B------:R-:W3:Y:S04]  /*31f0*/  LDL.LU R20, [R1+0xc] ;  /* 0x00000c0001147983 */ /* 0x000ee80000300800 */
[----:B------:R0:W-:Y:S04]  /*3200*/  STL [R1+0x13c], R7 ;  /* 0x00013c0701007387 */ /* 0x0001e80000100800 */
[----:B------:R-:W-:Y:S04]  /*3210*/  STL [R1+0x2ac], R18 ;  /* 0x0002ac1201007387 */ /* 0x000fe80000100800 */
[----:B------:R1:W-:Y:S01]  /*3220*/  STL [R1+0x2a8], R2 ;  /* 0x0002a80201007387 */ /* 0x0003e20000100800 */
[----:B0-----:R-:W-:-:S03]  /*3230*/  LEA R7, R0, R7, 0x1 ;  /* 0x0000000700077211 */ /* 0x001fc600078e08ff */
[----:B------:R-:W3:Y:S04]  /*3240*/  LDL.LU R21, [R1+0x4] ;  /* 0x0000040001157983 */ /* 0x000ee80000300800 */
[----:B------:R0:W-:Y:S04]  /*3250*/  STL [R1+0x118], R7 ;  /* 0x0001180701007387 */ /* 0x0001e80000100800 */
[----:B------:R-:W3:Y:S01]  /*3260*/  LDL.LU R26, [R1] ;  /* 0x00000000011a7983 */ /* 0x000ee20000300800 */
[----:B-1----:R-:W-:Y:S02]  /*3270*/  LOP3.LUT R2, R14, R15, RZ, 0x3c, !PT ;  /* 0x0000000f0e027212 */ /* 0x002fe400078e3cff */
[----:B------:R-:W-:Y:S01]  /*3280*/  IADD3.X R2, R10, c[0x0][0x174], R11, P0, P1 ;  /* 0x00005d000a027a10 */ /* 0x000fe200007e240b */
[C---:B------:R-:W-:Y:S01]  /*3290*/  IMAD R11, R0.reuse, 0x2, R5 ;  /* 0x00000002000b7824 */ /* 0x040fe200078e0205 */
[----:B------:R1:W-:Y:S01]  /*32a0*/  STL [R1+0x2a0], R8 ;  /* 0x0002a00801007387 */ /* 0x0003e20000100800 */
[----:B------:R-:W-:-:S02]  /*32b0*/  LEA R10, R0, R5, 0x1 ;  /* 0x00000005000a7211 */ /* 0x000fc400078e08ff */
[C---:B------:R-:W-:Y:S01]  /*32c0*/  IMAD R11, R0.reuse, 0x2, R11 ;  /* 0x00000002000b7824 */ /* 0x040fe200078e020b */
[----:B0-----:R-:W-:Y:S02]  /*32d0*/  LEA R7, R0, R7, 0x1 ;  /* 0x0000000700077211 */ /* 0x001fe400078e08ff */
[CC--:B-1----:R-:W-:Y:S02]  /*32e0*/  LEA R8, P0, R5.reuse, R4.reuse, 0x1 ;  /* 0x0000000405087211 */ /* 0x0c2fe400078008ff */
[----:B------:R-:W-:Y:S02]  /*32f0*/  LEA R18, P1, R10, R4, 0x1 ;  /* 0x000000040a127211 */ /* 0x000fe400078208ff */
[----:B------:R-:W-:Y:S02]  /*3300*/  LEA.HI.X.SX32 R9, R5, R2, 0x1, P0 ;  /* 0x0000000205097211 */ /* 0x000fe400000f0eff */
[C---:B------:R-:W-:Y:S02]  /*3310*/  LEA R10, R0.reuse, R7, 0x1 ;  /* 0x00000007000a7211 */ /* 0x040fe400078e08ff */
[C---:B------:R-:W-:Y:S01]  /*3320*/  LEA R14, P2, R11.reuse, R4, 0x1 ;  /* 0x000000040b0e7211 */ /* 0x040fe200078408ff */
[----:B------:R0:W-:Y:S02]  /*3330*/  STL.64 [R1+0xd60], R8 ;  /* 0x000d600801007387 */ /* 0x0001e40000100a00 */
[----:B------:R-:W-:Y:S01]  /*3340*/  IMAD R5, R0, 0x2, R10 ;  /* 0x0000000200057824 */ /* 0x000fe200078e020a */
[----:B------:R-:W-:-:S02]  /*3350*/  LEA.HI.X.SX32 R15, R11, R2, 0x1, P2 ;  /* 0x000000020b0f7211 */ /* 0x000fc400010f0eff */
[----:B------:R-:W-:Y:S02]  /*3360*/  MOV R11, R12 ;  /* 0x0000000c000b7202 */ /* 0x000fe40000000f00 */
[----:B------:R-:W-:Y:S01]  /*3370*/  LEA.HI.X.SX32 R19, R19, R2, 0x1, P1 ;  /* 0x0000000213137211 */ /* 0x000fe200008f0eff */
[----:B0-----:R-:W3:Y:S04]  /*3380*/  LDL.LU.64 R8, [R1+0x17e0] ;  /* 0x0017e00001087983 */ /* 0x001ee80000300a00 */
[----:B------:R0:W-:Y:S02]  /*3390*/  STL [R1+0x134], R10 ;  /* 0x0001340a01007387 */ /* 0x0001e40000100800 */
[----:B0-----:R-:W-:Y:S02]  /*33a0*/  LEA R10, P0, R12, R4, 0x1 ;  /* 0x000000040c0a7211 */ /* 0x001fe400078008ff */
[----:B------:R-:W-:Y:S02]  /*33b0*/  STL.64 [R1+0xd58], R18 ;  /* 0x000d581201007387 */ /* 0x000fe40000100a00 */
[----:B------:R-:W-:-:S02]  /*33c0*/  LEA.HI.X.SX32 R11, R11, R2, 0x1, P0 ;  /* 0x000000020b0b7211 */ /* 0x000fc400000f0eff */
[----:B------:R-:W-:Y:S04]  /*33d0*/  STL.64 [R1+0xd50], R14 ;  /* 0x000d500e01007387 */ /* 0x000fe80000100a00 */
[----:B------:R0:W-:Y:S04]  /*33e0*/  STL.64 [R1+0xd48], R10 ;  /* 0x000d480a01007387 */ /* 0x0001e80000100a00 */
[----:B0-----:R-:W3:Y:S01]  /*33f0*/  LDL.LU.64 R10, [R1+0x17d8] ;  /* 0x0017d800010a7983 */ /* 0x001ee20000300a00 */
[----:B------:R-:W-:-:S05]  /*3400*/  IMAD R12, R0, 0x2, R5 ;  /* 0x00000002000c7824 */ /* 0x000fca00078e0205 */
[----:B------:R3:W-:Y:S01]  /*3410*/  STL [R1+0x144], R12 ;  /* 0x0001440c01007387 */ /* 0x0007e20000100800 */
[CC--:B--2---:R-:W-:Y:S02]  /*3420*/  LEA R18, P1, R16.reuse, R4.reuse, 0x1 ;  /* 0x0000000410127211 */ /* 0x0c4fe400078208ff */
[C---:B----4-:R-:W-:Y:S02]  /*3430*/  LEA R14, P2, R13.reuse, R4, 0x1 ;  /* 0x000000040d0e7211 */ /* 0x050fe400078408ff */
[-C--:B------:R-:W-:Y:S02]  /*3440*/  LEA.HI.X.SX32 R19, R16, R2.reuse, 0x1, P1 ;  /* 0x0000000210137211 */ /* 0x080fe400008f0eff */
[----:B------:R-:W-:Y:S02]  /*3450*/  LEA.HI.X.SX32 R15, R13, R2, 0x1, P2 ;  /* 0x000000020d0f7211 */ /* 0x000fe400010f0eff */
[----:B------:R-:W-:Y:S01]  /*3460*/  LEA R16, R0, R12, 0x1 ;  /* 0x0000000c00107211 */ /* 0x000fe200078e08ff */
[----:B------:R0:W-:Y:S01]  /*3470*/  STL.64 [R1+0xd40], R18 ;  /* 0x000d401201007387 */ /* 0x0001e20000100a00 */
[----:B---3--:R-:W-:-:S03]  /*3480*/  LEA R12, P0, R17, R4, 0x1 ;  /* 0x00000004110c7211 */ /* 0x008fc600078008ff */
[----:B------:R1:W-:Y:S01]  /*3490*/  STL.64 [R1+0xd38], R14 ;  /* 0x000d380e01007387 */ /* 0x0003e20000100a00 */
[----:B------:R-:W-:Y:S02]  /*34a0*/  LEA.HI.X.SX32 R13, R17, R2, 0x1, P0 ;  /* 0x00000002110d7211 */ /* 0x000fe400000f0eff */
[-C--:B0-----:R-:W-:Y:S02]  /*34b0*/  LEA R18, P2, R20, R4.reuse, 0x1 ;  /* 0x0000000414127211 */ /* 0x081fe400078408ff */
[----:B-1----:R-:W-:Y:S01]  /*34c0*/  LEA R14, P1, R22, R4, 0x1 ;  /* 0x00000004160e7211 */ /* 0x002fe200078208ff */
[----:B------:R0:W-:Y:S01]  /*34d0*/  STL.64 [R1+0xd30], R12 ;  /* 0x000d300c01007387 */ /* 0x0001e20000100a00 */
[-C--:B------:R-:W-:Y:S02]  /*34e0*/  LEA.HI.X.SX32 R19, R20, R2.reuse, 0x1, P2 ;  /* 0x0000000214137211 */ /* 0x080fe400010f0eff */
[----:B------:R-:W-:Y:S01]  /*34f0*/  LEA.HI.X.SX32 R15, R22, R2, 0x1, P1 ;  /* 0x00000002160f7211 */ /* 0x000fe200008f0eff */
[C---:B------:R-:W-:Y:S01]  /*3500*/  IMAD R16, R0.reuse, 0x2, R16 ;  /* 0x0000000200107824 */ /* 0x040fe200078e0210 */
[----:B0-----:R-:W2:Y:S04]  /*3510*/  LDL.LU.64 R12, [R1+0x17d0] ;  /* 0x0017d000010c7983 */ /* 0x001ea80000300a00 */
[----:B------:R0:W-:Y:S01]  /*3520*/  STL.64 [R1+0xd28], R14 ;  /* 0x000d280e01007387 */ /* 0x0001e20000100a00 */
[----:B------:R-:W-:-:S02]  /*3530*/  LEA R20, R0, R16, 0x1 ;  /* 0x0000001000147211 */ /* 0x000fc400078e08ff */
[CC--:B------:R-:W-:Y:S01]  /*3540*/  LEA R16, P1, R21.reuse, R4.reuse, 0x1 ;  /* 0x0000000415107211 */ /* 0x0c0fe200078208ff */
[----:B0-----:R-:W3:Y:S04]  /*3550*/  LDL.LU.64 R14, [R1+0x17c8] ;  /* 0x0017c800010e7983 */ /* 0x001ee80000300a00 */
[----:B------:R0:W-:Y:S01]  /*3560*/  STL.64 [R1+0xd20], R18 ;  /* 0x000d201201007387 */ /* 0x0001e20000100a00 */
[----:B------:R-:W-:Y:S02]  /*3570*/  LEA R22, P2, R26, R4, 0x1 ;  /* 0x000000041a167211 */ /* 0x000fe400078408ff */
[----:B------:R-:W-:Y:S01]  /*3580*/  LEA.HI.X.SX32 R17, R21, R2, 0x1, P1 ;  /* 0x0000000215117211 */ /* 0x000fe200008f0eff */
[----:B------:R1:W-:Y:S01]  /*3590*/  STL [R1+0x114], R20 ;  /* 0x0001141401007387 */ /* 0x0003e20000100800 */
[----:B0-----:R-:W-:Y:S01]  /*35a0*/  IMAD.MOV.U32 R19, RZ, RZ, R23 ;  /* 0x000000ffff137224 */ /* 0x001fe200078e0017 */
[----:B------:R-:W-:-:S04]  /*35b0*/  LEA R18, P0, R23, R4, 0x1 ;  /* 0x0000000417127211 */ /* 0x000fc800078008ff */
[----:B------:R-:W-:Y:S02]  /*35c0*/  LEA.HI.X.SX32 R19, R19, R2, 0x1, P0 ;  /* 0x0000000213137211 */ /* 0x000fe400000f0eff */
[----:B-1----:R-:W-:Y:S02]  /*35d0*/  LEA R20, R0, R20, 0x1 ;  /* 0x0000001400147211 */ /* 0x002fe400078e08ff */
[----:B------:R-:W-:Y:S01]  /*35e0*/  LEA.HI.X.SX32 R23, R26, R2, 0x1, P2 ;  /* 0x000000021a177211 */ /* 0x000fe200010f0eff */
[----:B------:R0:W-:Y:S01]  /*35f0*/  STL.64 [R1+0xd18], R18 ;  /* 0x000d181201007387 */ /* 0x0001e20000100a00 */
[----:B------:R-:W-:Y:S01]  /*3600*/  MOV R21, R7 ;  /* 0x0000000700157202 */ /* 0x000fe20000000f00 */
[----:B------:R-:W-:-:S03]  /*3610*/  IMAD R26, R0, 0x2, R20 ;  /* 0x00000002001a7824 */ /* 0x000fc600078e0214 */
[----:B------:R-:W-:Y:S01]  /*3620*/  MOV R7, R21 ;  /* 0x0000001500077202 */ /* 0x000fe20000000f00 */
[----:B0-----:R-:W4:Y:S04]  /*3630*/  LDL.LU.64 R18, [R1+0x17c0] ;  /* 0x0017c00001127983 */ /* 0x001f280000300a00 */
[----:B------:R0:W-:Y:S04]  /*3640*/  STL.64 [R1+0xd10], R16 ;  /* 0x000d101001007387 */ /* 0x0001e80000100a00 */
[----:B0-----:R-:W2:Y:S04]  /*3650*/  LDL.LU.64 R16, [R1+0x17b8] ;  /* 0x0017b80001107983 */ /* 0x001ea80000300a00 */
[----:B------:R0:W-:Y:S04]  /*3660*/  STL [R1+0x110], R20 ;  /* 0x0001101401007387 */ /* 0x0001e80000100800 */
[----:B------:R1:W-:Y:S01]  /*3670*/  STL.64 [R1+0xd08], R22 ;  /* 0x000d081601007387 */ /* 0x0003e20000100a00 */
[----:B0-----:R-:W-:-:S03]  /*3680*/  LEA R20, P0, R29, R4, 0x1 ;  /* 0x000000041d147211 */ /* 0x001fc600078008ff */
[----:B------:R0:W-:Y:S01]  /*3690*/  STL [R1+0xf0], R26 ;  /* 0x0000f01a01007387 */ /* 0x0001e20000100800 */
[----:B-1----:R-:W-:Y:S01]  /*36a0*/  IMAD.MOV.U32 R23, RZ, RZ, R6 ;  /* 0x000000ffff177224 */ /* 0x002fe200078e0006 */
[----:B------:R-:W-:Y:S02]  /*36b0*/  LEA R22, P1, R28, R4, 0x1 ;  /* 0x000000041c167211 */ /* 0x000fe400078208ff */
[----:B------:R-:W-:Y:S02]  /*36c0*/  LEA.HI.X.SX32 R21, R29, R2, 0x1, P0 ;  /* 0x000000021d157211 */ /* 0x000fe400000f0eff */
[C---:B------:R-:W-:Y:S01]  /*36d0*/  LEA R6, P2, R27.reuse, R4, 0x1 ;  /* 0x000000041b067211 */ /* 0x040fe200078408ff */
[----:B0-----:R-:W-:Y:S01]  /*36e0*/  IMAD R26, R0, 0x2, R26 ;  /* 0x00000002001a7824 */ /* 0x001fe200078e021a */
[----:B------:R-:W-:Y:S02]  /*36f0*/  MOV R29, R23 ;  /* 0x00000017001d7202 */ /* 0x000fe40000000f00 */
[-C--:B------:R-:W-:Y:S01]  /*3700*/  LEA.HI.X.SX32 R23, R28, R2.reuse, 0x1, P1 ;  /* 0x000000021c177211 */ /* 0x080fe200008f0eff */
[----:B------:R-:W-:Y:S01]  /*3710*/  IMAD.MOV.U32 R28, RZ, RZ, R7 ;  /* 0x000000ffff1c7224 */ /* 0x000fe200078e0007 */
[----:B------:R0:W-:Y:S01]  /*3720*/  STL.64 [R1+0xd00], R20 ;  /* 0x000d001401007387 */ /* 0x0001e20000100a00 */
[----:B------:R-:W-:-:S02]  /*3730*/  LEA.HI.X.SX32 R7, R27, R2, 0x1, P2 ;  /* 0x000000021b077211 */ /* 0x000fc400010f0eff */
[----:B------:R-:W-:Y:S01]  /*3740*/  MOV R27, R25 ;  /* 0x00000019001b7202 */ /* 0x000fe20000000f00 */
[----:B0-----:R-:W2:Y:S04]  /*3750*/  LDL.LU.64 R20, [R1+0x17b0] ;  /* 0x0017b00001147983 */ /* 0x001ea80000300a00 */
[----:B------:R0:W-:Y:S04]  /*3760*/  STL [R1+0x108], R26 ;  /* 0x0001081a01007387 */ /* 0x0001e80000100800 */
[----:B------:R1:W-:Y:S01]  /*3770*/  STL.64 [R1+0xcf8], R22 ;  /* 0x000cf81601007387 */ /* 0x0003e20000100a00 */
[----:B0-----:R-:W-:-:S03]  /*3780*/  IMAD R26, R0, 0x2, R26 ;  /* 0x00000002001a7824 */ /* 0x001fc600078e021a */
[----:B-1----:R-:W2:Y:S04]  /*3790*/  LDL.LU.64 R22, [R1+0x17a8] ;  /* 0x0017a80001167983 */ /* 0x002ea80000300a00 */
[----:B------:R0:W-:Y:S04]  /*37a0*/  STL.64 [R1+0xcf0], R6 ;  /* 0x000cf00601007387 */ /* 0x0001e80000100a00 */
[----:B0-----:R-:W2:Y:S04]  /*37b0*/  LDL.LU.64 R6, [R1+0x17a0] ;  /* 0x0017a00001067983 */ /* 0x001ea80000300a00 */
[----:B------:R-:W2:Y:S04]  /*37c0*/  LDL.LU R25, [R1+0x179c] ;  /* 0x00179c0001197983 */ /* 0x000ea80000300800 */
[----:B------:R0:W-:Y:S04]  /*37d0*/  STL [R1+0xe0], R26 ;  /* 0x0000e01a01007387 */ /* 0x0001e80000100800 */
[----:B0-----:R-:W2:Y:S04]  /*37e0*/  LDL.LU R26, [R1+0x1798] ;  /* 0x00179800011a7983 */ /* 0x001ea80000300800 */
[----:B------:R-:W-:Y:S04]  /*37f0*/  STL.64 [R1+0x1788], R8 ;  /* 0x0017880801007387 */ /* 0x000fe80000100a00 */
[----:B------:R0:W-:Y:S04]  /*3800*/  STL.64 [R1+0x1778], R10 ;  /* 0x0017780a01007387 */ /* 0x0001e80000100a00 */
[----:B0-----:R-:W2:Y:S04]  /*3810*/  LDL.LU R11, [R1+0xd0] ;  /* 0x0000d000010b7983 */ /* 0x001ea80000300800 */
[----:B------:R-:W2:Y:S04]  /*3820*/  LDL.LU R10, [R1+0x50] ;  /* 0x00005000010a7983 */ /* 0x000ea80000300800 */
[----:B--2---:R0:W-:Y:S04]  /*3830*/  STL.64 [R1+0x1790], R10 ;  /* 0x0017900a01007387 */ /* 0x0041e80000100a00 */
[----:B0-----:R-:W2:Y:S04]  /*3840*/  LDL.LU R10, [R1+0xfc] ;  /* 0x0000fc00010a7983 */ /* 0x001ea80000300800 */
[----:B------:R-:W2:Y:S04]  /*3850*/  LDL.LU R11, [R1+0x100] ;  /* 0x00010000010b7983 */ /* 0x000ea80000300800 */
[----:B------:R0:W-:Y:S04]  /*3860*/  STL.64 [R1+0x1770], R12 ;  /* 0x0017700c01007387 */ /* 0x0001e80000100a00 */
[----:B0-----:R-:W2:Y:S04]  /*3870*/  LDL.LU R12, [R1+0x5c] ;  /* 0x00005c00010c7983 */ /* 0x001ea80000300800 */
[----:B------:R-:W2:Y:S04]  /*3880*/  LDL.LU R13, [R1+0xf4] ;  /* 0x0000f400010d7983 */ /* 0x000ea80000300800 */
[----:B---3--:R0:W-:Y:S04]  /*3890*/  STL.64 [R1+0x1760], R14 ;  /* 0x0017600e01007387 */ /* 0x0081e80000100a00 */
[----:B0-----:R-:W3:Y:S04]  /*38a0*/  LDL.LU R14, [R1+0xf8] ;  /* 0x0000f800010e7983 */ /* 0x001ee80000300800 */
[----:B------:R-:W2:Y:S04]  /*38b0*/  LDL.LU R15, [R1+0x28] ;  /* 0x00002800010f7983 */ /* 0x000ea80000300800 */
[----:B----4-:R-:W-:Y:S04]  /*38c0*/  STL.64 [R1+0x1758], R18 ;  /* 0x0017581201007387 */ /* 0x010fe80000100a00 */
[----:B------:R-:W-:Y:S04]  /*38d0*/  STL.64 [R1+0x1748], R16 ;  /* 0x0017481001007387 */ /* 0x000fe80000100a00 */
[----:B------:R0:W-:Y:S04]  /*38e0*/  STL.64 [R1+0x1740], R20 ;  /* 0x0017401401007387 */ /* 0x0001e80000100a00 */
[----:B0-----:R-:W4:Y:S01]  /*38f0*/  LDL.LU R21, [R1+0xe0] ;  /* 0x0000e00001157983 */ /* 0x001f220000300800 */
[----:B------:R-:W-:-:S04]  /*3900*/  LEA R16, P0, R26, R4, 0x1 ;  /* 0x000000041a107211 */ /* 0x000fc800078008ff */
[----:B------:R-:W-:Y:S02]  /*3910*/  LEA.HI.X.SX32 R17, R26, R2, 0x1, P0 ;  /* 0x000000021a117211 */ /* 0x000fe400000f0eff */
[----:B------:R-:W-:-:S03]  /*3920*/  LEA R18, P1, R25, R4, 0x1 ;  /* 0x0000000419127211 */ /* 0x000fc600078208ff */
[----:B------:R3:W-:Y:S01]  /*3930*/  STL.64 [R1+0xce8], R16 ;  /* 0x000ce81001007387 */ /* 0x0007e20000100a00 */
[----:B------:R-:W-:Y:S02]  /*3940*/  LEA.HI.X.SX32 R19, R25, R2, 0x1, P1 ;  /* 0x0000000219137211 */ /* 0x000fe400008f0eff */
[----:B------:R-:W-:Y:S01]  /*3950*/  LEA R8, P2, R24, R4, 0x1 ;  /* 0x0000000418087211 */ /* 0x000fe200078408ff */
[----:B---3--:R-:W-:Y:S01]  /*3960*/  IMAD.MOV.U32 R16, RZ, RZ, R14 ;  /* 0x000000ffff107224 */ /* 0x008fe200078e000e */
[----:B--2---:R-:W-:-:S05]  /*3970*/  MOV R17, R15 ;  /* 0x0000000f00117202 */ /* 0x004fca0000000f00 */
[----:B------:R-:W-:Y:S04]  /*3980*/  STL.64 [R1+0x1780], R16 ;  /* 0x0017801001007387 */ /* 0x000fe80000100a00 */
[----:B------:R0:W-:Y:S01]  /*3990*/  STL.64 [R1+0xce0], R18 ;  /* 0x000ce01201007387 */ /* 0x0001e20000100a00 */
[----:B------:R-:W-:Y:S01]  /*39a0*/  MOV R14, R3 ;  /* 0x00000003000e7202 */ /* 0x000fe20000000f00 */
[----:B------:R-:W-:Y:S01]  /*39b0*/  IMAD.MOV.U32 R15, RZ, RZ, R11 ;  /* 0x000000ffff0f7224 */ /* 0x000fe200078e000b */
[----:B0-----:R-:W-:Y:S01]  /*39c0*/  MOV R19, R10 ;  /* 0x0000000a00137202 */ /* 0x001fe20000000f00 */
[C---:B----4-:R-:W-:Y:S01]  /*39d0*/  IMAD R25, R0.reuse, 0x2, R21 ;  /* 0x0000000200197824 */ /* 0x050fe200078e0215 */
[----:B------:R-:W-:Y:S02]  /*39e0*/  LEA R10, P0, R23, R4, 0x1 ;  /* 0x00000004170a7211 */ /* 0x000fe400078008ff */
[----:B------:R-:W-:-:S02]  /*39f0*/  LEA R9, R0, R21, 0x1 ;  /* 0x0000001500097211 */ /* 0x000fc400078e08ff */
[-C--:B------:R-:W-:Y:S02]  /*3a00*/  LEA.HI.X.SX32 R9, R24, R2.reuse, 0x1, P2 ;  /* 0x0000000218097211 */ /* 0x080fe400010f0eff */
[----:B------:R-:W-:Y:S02]  /*3a10*/  LEA R3, R0, R25, 0x1 ;  /* 0x0000001900037211 */ /* 0x000fe400078e08ff */
[----:B------:R-:W-:Y:S01]  /*3a20*/  LEA.HI.X.SX32 R11, R23, R2, 0x1, P0 ;  /* 0x00000002170b7211 */ /* 0x000fe200000f0eff */
[----:B------:R-:W-:Y:S04]  /*3a30*/  STL.64 [R1+0xcd8], R8 ;  /* 0x000cd80801007387 */ /* 0x000fe80000100a00 */
[----:B------:R-:W-:Y:S04]  /*3a40*/  STL [R1+0xd8], R3 ;  /* 0x0000d80301007387 */ /* 0x000fe80000100800 */
[----:B------:R0:W-:Y:S04]  /*3a50*/  STL.64 [R1+0xcd0], R10 ;  /* 0x000cd00a01007387 */ /* 0x0001e80000100a00 */
[----:B0-----:R-:W2:Y:S01]  /*3a60*/  LDL.LU.64 R10, [R1+0x1790] ;  /* 0x00179000010a7983 */ /* 0x001ea20000300a00 */
[----:B------:R-:W-:-:S02]  /*3a70*/  LEA R8, P1, R22, R4, 0x1 ;  /* 0x0000000416087211 */ /* 0x000fc400078208ff */
[----:B------:R-:W-:Y:S02]  /*3a80*/  LEA R16, P2, R6, R4, 0x1 ;  /* 0x0000000406107211 */ /* 0x000fe400078408ff */
[-C--:B------:R-:W-:Y:S02]  /*3a90*/  LEA.HI.X.SX32 R9, R22, R2.reuse, 0x1, P1 ;  /* 0x0000000216097211 */ /* 0x080fe400008f0eff */
[----:B------:R-:W-:Y:S01]  /*3aa0*/  LEA.HI.X.SX32 R17, R6, R2, 0x1, P2 ;  /* 0x0000000206117211 */ /* 0x000fe200010f0eff */
[----:B------:R-:W-:Y:S02]  /*3ab0*/  IMAD R3, R0, 0x2, R3 ;  /* 0x0000000200037824 */ /* 0x000fe400078e0203 */
[----:B------:R0:W-:Y:S01]  /*3ac0*/  STL.64 [R1+0xcc8], R8 ;  /* 0x000cc80801007387 */ /* 0x0001e20000100a00 */
[----:B------:R-:W-:-:S03]  /*3ad0*/  IMAD.MOV.U32 R24, RZ, RZ, R13 ;  /* 0x000000ffff187224 */ /* 0x000fc600078e000d */
[----:B0-----:R-:W3:Y:S04]  /*3ae0*/  LDL.LU.64 R8, [R1+0x1788] ;  /* 0x0017880001087983 */ /* 0x001ee80000300a00 */
[----:B------:R0:W-:Y:S04]  /*3af0*/  STL.64 [R1+0xcc0], R16 ;  /* 0x000cc01001007387 */ /* 0x0001e80000100a00 */
[----:B0-----:R-:W4:Y:S04]  /*3b00*/  LDL.LU.64 R16, [R1+0x1780] ;  /* 0x0017800001107983 */ /* 0x001f280000300a00 */
[----:B------:R0:W-:Y:S02]  /*3b10*/  STL [R1+0xd4], R3 ;  /* 0x0000d40301007387 */ /* 0x0001e40000100800 */
[----:B0-----:R-:W-:-:S05]  /*3b20*/  LEA R3, R0, R3, 0x1 ;  /* 0x0000000300037211 */ /* 0x001fca00078e08ff */
[----:B------:R-:W-:Y:S04]  /*3b30*/  STL [R1+0xb4], R3 ;  /* 0x0000b40301007387 */ /* 0x000fe80000100800 */
[----:B------:R-:W-:Y:S01]  /*3b40*/  STL.64 [R1+0x1768], R24 ;  /* 0x0017681801007387 */ /* 0x000fe20000100a00 */
[----:B--2---:R-:W-:Y:S02]  /*3b50*/  MOV R6, R10 ;  /* 0x0000000a00067202 */ /* 0x004fe40000000f00 */
[----:B------:R-:W-:Y:S01]  /*3b60*/  LEA R10, P0, R7, R4, 0x1 ;  /* 0x00000004070a7211 */ /* 0x000fe200078008ff */
[----:B------:R-:W-:-:S03]  /*3b70*/  IMAD.MOV.U32 R26, RZ, RZ, R11 ;  /* 0x000000ffff1a7224 */ /* 0x000fc600078e000b */
[----:B------:R-:W-:-:S05]  /*3b80*/  LEA.HI.X.SX32 R11, R7, R2, 0x1, P0 ;  /* 0x00000002070b7211 */ /* 0x000fca00000f0eff */
[----:B------:R0:W-:Y:S04]  /*3b90*/  STL.64 [R1+0xcb8], R10 ;  /* 0x000cb80a01007387 */ /* 0x0001e80000100a00 */
[----:B0-----:R-:W2:Y:S01]  /*3ba0*/  LDL.LU.64 R10, [R1+0x1778] ;  /* 0x00177800010a7983 */ /* 0x001ea20000300a00 */
[----:B------:R-:W-:Y:S01]  /*3bb0*/  IMAD.MOV.U32 R18, RZ, RZ, R12 ;  /* 0x000000ffff127224 */ /* 0x000fe200078e000c */
[CC--:B---3--:R-:W-:Y:S02]  /*3bc0*/  LEA R12, P1, R8.reuse, R4.reuse, 0x1 ;  /* 0x00000004080c7211 */ /* 0x0c8fe400078208ff */
[----:B------:R-:W-:Y:S02]  /*3bd0*/  LEA R22, P2, R9, R4, 0x1 ;  /* 0x0000000409167211 */ /* 0x000fe400078408ff */
[----:B------:R-:W-:-:S02]  /*3be0*/  LEA.HI.X.SX32 R13, R8, R2, 0x1, P1 ;  /* 0x00000002080d7211 */ /* 0x000fc400008f0eff */
[----:B------:R-:W-:Y:S02]  /*3bf0*/  LEA.HI.X.SX32 R23, R9, R2, 0x1, P2 ;  /* 0x0000000209177211 */ /* 0x000fe400010f0eff */
[C---:B------:R-:W-:Y:S01]  /*3c00*/  LEA R3, R0.reuse, R3, 0x1 ;  /* 0x0000000300037211 */ /* 0x040fe200078e08ff */
[----:B------:R0:W-:Y:S01]  /*3c10*/  STL.64 [R1+0xcb0], R12 ;  /* 0x000cb00c01007387 */ /* 0x0001e20000100a00 */
[----:B------:R-:W-:Y:S01]  /*3c20*/  MOV R20, R15 ;  /* 0x0000000f00147202 */ /* 0x000fe20000000f00 */
[----:B----4-:R-:W-:Y:S02]  /*3c30*/  IMAD.MOV.U32 R8, RZ, RZ, R16 ;  /* 0x000000ffff087224 */ /* 0x010fe400078e0010 */
[----:B------:R-:W-:Y:S01]  /*3c40*/  IMAD R16, R0, 0x2, R3 ;  /* 0x0000000200107824 */ /* 0x000fe200078e0203 */
[----:B0-----:R-:W3:Y:S04]  /*3c50*/  LDL.LU.64 R12, [R1+0x1770] ;  /* 0x00177000010c7983 */ /* 0x001ee80000300a00 */
[----:B------:R0:W-:Y:S04]  /*3c60*/  STL.64 [R1+0xca8], R22 ;  /* 0x000ca81601007387 */ /* 0x0001e80000100a00 */
[----:B------:R-:W-:Y:S01]  /*3c70*/  STL.64 [R1+0x1750], R28 ;  /* 0x0017501c01007387 */ /* 0x000fe20000100a00 */
[----:B0-----:R-:W-:-:S03]  /*3c80*/  IMAD.MOV.U32 R22, RZ, RZ, R14 ;  /* 0x000000ffff167224 */ /* 0x001fc600078e000e */
[----:B------:R-:W-:Y:S01]  /*3c90*/  STL [R1+0xb0], R16 ;  /* 0x0000b01001007387 */ /* 0x000fe20000100800 */
[CC--:B--2---:R-:W-:Y:S02]  /*3ca0*/  LEA R24, P0, R10.reuse, R4.reuse, 0x1 ;  /* 0x000000040a187211 */ /* 0x0c4fe400078008ff */
[C---:B------:R-:W-:Y:S02]  /*3cb0*/  LEA R14, P1, R11.reuse, R4, 0x1 ;  /* 0x000000040b0e7211 */ /* 0x040fe400078208ff */
[-C--:B------:R-:W-:Y:S02]  /*3cc0*/  LEA.HI.X.SX32 R25, R10, R2.reuse, 0x1, P0 ;  /* 0x000000020a197211 */ /* 0x080fe400000f0eff */
[----:B------:R-:W-:-:S03]  /*3cd0*/  LEA.HI.X.SX32 R15, R11, R2, 0x1, P1 ;  /* 0x000000020b0f7211 */ /* 0x000fc600008f0eff */
[----:B------:R0:W-:Y:S04]  /*3ce0*/  STL.64 [R1+0xca0], R24 ;  /* 0x000ca01801007387 */ /* 0x0001e80000100a00 */
[----:B0-----:R-:W2:Y:S04]  /*3cf0*/  LDL.LU.64 R24, [R1+0x1768] ;  /* 0x0017680001187983 */ /* 0x001ea80000300a00 */
[----:B------:R0:W-:Y:S04]  /*3d00*/  STL.64 [R1+0xc98], R14 ;  /* 0x000c980e01007387 */ /* 0x0001e80000100a00 */
[----:B0-----:R-:W4:Y:S01]  /*3d10*/  LDL.LU.64 R14, [R1+0x1760] ;  /* 0x00176000010e7983 */ /* 0x001f220000300a00 */
[----:B------:R-:W-:Y:S01]  /*3d20*/  IMAD.MOV.U32 R23, RZ, RZ, R18 ;  /* 0x000000ffff177224 */ /* 0x000fe200078e0012 */
[----:B---3--:R-:W-:-:S02]  /*3d30*/  LEA R18, P2, R12, R4, 0x1 ;  /* 0x000000040c127211 */ /* 0x008fc400078408ff */
[----:B------:R-:W-:Y:S02]  /*3d40*/  MOV R7, R19 ;  /* 0x0000001300077202 */ /* 0x000fe40000000f00 */
[----:B------:R-:W-:-:S05]  /*3d50*/  LEA.HI.X.SX32 R19, R12, R2, 0x1, P2 ;  /* 0x000000020c137211 */ /* 0x000fca00010f0eff */
[----:B------:R0:W-:Y:S02]  /*3d60*/  STL.64 [R1+0xc90], R18 ;  /* 0x000c901201007387 */ /* 0x0001e40000100a00 */
[----:B0-----:R-:W-:-:S04]  /*3d70*/  LEA R18, P0, R13, R4, 0x1 ;  /* 0x000000040d127211 */ /* 0x001fc800078008ff */
[----:B------:R-:W-:Y:S02]  /*3d80*/  LEA.HI.X.SX32 R19, R13, R2, 0x1, P0 ;  /* 0x000000020d137211 */ /* 0x000fe400000f0eff */
[----:B------:R-:W-:-:S05]  /*3d90*/  LEA R16, R0, R16, 0x1 ;  /* 0x0000001000107211 */ /* 0x000fca00078e08ff */
[----:B------:R-:W-:Y:S01]  /*3da0*/  IMAD R10, R0, 0x2, R16 ;  /* 0x00000002000a7824 */ /* 0x000fe200078e0210 */
[----:B------:R-:W-:Y:S01]  /*3db0*/  MOV R9, R17 ;  /* 0x0000001100097202 */ /* 0x000fe20000000f00 */
[----:B------:R-:W-:Y:S01]  /*3dc0*/  IMAD.MOV.U32 R13, RZ, RZ, R29 ;  /* 0x000000ffff0d7224 */ /* 0x000fe200078e001d */
[----:B----4-:R-:W-:-:S05]  /*3dd0*/  LEA R28, P2, R15, R4, 0x1 ;  /* 0x000000040f1c7211 */ /* 0x010fca00078408ff */
[----:B------:R-:W-:Y:S04]  /*3de0*/  STL [R1+0xc78], R28 ;  /* 0x000c781c01007387 */ /* 0x000fe80000100800 */
[----:B------:R0:W-:Y:S01]  /*3df0*/  STL.64 [R1+0xc88], R18 ;  /* 0x000c881201007387 */ /* 0x0001e20000100a00 */
[----:B------:R-:W-:-:S03]  /*3e00*/  LEA R16, P1, R14, R4, 0x1 ;  /* 0x000000040e107211 */ /* 0x000fc600078208ff */
[----:B0-----:R-:W3:Y:S01]  /*3e10*/  LDL.LU.64 R18, [R1+0x1758] ;  /* 0x0017580001127983 */ /* 0x001ee20000300a00 */
[----:B------:R-:W-:Y:S02]  /*3e20*/  LEA.HI.X.SX32 R17, R14, R2, 0x1, P1 ;  /* 0x000000020e117211 */ /* 0x000fe400008f0eff */
[----:B------:R-:W-:Y:S02]  /*3e30*/  MOV R12, R28 ;  /* 0x0000001c000c7202 */ /* 0x000fe40000000f00 */
[----:B------:R-:W4:Y:S04]  /*3e40*/  LDL.LU.64 R28, [R1+0x1750] ;  /* 0x00175000011c7983 */ /* 0x000f280000300a00 */
[----:B------:R0:W-:Y:S04]  /*3e50*/  STL.64 [R1+0xc80], R16 ;  /* 0x000c801001007387 */ /* 0x0001e80000100a00 */
[----:B0-----:R-:W4:Y:S01]  /*3e60*/  LDL.LU.64 R16, [R1+0x1748] ;  /* 0x0017480001107983 */ /* 0x001f220000300a00 */
[----:B------:R-:W-:Y:S01]  /*3e70*/  IMAD.MOV.U32 R11, RZ, RZ, R8 ;  /* 0x000000ffff0b7224 */ /* 0x000fe200078e0008 */
[----:B------:R-:W-:Y:S01]  /*3e80*/  MOV R8, R6 ;  /* 0x0000000600087202 */ /* 0x000fe20000000f00 */
[----:B--2---:R-:W-:Y:S01]  /*3e90*/  IMAD.MOV.U32 R6, RZ, RZ, R24 ;  /* 0x000000ffff067224 */ /* 0x004fe200078e0018 */
[----:B------:R-:W-:-:S02]  /*3ea0*/  LEA.HI.X.SX32 R13, R15, R2, 0x1, P2 ;  /* 0x000000020f0d7211 */ /* 0x000fc400010f0eff */
[----:B------:R-:W-:-:S03]  /*3eb0*/  MOV R12, R9 ;  /* 0x00000009000c7202 */ /* 0x000fc60000000f00 */
[----:B------:R0:W-:Y:S01]  /*3ec0*/  STL [R1+0xc7c], R13 ;  /* 0x000c7c0d01007387 */ /* 0x0001e20000100800 */
[----:B------:R-:W-:Y:S01]  /*3ed0*/  IMAD.MOV.U32 R14, RZ, RZ, R22 ;  /* 0x000000ffff0e7224 */ /* 0x000fe200078e0016 */
[----:B0-----:R-:W-:Y:S02]  /*3ee0*/  MOV R13, R25 ;  /* 0x00000019000d7202 */ /* 0x001fe40000000f00 */
[----:B------:R-:W-:Y:S01]  /*3ef0*/  MOV R22, R21 ;  /* 0x0000001500167202 */ /* 0x000fe20000000f00 */
[----:B------:R-:W-:Y:S01]  /*3f00*/  IMAD.MOV.U32 R9, RZ, RZ, R27 ;  /* 0x000000ffff097224 */ /* 0x000fe200078e001b */
[----:B---3--:R-:W-:-:S05]  /*3f10*/  LEA R24, R0, R19, 0x1 ;  /* 0x0000001300187211 */ /* 0x008fca00078e08ff */
[----:B------:R-:W-:-:S05]  /*3f20*/  IMAD R24, R0, 0x2, R24 ;  /* 0x0000000200187824 */ /* 0x000fca00078e0218 */
[----:B------:R-:W-:-:S05]  /*3f30*/  LEA R24, R0, R24, 0x1 ;  /* 0x0000001800187211 */ /* 0x000fca00078e08ff */
[----:B------:R-:W-:Y:S04]  /*3f40*/  STL [R1+0x172c], R24 ;  /* 0x00172c1801007387 */ /* 0x000fe80000100800 */
[----:B----4-:R-:W-:Y:S04]  /*3f50*/  STL.64 [R1+0x1730], R28 ;  /* 0x0017301c01007387 */ /* 0x010fe80000100a00 */
[----:B------:R0:W-:Y:S04]  /*3f60*/  STL.64 [R1+0x1738], R12 ;  /* 0x0017380c01007387 */ /* 0x0001e80000100a00 */
[----:B------:R-:W2:Y:S04]  /*3f70*/  LDL.LU R15, [R1+0x1c] ;  /* 0x00001c00010f7983 */ /* 0x000ea80000300800 */
[----:B------:R-:W3:Y:S01]  /*3f80*/  LDL.LU R27, [R1+0x18] ;  /* 0x00001800011b7983 */ /* 0x000ee20000300800 */
[----:B0-----:R-:W-:Y:S01]  /*3f90*/  IMAD.MOV.U32 R13, RZ, RZ, R20 ;  /* 0x000000ffff0d7224 */ /* 0x001fe200078e0014 */
[----:B------:R-:W-:-:S04]  /*3fa0*/  LEA R20, P0, R16, R4, 0x1 ;  /* 0x0000000410147211 */ /* 0x000fc800078008ff */
[----:B------:R-:W-:-:S05]  /*3fb0*/  LEA.HI.X.SX32 R21, R16, R2, 0x1, P0 ;  /* 0x0000000210157211 */ /* 0x000fca00000f0eff */
[----:B------:R0:W-:Y:S04]  /*3fc0*/  STL.64 [R1+0xc70], R20 ;  /* 0x000c701401007387 */ /* 0x0001e80000100a00 */
[----:B0-----:R-:W4:Y:S01]  /*3fd0*/  LDL.LU.64 R20, [R1+0x1740] ;  /* 0x0017400001147983 */ /* 0x001f220000300a00 */
[----:B------:R-:W-:-:S05]  /*3fe0*/  LEA R10, R0, R10, 0x1 ;  /* 0x0000000a000a7211 */ /* 0x000fca00078e08ff */
[----:B------:R-:W-:Y:S01]  /*3ff0*/  IMAD R10, R0, 0x2, R10 ;  /* 0x00000002000a7824 */ /* 0x000fe200078e020a */
[CC--:B------:R-:W-:Y:S02]  /*4000*/  LEA R28, P1, R17.reuse, R4.reuse, 0x1 ;  /* 0x00000004111c7211 */ /* 0x0c0fe400078208ff */
[----:B------:R-:W-:Y:S02]  /*4010*/  LEA R24, P2, R18, R4, 0x1 ;  /* 0x0000000412187211 */ /* 0x000fe400078408ff */
[----:B------:R-:W-:Y:S02]  /*4020*/  LEA R12, R0, R10, 0x1 ;  /* 0x0000000a000c7211 */ /* 0x000fe400078e08ff */
[-C--:B------:R-:W-:Y:S02]  /*4030*/  LEA.HI.X.SX32 R29, R17, R2.reuse, 0x1, P1 ;  /* 0x00000002111d7211 */ /* 0x080fe400008f0eff */
[----:B------:R-:W-:Y:S01]  /*4040*/  LEA.HI.X.SX32 R25, R18, R2, 0x1, P2 ;  /* 0x0000000212197211 */ /* 0x000fe200010f0eff */
[----:B------:R0:W-:Y:S01]  /*4050*/  STL [R1+0x98], R12 ;  /* 0x0000980c01007387 */ /* 0x0001e20000100800 */
[----:B------:R-:W-:Y:S01]  /*4060*/  LEA R18, R0, R12, 0x1 ;  /* 0x0000000c00127211 */ /* 0x000fe200078e08ff */
[----:B------:R-:W-:-:S02]  /*4070*/  IMAD.MOV.U32 R16, RZ, RZ, R13 ;  /* 0x000000ffff107224 */ /* 0x000fc400078e000d */
[----:B------:R-:W-:Y:S04]  /*4080*/  STL.64 [R1+0xc68], R28 ;  /* 0x000c681c01007387 */ /* 0x000fe80000100a00 */
[----:B------:R-:W2:Y:S01]  /*4090*/  LDL.LU R17, [R1+0x2c] ;  /* 0x00002c0001117983 */ /* 0x000ea20000300800 */
[----:B0-----:R-:W-:-:S03]  /*40a0*/  LEA R12, P0, R19, R4, 0x1 ;  /* 0x00000004130c7211 */ /* 0x001fc600078008ff */
[----:B------:R-:W-:Y:S01]  /*40b0*/  STL.64 [R1+0xc60], R24 ;  /* 0x000c601801007387 */ /* 0x000fe20000100a00 */
[----:B------:R-:W-:-:S03]  /*40c0*/  LEA.HI.X.SX32 R13, R19, R2, 0x1, P0 ;  /* 0x00000002130d7211 */ /* 0x000fc600000f0eff */
[----:B------:R0:W-:Y:S04]  /*40d0*/  STL [R1+0x44], R18 ;  /* 0x0000441201007387 */ /* 0x0001e80000100800 */
[----:B------:R1:W-:Y:S01]  /*40e0*/  STL.64 [R1+0xc58], R12 ;  /* 0x000c580c01007387 */ /* 0x0003e20000100a00 */
[----:B0-----:R-:W-:-:S03]  /*40f0*/  IMAD R18, R0, 0x2, R18 ;  /* 0x0000000200127824 */ /* 0x001fc600078e0212 */
[----:B-1----:R-:W2:Y:S04]  /*4100*/  LDL.LU.64 R12, [R1+0x1738] ;  /* 0x00173800010c7983 */ /* 0x002ea80000300a00 */
[----:B------:R-:W-:Y:S01]  /*4110*/  STL [R1+0x1728], R19 ;  /* 0x0017281301007387 */ /* 0x000fe20000100800 */
[CC--:B----4-:R-:W-:Y:S02]  /*4120*/  LEA R28, P1, R20.reuse, R4.reuse, 0x1 ;  /* 0x00000004141c7211 */ /* 0x0d0fe400078208ff */
[C---:B------:R-:W-:Y:S02]  /*4130*/  LEA R24, P2, R21.reuse, R4, 0x1 ;  /* 0x0000000415187211 */ /* 0x040fe400078408ff */
[-C--:B------:R-:W-:Y:S02]  /*4140*/  LEA.HI.X.SX32 R29, R20, R2.reuse, 0x1, P1 ;  /* 0x00000002141d7211 */ /* 0x080fe400008f0eff */
[----:B------:R-:W-:-:S03]  /*4150*/  LEA.HI.X.SX32 R25, R21, R2, 0x1, P2 ;  /* 0x0000000215197211 */ /* 0x000fc600010f0eff */
[----:B------:R0:W-:Y:S04]  /*4160*/  STL.64 [R1+0xc50], R28 ;  /* 0x000c501c01007387 */ /* 0x0001e80000100a00 */
[----:B0-----:R-:W4:Y:S04]  /*4170*/  LDL.LU.64 R28, [R1+0x1730] ;  /* 0x00173000011c7983 */ /* 0x001f280000300a00 */
[----:B------:R-:W-:Y:S04]  /*4180*/  STL [R1+0x40], R18 ;  /* 0x0000401201007387 */ /* 0x000fe80000100800 */
[----:B------:R0:W-:Y:S04]  /*4190*/  STL.64 [R1+0xc48], R24 ;  /* 0x000c481801007387 */ /* 0x0001e80000100a00 */
[----:B0-----:R-:W3:Y:S01]  /*41a0*/  LDL.LU R24, [R1+0x172c] ;  /* 0x00172c0001187983 */ /* 0x001ee20000300800 */
[----:B------:R-:W-:-:S02]  /*41b0*/  LEA R25, R0, R18, 0x1 ;  /* 0x0000001200197211 */ /* 0x000fc400078e08ff */
[----:B------:R-:W-:Y:S01]  /*41c0*/  MOV R21, R10 ;  /* 0x0000000a00157202 */ /* 0x000fe20000000f00 */
[----:B--2---:R-:W-:Y:S02]  /*41d0*/  IMAD.MOV.U32 R20, RZ, RZ, R13 ;  /* 0x000000ffff147224 */ /* 0x004fe400078e000d */
[----:B------:R-:W-:Y:S01]  /*41e0*/  IMAD.MOV.U32 R13, RZ, RZ, R9 ;  /* 0x000000ffff0d7224 */ /* 0x000fe200078e0009 */
[----:B------:R-:W-:Y:S02]  /*41f0*/  MOV R9, R22 ;  /* 0x0000001600097202 */ /* 0x000fe40000000f00 */
[C---:B------:R-:W-:Y:S01]  /*4200*/  LEA R22, P1, R15.reuse, R4, 0x1 ;  /* 0x000000040f167211 */ /* 0x040fe200078208ff */
[----:B------:R-:W-:Y:S01]  /*4210*/  IMAD.MOV.U32 R10, RZ, RZ, R23 ;  /* 0x000000ffff0a7224 */ /* 0x000fe200078e0017 */
[----:B------:R-:W-:Y:S02]  /*4220*/  STL.64 [R1+0x1720], R20 ;  /* 0x0017201401007387 */ /* 0x000fe40000100a00 */
[----:B------:R-:W-:-:S02]  /*4230*/  LEA.HI.X.SX32 R23, R15, R2, 0x1, P1 ;  /* 0x000000020f177211 */ /* 0x000fc400008f0eff */
[----:B---3--:R-:W-:Y:S02]  /*4240*/  LEA R18, P0, R24, R4, 0x1 ;  /* 0x0000000418127211 */ /* 0x008fe400078008ff */
[----:B------:R-:W-:Y:S01]  /*4250*/  MOV R19, R24 ;  /* 0x0000001800137202 */ /* 0x000fe20000000f00 */
[----:B------:R-:W-:-:S03]  /*4260*/  IMAD R24, R0, 0x2, R25 ;  /* 0x0000000200187824 */ /* 0x000fc600078e0219 */
[----:B------:R-:W-:-:S05]  /*4270*/  LEA.HI.X.SX32 R19, R19, R2, 0x1, P0 ;  /* 0x0000000213137211 */ /* 0x000fca00000f0eff */
[----:B------:R0:W-:Y:S04]  /*4280*/  STL.64 [R1+0xc40], R18 ;  /* 0x000c401201007387 */ /* 0x0001e80000100a00 */
[----:B0-----:R0:W2:Y:S04]  /*4290*/  LDL.LU R19, [R1+0x1728] ;  /* 0x0017280001137983 */ /* 0x0010a80000300800 */
[----:B------:R1:W-:Y:S04]  /*42a0*/  STL.64 [R1+0xc38], R22 ;  /* 0x000c381601007387 */ /* 0x0003e80000100a00 */
[----:B------:R3:W-:Y:S01]  /*42b0*/  STL.64 [R1+0x16a0], R24 ;  /* 0x0016a01801007387 */ /* 0x0007e20000100a00 */
[----:B-1----:R-:W-:-:S03]  /*42c0*/  LEA R23, R0, R24, 0x1 ;  /* 0x0000001800177211 */ /* 0x002fc600078e08ff */
[----:B---3--:R-:W3:Y:S01]  /*42d0*/  LDL.LU R24, [R1+0x30] ;  /* 0x0000300001187983 */ /* 0x008ee20000300800 */
[----:B------:R-:W-:-:S04]  /*42e0*/  LEA R20, P2, R27, R4, 0x1 ;  /* 0x000000041b147211 */ /* 0x000fc800078408ff */
[----:B------:R-:W-:Y:S02]  /*42f0*/  LEA.HI.X.SX32 R21, R27, R2, 0x1, P2 ;  /* 0x000000021b157211 */ /* 0x000fe400010f0eff */
[----:B------:R-:W-:-:S03]  /*4300*/  LEA R15, R0, R5, 0x1 ;  /* 0x00000005000f7211 */ /* 0x000fc600078e08ff */
[----:B------:R3:W-:Y:S01]  /*4310*/  STL.64 [R1+0xc30], R20 ;  /* 0x000c301401007387 */ /* 0x0007e20000100a00 */
[-C--:B------:R-:W-:Y:S02]  /*4320*/  LEA R18, P1, R17, R4.reuse, 0x1 ;  /* 0x0000000411127211 */ /* 0x080fe400078208ff */
[----:B------:R-:W-:Y:S01]  /*4330*/  LEA R15, R0, R15, 0x1 ;  /* 0x0000000f000f7211 */ /* 0x000fe200078e08ff */
[----:B------:R-:W2:Y:S04]  /*4340*/  LDL.LU R25, [R1+0x38] ;  /* 0x0000380001197983 */ /* 0x000ea80000300800 */
[----:B------:R-:W-:Y:S01]  /*4350*/  STL [R1+0xc20], R18 ;  /* 0x000c201201007387 */ /* 0x000fe20000100800 */
[----:B---3--:R-:W-:-:S04]  /*4360*/  LEA R20, P0, R24, R4, 0x1 ;  /* 0x0000000418147211 */ /* 0x008fc800078008ff */
[----:B------:R-:W-:-:S05]  /*4370*/  LEA.HI.X.SX32 R21, R24, R2, 0x1, P0 ;  /* 0x0000000218157211 */ /* 0x000fca00000f0eff */
[----:B------:R1:W-:Y:S04]  /*4380*/  STL.64 [R1+0xc28], R20 ;  /* 0x000c281401007387 */ /* 0x0003e80000100a00 */
[----:B-1----:R-:W3:Y:S04]  /*4390*/  LDL.LU.64 R20, [R1+0x1720] ;  /* 0x0017200001147983 */ /* 0x002ee80000300a00 */
[----:B------:R1:W-:Y:S04]  /*43a0*/  STL.64 [R1+0x1710], R14 ;  /* 0x0017100e01007387 */ /* 0x0003e80000100a00 */
[----:B-1----:R0:W4:Y:S01]  /*43b0*/  LDL.64 R14, [R1+0xc20] ;  /* 0x000c2000010e7983 */ /* 0x0021220000100a00 */
[----:B------:R-:W-:Y:S01]  /*43c0*/  LEA R18, P2, R12, R4, 0x1 ;  /* 0x000000040c127211 */ /* 0x000fe200078408ff */
[----:B------:R-:W-:-:S03]  /*43d0*/  IMAD R22, R0, 0x2, R23 ;  /* 0x0000000200167824 */ /* 0x000fc600078e0217 */
[-C--:B--2---:R-:W-:Y:S01]  /*43e0*/  LEA.HI.X.SX32 R19, R12, R2.reuse, 0x1, P2 ;  /* 0x000000020c137211 */ /* 0x084fe200010f0eff */
[----:B------:R-:W-:Y:S01]  /*43f0*/  IMAD R27, R0, 0x2, R5 ;  /* 0x00000002001b7824 */ /* 0x000fe200078e0205 */
[----:B---3--:R-:W-:Y:S01]  /*4400*/  STL.64 [R1+0x1718], R20 ;  /* 0x0017181401007387 */ /* 0x008fe20000100a00 */
[----:B----4-:R-:W-:Y:S02]  /*4410*/  LEA.HI.X.SX32 R15, R17, R2, 0x1, P1 ;  /* 0x00000002110f7211 */ /* 0x010fe400008f0eff */
[----:B------:R-:W-:-:S03]  /*4420*/  MOV R17, R5 ;  /* 0x0000000500117202 */ /* 0x000fc60000000f00 */
[----:B------:R-:W-:Y:S01]  /*4430*/  STL [R1+0xc24], R15 ;  /* 0x000c240f01007387 */ /* 0x000fe20000100800 */
[----:B------:R-:W-:-:S03]  /*4440*/  IMAD R5, R0, 0x2, R22 ;  /* 0x0000000200057824 */ /* 0x000fc600078e0216 */
[----:B------:R-:W2:Y:S04]  /*4450*/  LDL.LU R24, [R1+0x48] ;  /* 0x0000480001187983 */ /* 0x000ea80000300800 */
[----:B------:R-:W-:Y:S04]  /*4460*/  STL.64 [R1+0xc18], R18 ;  /* 0x000c181201007387 */ /* 0x000fe80000100a00 */
[----:B------:R1:W-:Y:S04]  /*4470*/  STL.64 [R1+0x16a8], R22 ;  /* 0x0016a81601007387 */ /* 0x0003e80000100a00 */
[----:B-1----:R-:W3:Y:S01]  /*4480*/  LDL.LU R22, [R1+0x3c] ;  /* 0x00003c0001167983 */ /* 0x002ee20000300800 */
[----:B------:R-:W-:-:S03]  /*4490*/  IMAD.MOV.U32 R12, RZ, RZ, R6 ;  /* 0x000000ffff0c7224 */ /* 0x000fc600078e0006 */
[----:B------:R-:W4:Y:S01]  /*44a0*/  LDL.LU R23, [R1+0x34] ;  /* 0x0000340001177983 */ /* 0x000f220000300800 */
[----:B------:R-:W-:-:S03]  /*44b0*/  LEA R6, R0, R5, 0x1 ;  /* 0x0000000500067211 */ /* 0x000fc600078e08ff */
[----:B------:R1:W-:Y:S04]  /*44c0*/  STL [R1+0x16d8], R5 ;  /* 0x0016d80501007387 */ /* 0x0003e80000100800 */
[----:B-1----:R-:W2:Y:S01]  /*44d0*/  LDL.LU R5, [R1+0x4c] ;  /* 0x00004c0001057983 */ /* 0x002ea20000300800 */
[----:B---3--:R-:W-:-:S04]  /*44e0*/  LEA R20, P0, R22, R4, 0x1 ;  /* 0x0000000416147211 */ /* 0x008fc800078008ff */
[----:B------:R-:W-:-:S05]  /*44f0*/  LEA.HI.X.SX32 R21, R22, R2, 0x1, P0 ;  /* 0x0000000216157211 */ /* 0x000fca00000f0eff */
[----:B------:R1:W-:Y:S04]  /*4500*/  STL.64 [R1+0xc10], R20 ;  /* 0x000c101401007387 */ /* 0x0003e80000100a00 */
[----:B-1----:R-:W3:Y:S01]  /*4510*/  LDL.LU.64 R20, [R1+0x1718] ;  /* 0x0017180001147983 */ /* 0x002ee20000300a00 */
[-C--:B------:R-:W-:Y:S02]  /*4520*/  LEA R14, P1, R25, R4.reuse, 0x1 ;  /* 0x00000004190e7211 */ /* 0x080fe400078208ff */
[----:B----4-:R-:W-:Y:S02]  /*4530*/  LEA R18, P2, R23, R4, 0x1 ;  /* 0x0000000417127211 */ /* 0x010fe400078408ff */
[-C--:B------:R-:W-:Y:S02]  /*4540*/  LEA.HI.X.SX32 R15, R25, R2.reuse, 0x1, P1 ;  /* 0x00000002190f7211 */ /* 0x080fe400008f0eff */
[----:B------:R-:W-:-:S03]  /*4550*/  LEA.HI.X.SX32 R19, R23, R2, 0x1, P2 ;  /* 0x0000000217137211 */ /* 0x000fc600010f0eff */
[----:B------:R1:W-:Y:S04]  /*4560*/  STL.64 [R1+0xc08], R14 ;  /* 0x000c080e01007387 */ /* 0x0003e80000100a00 */
[----:B-1----:R-:W4:Y:S01]  /*4570*/  LDL.LU.64 R14, [R1+0x1710] ;  /* 0x00171000010e7983 */ /* 0x002f220000300a00 */
[----:B---3--:R-:W-:-:S03]  /*4580*/  IMAD.MOV.U32 R25, RZ, RZ, R21 ;  /* 0x000000ffff197224 */ /* 0x008fc600078e0015 */
[----:B------:R-:W3:Y:S04]  /*4590*/  LDL.LU R21, [R1+0x54] ;  /* 0x0000540001157983 */ /* 0x000ee80000300800 */
[----:B------:R1:W-:Y:S04]  /*45a0*/  STL.64 [R1+0xc00], R18 ;  /* 0x000c001201007387 */ /* 0x0003e80000100a00 */
[----:B------:R-:W-:Y:S01]  /*45b0*/  STL.64 [R1+0x1700], R28 ;  /* 0x0017001c01007387 */ /* 0x000fe20000100a00 */
[----:B-1----:R-:W-:Y:S01]  /*45c0*/  MOV R18, R13 ;  /* 0x0000000d00127202 */ /* 0x002fe20000000f00 */
[----:B------:R-:W-:Y:S01]  /*45d0*/  IMAD.MOV.U32 R19, RZ, RZ, R7 ;  /* 0x000000ffff137224 */ /* 0x000fe200078e0007 */
[----:B------:R-:W-:-:S04]  /*45e0*/  LEA R7, R0, R6, 0x1 ;  /* 0x0000000600077211 */ /* 0x000fc800078e08ff */
[----:B------:R-:W-:Y:S04]  /*45f0*/  STL.64 [R1+0x1708], R18 ;  /* 0x0017081201007387 */ /* 0x000fe80000100a00 */
[----:B------:R-:W3:Y:S04]  /*4600*/  LDL.LU R13, [R1+0x60] ;  /* 0x00006000010d7983 */ /* 0x000ee80000300800 */
[----:B------:R1:W-:Y:S04]  /*4610*/  STL.64 [R1+0x1690], R6 ;  /* 0x0016900601007387 */ /* 0x0003e80000100a00 */
[----:B-1----:R-:W3:Y:S01]  /*4620*/  LDL.LU R6, [R1+0x58] ;  /* 0x0000580001067983 */ /* 0x002ee20000300800 */
[----:B------:R-:W-:Y:S01]  /*4630*/  IMAD.MOV.U32 R19, RZ, RZ, R8 ;  /* 0x000000ffff137224 */ /* 0x000fe200078e0008 */
[----:B------:R-:W-:-:S02]  /*4640*/  LEA R18, P0, R8, R4, 0x1 ;  /* 0x0000000408127211 */ /* 0x000fc400078008ff */
[----:B--2---:R-:W-:Y:S02]  /*4650*/  LEA R28, P1, R5, R4, 0x1 ;  /* 0x00000004051c7211 */ /* 0x004fe400078208ff */
[----:B------:R-:W-:Y:S02]  /*4660*/  LEA.HI.X.SX32 R19, R19, R2, 0x1, P0 ;  /* 0x0000000213137211 */ /* 0x000fe400000f0eff */
[----:B------:R-:W-:Y:S02]  /*4670*/  LEA R22, P2, R24, R4, 0x1 ;  /* 0x0000000418167211 */ /* 0x000fe400078408ff */
[-C--:B------:R-:W-:Y:S02]  /*4680*/  LEA.HI.X.SX32 R29, R5, R2.reuse, 0x1, P1 ;  /* 0x00000002051d7211 */ /* 0x080fe400008f0eff */
[----:B------:R-:W-:Y:S01]  /*4690*/  LEA R8, R0, R7, 0x1 ;  /* 0x0000000700087211 */ /* 0x000fe200078e08ff */
[----:B------:R1:W-:Y:S01]  /*46a0*/  STL.64 [R1+0xbf8], R18 ;  /* 0x000bf81201007387 */ /* 0x0003e20000100a00 */
[----:B------:R-:W-:Y:S01]  /*46b0*/  LEA.HI.X.SX32 R23, R24, R2, 0x1, P2 ;  /* 0x0000000218177211 */ /* 0x000fe200010f0eff */
[----:B------:R-:W-:Y:S01]  /*46c0*/  IMAD.MOV.U32 R24, RZ, RZ, R25 ;  /* 0x000000ffff187224 */ /* 0x000fe200078e0019 */
[----:B------:R-:W-:Y:S01]  /*46d0*/  MOV R25, R9 ;  /* 0x0000000900197202 */ /* 0x000fe20000000f00 */
[----:B------:R-:W-:Y:S01]  /*46e0*/  STL.64 [R1+0xbf0], R28 ;  /* 0x000bf01c01007387 */ /* 0x000fe20000100a00 */
[----:B------:R-:W-:Y:S01]  /*46f0*/  IMAD R9, R0, 0x2, R8 ;  /* 0x0000000200097824 */ /* 0x000fe200078e0208 */
[----:B-1----:R-:W-:-:S02]  /*4700*/  LEA R18, P0, R10, R4, 0x1 ;  /* 0x000000040a127211 */ /* 0x002fc400078008ff */
[----:B------:R-:W-:Y:S01]  /*4710*/  MOV R19, R10 ;  /* 0x0000000a00137202 */ /* 0x000fe20000000f00 */
[----:B------:R-:W-:Y:S03]  /*4720*/  STL.64 [R1+0xbe8], R22 ;  /* 0x000be81601007387 */ /* 0x000fe60000100a00 */
[----:B------:R-:W-:Y:S01]  /*4730*/  LEA.HI.X.SX32 R19, R19, R2, 0x1, P0 ;  /* 0x0000000213137211 */ /* 0x000fe200000f0eff */
[----:B------:R-:W2:Y:S01]  /*4740*/  LDL.LU R5, [R1+0x74] ;  /* 0x0000740001057983 */ /* 0x000ea20000300800 */
[----:B------:R-:W-:-:S03]  /*4750*/  IMAD R10, R0, 0x2, R9 ;  /* 0x00000002000a7824 */ /* 0x000fc600078e0209 */
[----:B------:R1:W-:Y:S04]  /*4760*/  STL.64 [R1+0x1688], R8 ;  /* 0x0016880801007387 */ /* 0x0003e80000100a00 */
[----:B-1----:R-:W2:Y:S04]  /*4770*/  LDL.LU R9, [R1+0x70] ;  /* 0x0000700001097983 */ /* 0x002ea80000300800 */
[----:B------:R1:W-:Y:S04]  /*4780*/  STL.64 [R1+0xbe0], R18 ;  /* 0x000be01201007387 */ /* 0x0003e80000100a00 */
[----:B-1----:R-:W2:Y:S01]  /*4790*/  LDL.LU.64 R18, [R1+0x1708] ;  /* 0x0017080001127983 */ /* 0x002ea20000300a00 */
[----:B---3--:R-:W-:-:S04]  /*47a0*/  LEA R28, P1, R6, R4, 0x1 ;  /* 0x00000004061c7211 */ /* 0x008fc800078208ff */
[----:B------:R-:W-:-:S05]  /*47b0*/  LEA.HI.X.SX32 R29, R6, R2, 0x1, P1 ;  /* 0x00000002061d7211 */ /* 0x000fca00008f0eff */
[----:B------:R1:W-:Y:S04]  /*47c0*/  STL.64 [R1+0xbd8], R28 ;  /* 0x000bd81c01007387 */ /* 0x0003e80000100a00 */
[----:B-1----:R-:W3:Y:S01]  /*47d0*/  LDL.LU.64 R28, [R1+0x1700] ;  /* 0x00170000011c7983 */ /* 0x002ee20000300a00 */
[----:B------:R-:W-:-:S04]  /*47e0*/  LEA R22, P2, R21, R4, 0x1 ;  /* 0x0000000415167211 */ /* 0x000fc800078408ff */
[----:B------:R-:W-:-:S05]  /*47f0*/  LEA.HI.X.SX32 R23, R21, R2, 0x1, P2 ;  /* 0x0000000215177211 */ /* 0x000fca00010f0eff */
[----:B------:R-:W-:Y:S04]  /*4800*/  STL.64 [R1+0xbd0], R22 ;  /* 0x000bd01601007387 */ /* 0x000fe80000100a00 */
[----:B---3--:R1:W-:Y:S04]  /*4810*/  STL.64 [R1+0x16f8], R28 ;  /* 0x0016f81c01007387 */ /* 0x0083e80000100a00 */
[----:B-1----:R-:W3:Y:S01]  /*4820*/  LDL.LU R28, [R1+0x68] ;  /* 0x00006800011c7983 */ /* 0x002ee20000300800 */
[----:B------:R-:W-:Y:S01]  /*4830*/  MOV R21, R11 ;  /* 0x0000000b00157202 */ /* 0x000fe20000000f00 */
[----:B------:R-:W-:-:S02]  /*4840*/  IMAD R11, R0, 0x2, R10 ;  /* 0x00000002000b7824 */ /* 0x000fc400078e020a */
[----:B------:R-:W4:Y:S01]  /*4850*/  LDL.LU R29, [R1+0x64] ;  /* 0x00006400011d7983 */ /* 0x000f220000300800 */
[----:B--2---:R-:W-:Y:S01]  /*4860*/  MOV R8, R18 ;  /* 0x0000001200087202 */ /* 0x004fe20000000f00 */
[----:B------:R-:W-:Y:S01]  /*4870*/  IMAD.MOV.U32 R18, RZ, RZ, R12 ;  /* 0x000000ffff127224 */ /* 0x000fe200078e000c */
[----:B------:R-:W-:Y:S02]  /*4880*/  LEA R12, R0, R11, 0x1 ;  /* 0x0000000b000c7211 */ /* 0x000fe400078e08ff */
[----:B---3--:R-:W-:-:S05]  /*4890*/  LEA R6, P0, R28, R4, 0x1 ;  /* 0x000000041c067211 */ /* 0x008fca00078008ff */
[----:B------:R-:W-:Y:S04]  /*48a0*/  STL [R1+0xbc8], R6 ;  /* 0x000bc80601007387 */ /* 0x000fe80000100800 */
[----:B------:R1:W-:Y:S04]  /*48b0*/  STL.64 [R1+0x1698], R10 ;  /* 0x0016980a01007387 */ /* 0x0003e80000100a00 */
[----:B-1----:R0:W2:Y:S01]  /*48c0*/  LDL.64 R10, [R1+0xbc8] ;  /* 0x000bc800010a7983 */ /* 0x0020a20000100a00 */
[-C--:B----4-:R-:W-:Y:S02]  /*48d0*/  LEA R22, P1, R29, R4.reuse, 0x1 ;  /* 0x000000041d167211 */ /* 0x090fe400078208ff */
[----:B------:R-:W-:-:S02]  /*48e0*/  LEA R6, P2, R13, R4, 0x1 ;  /* 0x000000040d067211 */ /* 0x000fc400078408ff */
[----:B------:R-:W-:Y:S02]  /*48f0*/  LEA.HI.X.SX32 R23, R29, R2, 0x1, P1 ;  /* 0x000000021d177211 */ /* 0x000fe400008f0eff */
[----:B------:R-:W-:Y:S02]  /*4900*/  MOV R29, R14 ;  /* 0x0000000e001d7202 */ /* 0x000fe40000000f00 */
[-C--:B------:R-:W-:Y:S01]  /*4910*/  LEA.HI.X.SX32 R7, R13, R2.reuse, 0x1, P2 ;  /* 0x000000020d077211 */ /* 0x080fe200010f0eff */
[----:B------:R1:W-:Y:S01]  /*4920*/  STL.64 [R1+0xbc0], R22 ;  /* 0x000bc01601007387 */ /* 0x0003e20000100a00 */
[----:B------:R-:W-:Y:S02]  /*4930*/  IMAD R13, R0, 0x2, R12 ;  /* 0x00000002000d7824 */ /* 0x000fe400078e020c */
[----:B-1----:R-:W-:Y:S01]  /*4940*/  IMAD.MOV.U32 R23, RZ, RZ, R24 ;  /* 0x000000ffff177224 */ /* 0x002fe200078e0018 */
[----:B------:R-:W-:Y:S02]  /*4950*/  MOV R22, R25 ;  /* 0x0000001900167202 */ /* 0x000fe40000000f00 */
[----:B--2---:R-:W-:-:S02]  /*4960*/  LEA.HI.X.SX32 R11, R28, R2, 0x1, P0 ;  /* 0x000000021c0b7211 */ /* 0x004fc400000f0eff */
[----:B------:R-:W-:-:S03]  /*4970*/  LEA R28, P0, R14, R4, 0x1 ;  /* 0x000000040e1c7211 */ /* 0x000fc600078008ff */
[----:B------:R-:W-:Y:S01]  /*4980*/  STL [R1+0xbcc], R11 ;  /* 0x000bcc0b01007387 */ /* 0x000fe20000100800 */
[----:B------:R-:W-:-:S03]  /*4990*/  LEA.HI.X.SX32 R29, R29, R2, 0x1, P0 ;  /* 0x000000021d1d7211 */ /* 0x000fc600000f0eff */
[----:B------:R-:W2:Y:S04]  /*49a0*/  LDL.LU R24, [R1+0x80] ;  /* 0x0000800001187983 */ /* 0x000ea80000300800 */
[----:B------:R-:W3:Y:S04]  /*49b0*/  LDL.LU R25, [R1+0x7c] ;  /* 0x00007c0001197983 */ /* 0x000ee80000300800 */
[----:B------:R-:W-:Y:S04]  /*49c0*/  STL.64 [R1+0xbb8], R6 ;  /* 0x000bb80601007387 */ /* 0x000fe80000100a00 */
[----:B------:R-:W-:Y:S04]  /*49d0*/  STL.64 [R1+0x16b0], R12 ;  /* 0x0016b00c01007387 */ /* 0x000fe80000100a00 */
[----:B------:R1:W-:Y:S04]  /*49e0*/  STL.64 [R1+0xbb0], R28 ;  /* 0x000bb01c01007387 */ /* 0x0003e80000100a00 */
[----:B-1----:R-:W4:Y:S01]  /*49f0*/  LDL.LU.64 R28, [R1+0x16f8] ;  /* 0x0016f800011c7983 */ /* 0x002f220000300a00 */
[----:B------:R-:W-:-:S02]  /*4a00*/  LEA R10, P1, R5, R4, 0x1 ;  /* 0x00000004050a7211 */ /* 0x000fc400078208ff */
[----:B------:R-:W-:Y:S02]  /*4a10*/  LEA R6, P2, R9, R4, 0x1 ;  /* 0x0000000409067211 */ /* 0x000fe400078408ff */
[-C--:B------:R-:W-:Y:S02]  /*4a20*/  LEA.HI.X.SX32 R11, R5, R2.reuse, 0x1, P1 ;  /* 0x00000002050b7211 */ /* 0x080fe400008f0eff */
[----:B------:R-:W-:Y:S01]  /*4a30*/  LEA.HI.X.SX32 R7, R9, R2, 0x1, P2 ;  /* 0x0000000209077211 */ /* 0x000fe200010f0eff */
[----:B----4-:R1:W-:Y:S04]  /*4a40*/  STL [R1+0x16f4], R29 ;  /* 0x0016f41d01007387 */ /* 0x0103e80000100800 */
[----:B-1----:R-:W4:Y:S04]  /*4a50*/  LDL.LU R29, [R1+0x84] ;  /* 0x00008400011d7983 */ /* 0x002f280000300800 */
[----:B------:R-:W-:Y:S04]  /*4a60*/  STL.64 [R1+0xba8], R10 ;  /* 0x000ba80a01007387 */ /* 0x000fe80000100a00 */
[----:B------:R-:W2:Y:S04]  /*4a70*/  LDL.LU R5, [R1+0x8c] ;  /* 0x00008c0001057983 */ /* 0x000ea80000300800 */
[----:B------:R1:W-:Y:S04]  /*4a80*/  STL [R1+0x16f0], R19 ;  /* 0x0016f01301007387 */ /* 0x0003e80000100800 */
[----:B-1----:R-:W2:Y:S04]  /*4a90*/  LDL.LU R19, [R1+0x90] ;  /* 0x0000900001137983 */ /* 0x002ea80000300800 */
[----:B------:R1:W-:Y:S04]  /*4aa0*/  STL.64 [R1+0xba0], R6 ;  /* 0x000ba00601007387 */ /* 0x0003e80000100a00 */
[----:B------:R-:W2:Y:S01]  /*4ab0*/  LDL.LU R11, [R1+0x9c] ;  /* 0x00009c00010b7983 */ /* 0x000ea20000300800 */
[----:B------:R-:W-:-:S02]  /*4ac0*/  IMAD R14, R0, 0x2, R13 ;  /* 0x00000002000e7824 */ /* 0x000fc400078e020d */
[----:B-1----:R-:W-:-:S03]  /*4ad0*/  IMAD.MOV.U32 R6, RZ, RZ, R15 ;  /* 0x000000ffff067224 */ /* 0x002fc600078e000f */
[----:B------:R-:W-:Y:S02]  /*4ae0*/  LEA R15, R0, R14, 0x1 ;  /* 0x0000000e000f7211 */ /* 0x000fe400078e08ff */
[----:B------:R-:W-:-:S03]  /*4af0*/  MOV R7, R16 ;  /* 0x0000001000077202 */ /* 0x000fc60000000f00 */
[----:B------:R-:W-:Y:S01]  /*4b00*/  IMAD R16, R0, 0x2, R15 ;  /* 0x0000000200107824 */ /* 0x000fe200078e020f */
[-C--:B----4-:R-:W-:Y:S01]  /*4b10*/  LEA R12, P0, R29, R4.reuse, 0x1 ;  /* 0x000000041d0c7211 */ /* 0x090fe200078008ff */
[----:B--2---:R-:W-:Y:S04]  /*4b20*/  STL [R1+0x16ec], R11 ;  /* 0x0016ec0b01007387 */ /* 0x004fe80000100800 */
[----:B------:R-:W2:Y:S04]  /*4b30*/  LDL.LU R9, [R1+0x94] ;  /* 0x0000940001097983 */ /* 0x000ea80000300800 */
[----:B------:R-:W-:Y:S04]  /*4b40*/  STL [R1+0xb98], R12 ;  /* 0x000b980c01007387 */ /* 0x000fe80000100800 */
[----:B------:R1:W-:Y:S04]  /*4b50*/  STL.64 [R1+0x1680], R14 ;  /* 0x0016800e01007387 */ /* 0x0003e80000100a00 */
[----:B-1----:R0:W4:Y:S01]  /*4b60*/  LDL.64 R14, [R1+0xb98] ;  /* 0x000b9800010e7983 */ /* 0x0021220000100a00 */
[----:B------:R-:W-:-:S02]  /*4b70*/  LEA R10, P1, R24, R4, 0x1 ;  /* 0x00000004180a7211 */ /* 0x000fc400078208ff */
[C---:B---3--:R-:W-:Y:S02]  /*4b80*/  LEA R12, P2, R25.reuse, R4, 0x1 ;  /* 0x00000004190c7211 */ /* 0x048fe400078408ff */
[-C--:B------:R-:W-:Y:S02]  /*4b90*/  LEA.HI.X.SX32 R11, R24, R2.reuse, 0x1, P1 ;  /* 0x00000002180b7211 */ /* 0x080fe400008f0eff */
[----:B------:R-:W-:Y:S01]  /*4ba0*/  LEA.HI.X.SX32 R13, R25, R2, 0x1, P2 ;  /* 0x00000002190d7211 */ /* 0x000fe200010f0eff */
[----:B------:R-:W-:Y:S01]  /*4bb0*/  IMAD.MOV.U32 R25, RZ, RZ, R17 ;  /* 0x000000ffff197224 */ /* 0x000fe200078e0011 */
[----:B------:R-:W-:Y:S02]  /*4bc0*/  LEA R17, R0, R16, 0x1 ;  /* 0x0000001000117211 */ /* 0x000fe400078e08ff */
[----:B------:R-:W-:-:S03]  /*4bd0*/  MOV R24, R18 ;  /* 0x0000001200187202 */ /* 0x000fc60000000f00 */
[----:B------:R-:W-:Y:S01]  /*4be0*/  IMAD R18, R0, 0x2, R17 ;  /* 0x0000000200127824 */ /* 0x000fe200078e0211 */
[----:B----4-:R-:W-:Y:S02]  /*4bf0*/  LEA.HI.X.SX32 R15, R29, R2, 0x1, P0 ;  /* 0x000000021d0f7211 */ /* 0x010fe400000f0eff */
[----:B------:R-:W3:Y:S04]  /*4c00*/  LDL.LU R29, [R1+0x16f4] ;  /* 0x0016f400011d7983 */ /* 0x000ee80000300800 */
[----:B------:R-:W-:Y:S04]  /*4c10*/  STL [R1+0xb9c], R15 ;  /* 0x000b9c0f01007387 */ /* 0x000fe80000100800 */
[----:B------:R1:W-:Y:S04]  /*4c20*/  STL [R1+0x16e8], R28 ;  /* 0x0016e81c01007387 */ /* 0x0003e80000100800 */
[----:B------:R-:W-:Y:S04]  /*4c30*/  STL.64 [R1+0xb90], R10 ;  /* 0x000b900a01007387 */ /* 0x000fe80000100a00 */
[----:B-1----:R-:W4:Y:S04]  /*4c40*/  LDL.LU R28, [R1+0xa0] ;  /* 0x0000a000011c7983 */ /* 0x002f280000300800 */
[----:B------:R-:W-:Y:S04]  /*4c50*/  STL.64 [R1+0xb88], R12 ;  /* 0x000b880c01007387 */ /* 0x000fe80000100a00 */
[----:B------:R1:W-:Y:S04]  /*4c60*/  STL.64 [R1+0x1670], R16 ;  /* 0x0016701001007387 */ /* 0x0003e80000100a00 */
[----:B-1----:R-:W2:Y:S04]  /*4c70*/  LDL.LU R16, [R1+0xbc] ;  /* 0x0000bc0001107983 */ /* 0x002ea80000300800 */
[----:B------:R-:W2:Y:S01]  /*4c80*/  LDL.LU R17, [R1+0xb8] ;  /* 0x0000b80001117983 */ /* 0x000ea20000300800 */
[----:B------:R-:W-:-:S04]  /*4c90*/  LEA R10, P0, R19, R4, 0x1 ;  /* 0x00000004130a7211 */ /* 0x000fc800078008ff */
[----:B------:R-:W-:Y:S01]  /*4ca0*/  LEA.HI.X.SX32 R11, R19, R2, 0x1, P0 ;  /* 0x00000002130b7211 */ /* 0x000fe200000f0eff */
[----:B--2---:R4:W-:Y:S04]  /*4cb0*/  STL.64 [R1+0x16e0], R16 ;  /* 0x0016e01001007387 */ /* 0x0049e80000100a00 */
[----:B------:R-:W2:Y:S01]  /*4cc0*/  LDL.LU R19, [R1+0x16f0] ;  /* 0x0016f00001137983 */ /* 0x000ea20000300800 */
[CC--:B------:R-:W-:Y:S02]  /*4cd0*/  LEA R14, P1, R5.reuse, R4.reuse, 0x1 ;  /* 0x00000004050e7211 */ /* 0x0c0fe400078208ff */
[----:B------:R-:W-:Y:S01]  /*4ce0*/  LEA R12, P2, R8, R4, 0x1 ;  /* 0x00000004080c7211 */ /* 0x000fe200078408ff */
[----:B------:R1:W-:Y:S01]  /*4cf0*/  STL.64 [R1+0xb80], R10 ;  /* 0x000b800a01007387 */ /* 0x0003e20000100a00 */
[----:B------:R-:W-:-:S02]  /*4d00*/  LEA.HI.X.SX32 R15, R5, R2, 0x1, P1 ;  /* 0x00000002050f7211 */ /* 0x000fc400008f0eff */
[----:B------:R-:W-:Y:S02]  /*4d10*/  LEA R27, R0, R27, 0x1 ;  /* 0x0000001b001b7211 */ /* 0x000fe400078e08ff */
[----:B----4-:R-:W-:Y:S02]  /*4d20*/  LEA R16, P0, R28, R4, 0x1 ;  /* 0x000000041c107211 */ /* 0x010fe400078008ff */
[-C--:B------:R-:W-:Y:S02]  /*4d30*/  LEA.HI.X.SX32 R13, R8, R2.reuse, 0x1, P2 ;  /* 0x00000002080d7211 */ /* 0x080fe400010f0eff */
[----:B------:R-:W-:Y:S01]  /*4d40*/  LEA.HI.X.SX32 R17, R28, R2, 0x1, P0 ;  /* 0x000000021c117211 */ /* 0x000fe200000f0eff */
[----:B-1----:R-:W4:Y:S01]  /*4d50*/  LDL.LU R11, [R1+0x16ec] ;  /* 0x0016ec00010b7983 */ /* 0x002f220000300800 */
[----:B------:R-:W-:-:S03]  /*4d60*/  IMAD R27, R0, 0x2, R27 ;  /* 0x00000002001b7824 */ /* 0x000fc600078e021b */
[----:B------:R-:W3:Y:S04]  /*4d70*/  LDL.LU R5, [R1+0xc0] ;  /* 0x0000c00001057983 */ /* 0x000ee80000300800 */
[----:B------:R-:W-:Y:S01]  /*4d80*/  STL.64 [R1+0xb78], R14 ;  /* 0x000b780e01007387 */ /* 0x000fe20000100a00 */
[----:B------:R-:W-:-:S03]  /*4d90*/  MOV R8, R7 ;  /* 0x0000000700087202 */ /* 0x000fc60000000f00 */
[----:B------:R-:W-:Y:S01]  /*4da0*/  STL.64 [R1+0xb70], R12 ;  /* 0x000b700c01007387 */ /* 0x000fe20000100a00 */
[----:B------:R-:W-:Y:S01]  /*4db0*/  IMAD.MOV.U32 R7, RZ, RZ, R23 ;  /* 0x000000ffff077224 */ /* 0x000fe200078e0017 */
[----:B------:R-:W-:Y:S01]  /*4dc0*/  MOV R23, R20 ;  /* 0x0000001400177202 */ /* 0x000fe20000000f00 */
[----:B--2---:R-:W-:Y:S01]  /*4dd0*/  IMAD.MOV.U32 R10, RZ, RZ, R19 ;  /* 0x000000ffff0a7224 */ /* 0x004fe200078e0013 */
[----:B------:R-:W-:-:S05]  /*4de0*/  LEA R19, R0, R18, 0x1 ;  /* 0x0000001200137211 */ /* 0x000fca00078e08ff */
[----:B------:R-:W-:Y:S04]  /*4df0*/  STL.64 [R1+0x1678], R18 ;  /* 0x0016781201007387 */ /* 0x000fe80000100a00 */
[----:B------:R-:W2:Y:S01]  /*4e00*/  LDL.LU R28, [R1+0x16e8] ;  /* 0x0016e800011c7983 */ /* 0x000ea20000300800 */
[----:B------:R-:W-:-:S03]  /*4e10*/  IMAD R20, R0, 0x2, R19 ;  /* 0x0000000200147824 */ /* 0x000fc600078e0213 */
[----:B------:R1:W-:Y:S04]  /*4e20*/  STL.64 [R1+0xb68], R16 ;  /* 0x000b681001007387 */ /* 0x0003e80000100a00 */
[----:B-1----:R-:W2:Y:S04]  /*4e30*/  LDL.LU.64 R16, [R1+0x16e0] ;  /* 0x0016e00001107983 */ /* 0x002ea80000300a00 */
[----:B------:R3:W-:Y:S04]  /*4e40*/  STL.64 [R1+0x16d0], R26 ;  /* 0x0016d01a01007387 */ /* 0x0007e80000100a00 */
[----:B------:R-:W2:Y:S04]  /*4e50*/  LDL.LU R18, [R1+0xcc] ;  /* 0x0000cc0001127983 */ /* 0x000ea80000300800 */
[----:B------:R-:W2:Y:S01]  /*4e60*/  LDL.LU R19, [R1+0xc8] ;  /* 0x0000c80001137983 */ /* 0x000ea20000300800 */
[----:B----4-:R-:W-:-:S02]  /*4e70*/  LEA R14, P1, R11, R4, 0x1 ;  /* 0x000000040b0e7211 */ /* 0x010fc400078208ff */
[----:B------:R-:W-:Y:S02]  /*4e80*/  LEA R12, P2, R9, R4, 0x1 ;  /* 0x00000004090c7211 */ /* 0x000fe400078408ff */
[-C--:B------:R-:W-:Y:S02]  /*4e90*/  LEA.HI.X.SX32 R15, R11, R2.reuse, 0x1, P1 ;  /* 0x000000020b0f7211 */ /* 0x080fe400008f0eff */
[----:B------:R-:W-:Y:S02]  /*4ea0*/  LEA.HI.X.SX32 R13, R9, R2, 0x1, P2 ;  /* 0x00000002090d7211 */ /* 0x000fe400010f0eff */
[----:B---3--:R-:W-:-:S04]  /*4eb0*/  LEA R26, P0, R5, R4, 0x1 ;  /* 0x00000004051a7211 */ /* 0x008fc800078008ff */
[----:B------:R-:W-:Y:S01]  /*4ec0*/  LEA.HI.X.SX32 R27, R5, R2, 0x1, P0 ;  /* 0x00000002051b7211 */ /* 0x000fe200000f0eff */
[----:B--2---:R1:W-:Y:S04]  /*4ed0*/  STL.64 [R1+0x16c8], R18 ;  /* 0x0016c81201007387 */ /* 0x0043e80000100a00 */
[----:B------:R2:W-:Y:S04]  /*4ee0*/  STL.64 [R1+0xb60], R14 ;  /* 0x000b600e01007387 */ /* 0x0005e80000100a00 */
[----:B------:R-:W-:Y:S01]  /*4ef0*/  STL.64 [R1+0xb58], R12 ;  /* 0x000b580c01007387 */ /* 0x000fe20000100a00 */
[----:B-1----:R-:W-:-:S03]  /*4f00*/  LEA R18, P1, R16, R4, 0x1 ;  /* 0x0000000410127211 */ /* 0x002fc600078208ff */
[----:B------:R-:W3:Y:S01]  /*4f10*/  LDL.LU R11, [R1+0xec] ;  /* 0x0000ec00010b7983 */ /* 0x000ee20000300800 */
[----:B--2---:R-:W-:-:S03]  /*4f20*/  IMAD.MOV.U32 R15, RZ, RZ, R21 ;  /* 0x000000ffff0f7224 */ /* 0x004fc600078e0015 */
[----:B------:R-:W2:Y:S01]  /*4f30*/  LDL.LU R9, [R1+0xe8] ;  /* 0x0000e80001097983 */ /* 0x000ea20000300800 */
[----:B------:R-:W-:Y:S01]  /*4f40*/  IMAD R21, R0, 0x2, R20 ;  /* 0x0000000200157824 */ /* 0x000fe200078e0214 */
[----:B------:R-:W-:-:S04]  /*4f50*/  LEA.HI.X.SX32 R19, R16, R2, 0x1, P1 ;  /* 0x0000000210137211 */ /* 0x000fc800008f0eff */
[----:B------:R-:W-:Y:S04]  /*4f60*/  STL.64 [R1+0x1668], R20 ;  /* 0x0016681401007387 */ /* 0x000fe80000100a00 */
[----:B------:R-:W4:Y:S04]  /*4f70*/  LDL.LU R5, [R1+0x16d8] ;  /* 0x0016d80001057983 */ /* 0x000f280000300800 */
[----:B------:R1:W-:Y:S04]  /*4f80*/  STL.64 [R1+0xb50], R26 ;  /* 0x000b501a01007387 */ /* 0x0003e80000100a00 */
[----:B-1----:R-:W2:Y:S04]  /*4f90*/  LDL.LU.64 R26, [R1+0x16d0] ;  /* 0x0016d000011a7983 */ /* 0x002ea80000300a00 */
[----:B------:R-:W-:Y:S04]  /*4fa0*/  STL.64 [R1+0x16c0], R22 ;  /* 0x0016c01601007387 */ /* 0x000fe80000100a00 */
[----:B------:R1:W-:Y:S04]  /*4fb0*/  STL.64 [R1+0xb48], R18 ;  /* 0x000b481201007387 */ /* 0x0003e80000100a00 */
[----:B-1----:R-:W3:Y:S01]  /*4fc0*/  LDL.LU.64 R18, [R1+0x16c8] ;  /* 0x0016c80001127983 */ /* 0x002ee20000300a00 */
[----:B------:R-:W-:-:S04]  /*4fd0*/  LEA R12, P2, R17, R4, 0x1 ;  /* 0x00000004110c7211 */ /* 0x000fc800078408ff */
[----:B------:R-:W-:-:S05]  /*4fe0*/  LEA.HI.X.SX32 R13, R17, R2, 0x1, P2 ;  /* 0x00000002110d7211 */ /* 0x000fca00010f0eff */
[----:B------:R1:W-:Y:S01]  /*4ff0*/  STL.64 [R1+0xb40], R12 ;  /* 0x000b400c01007387 */ /* 0x0003e20000100a00 */
[----:B------:R-:W-:Y:S01]  /*5000*/  MOV R14, R24 ;  /* 0x00000018000e7202 */ /* 0x000fe20000000f00 */
[----:B-1----:R-:W-:Y:S02]  /*5010*/  IMAD.MOV.U32 R13, RZ, RZ, R6 ;  /* 0x000000ffff0d7224 */ /* 0x002fe400078e0006 */
[----:B------:R-:W4:Y:S01]  /*5020*/  LDL.LU R6, [R1+0x104] ;  /* 0x0001040001067983 */ /* 0x000f220000300800 */
[----:B------:R-:W-:Y:S02]  /*5030*/  MOV R24, R28 ;  /* 0x0000001c00187202 */ /* 0x000fe40000000f00 */
[----:B------:R-:W-:Y:S02]  /*5040*/  LEA R28, R0, R21, 0x1 ;  /* 0x00000015001c7211 */ /* 0x000fe400078e08ff */
[----:B--2---:R-:W-:Y:S02]  /*5050*/  LEA R22, P0, R26, R4, 0x1 ;  /* 0x000000041a167211 */ /* 0x004fe400078008ff */
[----:B------:R-:W-:-:S04]  /*5060*/  MOV R23, R26 ;  /* 0x0000001a00177202 */ /* 0x000fc80000000f00 */
[----:B------:R-:W-:Y:S02]  /*5070*/  LEA.HI.X.SX32 R23, R23, R2, 0x1, P0 ;  /* 0x0000000217177211 */ /* 0x000fe400000f0eff */
[----:B------:R-:W-:Y:S01]  /*5080*/  MOV R12, R27 ;  /* 0x0000001b000c7202 */ /* 0x000fe20000000f00 */
[----:B------:R-:W-:Y:S02]  /*5090*/  IMAD R27, R0, 0x2, R28 ;  /* 0x00000002001b7824 */ /* 0x000fe400078e021c */
[----:B------:R1:W-:Y:S01]  /*50a0*/  STL.64 [R1+0xb38], R22 ;  /* 0x000b381601007387 */ /* 0x0003e20000100a00 */
[CC--:B---3--:R-:W-:Y:S02]  /*50b0*/  LEA R20, P1, R18.reuse, R4.reuse, 0x1 ;  /* 0x0000000412147211 */ /* 0x0c8fe400078208ff */
[----:B------:R-:W-:Y:S02]  /*50c0*/  LEA R16, P2, R19, R4, 0x1 ;  /* 0x0000000413107211 */ /* 0x000fe400078408ff */
[----:B------:R-:W-:-:S02]  /*50d0*/  LEA.HI.X.SX32 R21, R18, R2, 0x1, P1 ;  /* 0x0000000212157211 */ /* 0x000fc400008f0eff */
[----:B------:R-:W-:Y:S02]  /*50e0*/  LEA.HI.X.SX32 R17, R19, R2, 0x1, P2 ;  /* 0x0000000213117211 */ /* 0x000fe400010f0eff */
[----:B-1----:R-:W-:Y:S01]  /*50f0*/  LEA R22, P0, R11, R4, 0x1 ;  /* 0x000000040b167211 */ /* 0x002fe200078008ff */
[----:B------:R1:W-:Y:S01]  /*5100*/  STL.64 [R1+0xb30], R20 ;  /* 0x000b301401007387 */ /* 0x0003e20000100a00 */
[----:B------:R-:W-:-:S03]  /*5110*/  IMAD R26, R0, 0x2, R27 ;  /* 0x00000002001a7824 */ /* 0x000fc600078e021b */
[----:B------:R2:W-:Y:S01]  /*5120*/  STL.64 [R1+0xb28], R16 ;  /* 0x000b281001007387 */ /* 0x0005e20000100a00 */
[----:B------:R-:W-:-:S03]  /*5130*/  LEA.HI.X.SX32 R23, R11, R2, 0x1, P0 ;  /* 0x000000020b177211 */ /* 0x000fc600000f0eff */
[----:B-1----:R-:W3:Y:S01]  /*5140*/  LDL.LU R20, [R1+0x10c] ;  /* 0x00010c0001147983 */ /* 0x002ee20000300800 */
[----:B--2---:R-:W-:-:S03]  /*5150*/  LEA R16, P1, R9, R4, 0x1 ;  /* 0x0000000409107211 */ /* 0x004fc600078208ff */
[----:B------:R-:W-:Y:S01]  /*5160*/  STL.64 [R1+0x16b8], R26 ;  /* 0x0016b81a01007387 */ /* 0x000fe20000100a00 */
[----:B------:R-:W-:-:S03]  /*5170*/  LEA.HI.X.SX32 R17, R9, R2, 0x1, P1 ;  /* 0x0000000209117211 */ /* 0x000fc600008f0eff */
[----:B------:R1:W-:Y:S04]  /*5180*/  STL.64 [R1+0xb20], R22 ;  /* 0x000b201601007387 */ /* 0x0003e80000100a00 */
[----:B-1----:R-:W2:Y:S04]  /*5190*/  LDL.LU.64 R22, [R1+0x16c0] ;  /* 0x0016c00001167983 */ /* 0x002ea80000300a00 */
[----:B------:R1:W-:Y:S04]  /*51a0*/  STL.64 [R1+0xb18], R16 ;  /* 0x000b181001007387 */ /* 0x0003e80000100a00 */
[----:B------:R-:W2:Y:S01]  /*51b0*/  LDL.LU R11, [R1+0x124] ;  /* 0x00012400010b7983 */ /* 0x000ea20000300800 */
[----:B------:R-:W-:-:S02]  /*51c0*/  MOV R19, R14 ;  /* 0x0000000e00137202 */ /* 0x000fc40000000f00 */
[----:B------:R-:W-:Y:S02]  /*51d0*/  LEA R14, R0, R26, 0x1 ;  /* 0x0000001a000e7211 */ /* 0x000fe400078e08ff */
[----:B------:R-:W-:-:S03]  /*51e0*/  LEA R26, P2, R29, R4, 0x1 ;  /* 0x000000041d1a7211 */ /* 0x000fc600078408ff */
[C---:B------:R-:W-:Y:S01]  /*51f0*/  IMAD R14, R0.reuse, 0x2, R14 ;  /* 0x00000002000e7824 */ /* 0x040fe200078e020e */
[----:B------:R-:W-:Y:S01]  /*5200*/  LEA.HI.X.SX32 R27, R29, R2, 0x1, P2 ;  /* 0x000000021d1b7211 */ /* 0x000fe200010f0eff */
[----:B-1----:R-:W2:Y:S03]  /*5210*/  LDL.LU R16, [R1+0x120] ;  /* 0x0001200001107983 */ /* 0x002ea60000300800 */
[----:B------:R-:W-:Y:S01]  /*5220*/  LEA R29, R0, R14, 0x1 ;  /* 0x0000000e001d7211 */ /* 0x000fe200078e08ff */
[----:B------:R-:W2:Y:S01]  /*5230*/  LDL.LU R9, [R1+0x11c] ;  /* 0x00011c0001097983 */ /* 0x000ea20000300800 */
[C---:B----4-:R-:W-:Y:S01]  /*5240*/  LEA R14, P0, R6.reuse, R4, 0x1 ;  /* 0x00000004060e7211 */ /* 0x050fe200078008ff */
[----:B------:R-:W-:Y:S02]  /*5250*/  IMAD.MOV.U32 R18, RZ, RZ, R15 ;  /* 0x000000ffff127224 */ /* 0x000fe400078e000f */
[----:B------:R1:W-:Y:S01]  /*5260*/  STL.64 [R1+0xb10], R26 ;  /* 0x000b101a01007387 */ /* 0x0003e20000100a00 */
[----:B------:R-:W-:-:S03]  /*5270*/  LEA.HI.X.SX32 R15, R6, R2, 0x1, P0 ;  /* 0x00000002060f7211 */ /* 0x000fc600000f0eff */
[----:B------:R-:W-:Y:S01]  /*5280*/  STL.64 [R1+0x1658], R28 ;  /* 0x0016581c01007387 */ /* 0x000fe20000100a00 */
[----:B------:R-:W-:-:S03]  /*5290*/  IMAD.MOV.U32 R17, RZ, RZ, R12 ;  /* 0x000000ffff117224 */ /* 0x000fc600078e000c */
[----:B------:R4:W-:Y:S01]  /*52a0*/  STL.64 [R1+0xb08], R14 ;  /* 0x000b080e01007387 */ /* 0x0009e20000100a00 */
[-C--:B-1----:R-:W-:Y:S01]  /*52b0*/  LEA R26, P1, R8, R4.reuse, 0x1 ;  /* 0x00000004081a7211 */ /* 0x082fe200078208ff */
[----:B------:R-:W-:Y:S01]  /*52c0*/  IMAD.MOV.U32 R27, RZ, RZ, R8 ;  /* 0x000000ffff1b7224 */ /* 0x000fe200078e0008 */
[----:B------:R-:W-:Y:S02]  /*52d0*/  LEA R8, R0, R29, 0x1 ;  /* 0x0000001d00087211 */ /* 0x000fe400078e08ff */
[----:B------:R-:W-:Y:S01]  /*52e0*/  LEA R12, P2, R10, R4, 0x1 ;  /* 0x000000040a0c7211 */ /* 0x000fe200078408ff */
[----:B----4-:R-:W4:Y:S01]  /*52f0*/  LDL.LU R14, [R1+0x140] ;  /* 0x00014000010e7983 */ /* 0x010f220000300800 */
[----:B------:R-:W-:-:S03]  /*5300*/  LEA.HI.X.SX32 R27, R27, R2, 0x1, P1 ;  /* 0x000000021b1b7211 */ /* 0x000fc600008f0eff */
[----:B------:R1:W-:Y:S01]  /*5310*/  STL [R1+0x10], R8 ;  /* 0x0000100801007387 */ /* 0x0003e20000100800 */
[----:B------:R-:W-:-:S03]  /*5320*/  MOV R21, R13 ;  /* 0x0000000d00157202 */ /* 0x000fc60000000f00 */
[----:B------:R-:W4:Y:S01]  /*5330*/  LDL.LU R15, [R1+0x13c] ;  /* 0x00013c00010f7983 */ /* 0x000f220000300800 */
[----:B------:R-:W-:-:S03]  /*5340*/  LEA.HI.X.SX32 R13, R10, R2, 0x1, P2 ;  /* 0x000000020a0d7211 */ /* 0x000fc600010f0eff */
[----:B------:R-:W4:Y:S01]  /*5350*/  LDL.LU R6, [R1+0x118] ;  /* 0x0001180001067983 */ /* 0x000f220000300800 */
[----:B-1----:R-:W-:-:S03]  /*5360*/  IMAD R8, R0, 0x2, R8 ;  /* 0x0000000200087824 */ /* 0x002fc600078e0208 */
[----:B------:R1:W-:Y:S01]  /*5370*/  STL.64 [R1+0xb00], R26 ;  /* 0x000b001a01007387 */ /* 0x0003e20000100a00 */
[----:B------:R-:W-:-:S03]  /*5380*/  MOV R10, R24 ;  /* 0x00000018000a7202 */ /* 0x000fc60000000f00 */
[----:B------:R0:W-:Y:S04]  /*5390*/  STL.64 [R1+0xaf8], R12 ;  /* 0x000af80c01007387 */ /* 0x0001e80000100a00 */
[----:B------:R-:W4:Y:S01]  /*53a0*/  LDL.LU R24, [R1+0x134] ;  /* 0x0001340001187983 */ /* 0x000f220000300800 */
[----:B-1----:R-:W-:-:S03]  /*53b0*/  LEA R26, P1, R18, R4, 0x1 ;  /* 0x00000004121a7211 */ /* 0x002fc600078208ff */
[----:B------:R1:W-:Y:S01]  /*53c0*/  STL [R1+0xc], R8 ;  /* 0x00000c0801007387 */ /* 0x0003e20000100800 */
[C---:B0-----:R-:W-:Y:S02]  /*53d0*/  LEA R12, P2, R19.reuse, R4, 0x1 ;  /* 0x00000004130c7211 */ /* 0x041fe400078408ff */
[-C--:B------:R-:W-:Y:S01]  /*53e0*/  LEA.HI.X.SX32 R27, R18, R2.reuse, 0x1, P1 ;  /* 0x00000002121b7211 */ /* 0x080fe200008f0eff */
[----:B-1----:R-:W-:Y:S01]  /*53f0*/  IMAD R8, R0, 0x2, R8 ;  /* 0x0000000200087824 */ /* 0x002fe200078e0208 */
[----:B------:R-:W-:-:S04]  /*5400*/  LEA.HI.X.SX32 R13, R19, R2, 0x1, P2 ;  /* 0x00000002130d7211 */ /* 0x000fc800010f0eff */
[----:B------:R-:W-:Y:S02]  /*5410*/  LEA R8, R0, R8, 0x1 ;  /* 0x0000000800087211 */ /* 0x000fe400078e08ff */
[----:B---3--:R-:W-:-:S04]  /*5420*/  LEA R28, P0, R20, R4, 0x1 ;  /* 0x00000004141c7211 */ /* 0x008fc800078008ff */
[----:B------:R-:W-:-:S05]  /*5430*/  LEA.HI.X.SX32 R29, R20, R2, 0x1, P0 ;  /* 0x00000002141d7211 */ /* 0x000fca00000f0eff */
[----:B------:R-:W-:Y:S04]  /*5440*/  STL.64 [R1+0xaf0], R28 ;  /* 0x000af01c01007387 */ /* 0x000fe80000100a00 */
[----:B------:R2:W-:Y:S04]  /*5450*/  STL.64 [R1+0xae8], R26 ;  /* 0x000ae81a01007387 */ /* 0x0005e80000100a00 */
[----:B------:R-:W-:Y:S04]  /*5460*/  STL.64 [R1+0xae0], R12 ;  /* 0x000ae00c01007387 */ /* 0x000fe80000100a00 */
[----:B------:R0:W-:Y:S01]  /*5470*/  STL [R1+0x1c], R8 ;  /* 0x00001c0801007387 */ /* 0x0001e20000100800 */
[----:B--2---:R-:W-:-:S04]  /*5480*/  LEA R26, P0, R11, R4, 0x1 ;  /* 0x000000040b1a7211 */ /* 0x004fc800078008ff */
[----:B------:R-:W-:Y:S02]  /*5490*/  LEA.HI.X.SX32 R27, R11, R2, 0x1, P0 ;  /* 0x000000020b1b7211 */ /* 0x000fe400000f0eff */
[----:B------:R-:W2:Y:S01]  /*54a0*/  LDL.LU R11, [R1+0x144] ;  /* 0x00014400010b7983 */ /* 0x000ea20000300800 */
[----:B0-----:R-:W-:Y:S01]  /*54b0*/  IMAD R8, R0, 0x2, R8 ;  /* 0x0000000200087824 */ /* 0x001fe200078e0208 */
[CC--:B------:R-:W-:Y:S02]  /*54c0*/  LEA R18, P1, R16.reuse, R4.reuse, 0x1 ;  /* 0x0000000410127211 */ /* 0x0c0fe400078208ff */
[C---:B------:R-:W-:Y:S02]  /*54d0*/  LEA R12, P2, R9.reuse, R4, 0x1 ;  /* 0x00000004090c7211 */ /* 0x040fe400078408ff */
[-C--:B------:R-:W-:Y:S02]  /*54e0*/  LEA.HI.X.SX32 R19, R16, R2.reuse, 0x1, P1 ;  /* 0x0000000210137211 */ /* 0x080fe400008f0eff */
[----:B------:R-:W-:Y:S01]  /*54f0*/  LEA.HI.X.SX32 R13, R9, R2, 0x1, P2 ;  /* 0x00000002090d7211 */ /* 0x000fe200010f0eff */
[----:B------:R0:W-:Y:S01]  /*5500*/  STL.64 [R1+0xad8], R26 ;  /* 0x000ad81a01007387 */ /* 0x0001e20000100a00 */
[----:B------:R-:W-:-:S03]  /*5510*/  IMAD R16, R0, 0x2, R8 ;  /* 0x0000000200107824 */ /* 0x000fc600078e0208 */
[----:B------:R-:W-:Y:S04]  /*5520*/  STL [R1+0x18], R8 ;  /* 0x0000180801007387 */ /* 0x000fe80000100800 */
[----:B------:R1:W-:Y:S04]  /*5530*/  STL.64 [R1+0xad0], R18 ;  /* 0x000ad01201007387 */ /* 0x0003e80000100a00 */
[----:B------:R3:W-:Y:S01]  /*5540*/  STL.64 [R1+0xac8], R12 ;  /* 0x000ac80c01007387 */ /* 0x0007e20000100a00 */
[----:B0-----:R-:W-:Y:S02]  /*5550*/  MOV R27, R21 ;  /* 0x00000015001b7202 */ /* 0x001fe40000000f00 */
[C---:B----4-:R-:W-:Y:S01]  /*5560*/  LEA R20, P0, R14.reuse, R4, 0x1 ;  /* 0x000000040e147211 */ /* 0x050fe200078008ff */
[----:B------:R-:W-:Y:S03]  /*5570*/  STL [R1+0x14], R16 ;  /* 0x0000141001007387 */ /* 0x000fe60000100800 */
[----:B------:R-:W-:Y:S01]  /*5580*/  LEA.HI.X.SX32 R21, R14, R2, 0x1, P0 ;  /* 0x000000020e157211 */ /* 0x000fe200000f0eff */
[----:B-1----:R-:W4:Y:S01]  /*5590*/  LDL.LU R19, [R1+0x114] ;  /* 0x0001140001137983 */ /* 0x002f220000300800 */
[----:B---3--:R-:W-:-:S02]  /*55a0*/  LEA R12, P1, R15, R4, 0x1 ;  /* 0x000000040f0c7211 */ /* 0x008fc400078208ff */
[C---:B------:R-:W-:Y:S02]  /*55b0*/  LEA R8, P2, R6.reuse, R4, 0x1 ;  /* 0x0000000406087211 */ /* 0x040fe400078408ff */
[-C--:B------:R-:W-:Y:S02]  /*55c0*/  LEA.HI.X.SX32 R13, R15, R2.reuse, 0x1, P1 ;  /* 0x000000020f0d7211 */ /* 0x080fe400008f0eff */
[----:B------:R-:W-:Y:S01]  /*55d0*/  LEA.HI.X.SX32 R9, R6, R2, 0x1, P2 ;  /* 0x0000000206097211 */ /* 0x000fe200010f0eff */
[----:B------:R0:W-:Y:S01]  /*55e0*/  STL.64 [R1+0xac0], R20 ;  /* 0x000ac01401007387 */ /* 0x0001e20000100a00 */
[----:B------:R-:W-:Y:S02]  /*55f0*/  LEA R18, R0, R16, 0x1 ;  /* 0x0000001000127211 */ /* 0x000fe400078e08ff */
[----:B------:R-:W-:Y:S01]  /*5600*/  LEA R28, P0, R10, R4, 0x1 ;  /* 0x000000040a1c7211 */ /* 0x000fe200078008ff */
[----:B------:R-:W3:Y:S04]  /*5610*/  LDL.LU R14, [R1+0x110] ;  /* 0x00011000010e7983 */ /* 0x000ee80000300800 */
[----:B------:R-:W-:Y:S01]  /*5620*/  STL.64 [R1+0xab8], R12 ;  /* 0x000ab80c01007387 */ /* 0x000fe20000100a00 */
[----:B------:R-:W-:-:S03]  /*5630*/  IMAD R15, R0, 0x2, R18 ;  /* 0x00000002000f7824 */ /* 0x000fc600078e0212 */
[----:B------:R1:W-:Y:S01]  /*5640*/  STL.64 [R1+0xab0], R8 ;  /* 0x000ab00801007387 */ /* 0x0003e20000100a00 */
[----:B------:R-:W-:Y:S02]  /*5650*/  LEA.HI.X.SX32 R29, R10, R2, 0x1, P0 ;  /* 0x000000020a1d7211 */ /* 0x000fe400000f0eff */
[-C--:B0-----:R-:W-:Y:S01]  /*5660*/  LEA R20, P1, R24, R4.reuse, 0x1 ;  /* 0x0000000418147211 */ /* 0x081fe200078208ff */
[----:B-1----:R-:W3:Y:S01]  /*5670*/  LDL.LU R8, [R1+0xf0] ;  /* 0x0000f00001087983 */ /* 0x002ee20000300800 */
[----:B------:R-:W-:-:S03]  /*5680*/  LEA R12, P2, R25, R4, 0x1 ;  /* 0x00000004190c7211 */ /* 0x000fc600078408ff */
[----:B------:R0:W-:Y:S04]  /*5690*/  STL [R1+0x24], R15 ;  /* 0x0000240f01007387 */ /* 0x0001e80000100800 */
[----:B------:R1:W-:Y:S01]  /*56a0*/  STL.64 [R1+0xaa8], R28 ;  /* 0x000aa81c01007387 */ /* 0x0003e20000100a00 */
[----:B------:R-:W-:-:S03]  /*56b0*/  LEA.HI.X.SX32 R21, R24, R2, 0x1, P1 ;  /* 0x0000000218157211 */ /* 0x000fc600008f0eff */
[----:B------:R-:W3:Y:S01]  /*56c0*/  LDL.LU R10, [R1+0x108] ;  /* 0x00010800010a7983 */ /* 0x000ee20000300800 */
[C---:B0-----:R-:W-:Y:S01]  /*56d0*/  IMAD R15, R0.reuse, 0x2, R15 ;  /* 0x00000002000f7824 */ /* 0x041fe200078e020f */
[----:B------:R-:W-:Y:S02]  /*56e0*/  LEA.HI.X.SX32 R13, R25, R2, 0x1, P2 ;  /* 0x00000002190d7211 */ /* 0x000fe400010f0eff */
[----:B------:R-:W-:Y:S02]  /*56f0*/  STL.64 [R1+0xaa0], R20 ;  /* 0x000aa01401007387 */ /* 0x000fe40000100a00 */
[C---:B------:R-:W-:Y:S02]  /*5700*/  LEA R16, R0.reuse, R15, 0x1 ;  /* 0x0000000f00107211 */ /* 0x040fe400078e08ff */
[----:B------:R-:W-:Y:S04]  /*5710*/  STL.64 [R1+0xa98], R12 ;  /* 0x000a980c01007387 */ /* 0x000fe80000100a00 */
[----:B------:R0:W-:Y:S01]  /*5720*/  STL [R1+0x50], R16 ;  /* 0x0000501001007387 */ /* 0x0001e20000100800 */
[----:B-1----:R-:W-:-:S03]  /*5730*/  IMAD R28, R0, 0x2, R16 ;  /* 0x00000002001c7824 */ /* 0x002fc600078e0210 */
[----:B0-----:R-:W3:Y:S01]  /*5740*/  LDL.LU R16, [R1+0xd8] ;  /* 0x0000d80001107983 */ /* 0x001ee20000300800 */
[----:B--2---:R-:W-:-:S04]  /*5750*/  LEA R24, P0, R11, R4, 0x1 ;  /* 0x000000040b187211 */ /* 0x004fc800078008ff */
[----:B------:R-:W-:-:S05]  /*5760*/  LEA.HI.X.SX32 R25, R11, R2, 0x1, P0 ;  /* 0x000000020b197211 */ /* 0x000fca00000f0eff */
[----:B------:R0:W-:Y:S04]  /*5770*/  STL.64 [R1+0xa90], R24 ;  /* 0x000a901801007387 */ /* 0x0001e80000100a00 */
[----:B0-----:R-:W2:Y:S04]  /*5780*/  LDL.LU R24, [R1+0xd4] ;  /* 0x0000d40001187983 */ /* 0x001ea80000300800 */
[----:B------:R-:W2:Y:S01]  /*5790*/  LDL.LU R25, [R1+0xb4] ;  /* 0x0000b40001197983 */ /* 0x000ea20000300800 */
[-C--:B------:R-:W-:Y:S02]  /*57a0*/  LEA R20, P1, R27, R4.reuse, 0x1 ;  /* 0x000000041b147211 */ /* 0x080fe400078208ff */
[----:B------:R-:W-:Y:S01]  /*57b0*/  LEA R12, P2, R17, R4, 0x1 ;  /* 0x00000004110c7211 */ /* 0x000fe200078408ff */
[----:B------:R-:W-:Y:S01]  /*57c0*/  IMAD R6, R0, 0x2, R3 ;  /* 0x0000000200067824 */ /* 0x000fe200078e0203 */
[----:B------:R-:W-:-:S02]  /*57d0*/  LEA.HI.X.SX32 R21, R27, R2, 0x1, P1 ;  /* 0x000000021b157211 */ /* 0x000fc400008f0eff */
[----:B------:R-:W-:Y:S02]  /*57e0*/  LEA.HI.X.SX32 R13, R17, R2, 0x1, P2 ;  /* 0x00000002110d7211 */ /* 0x000fe400010f0eff */
[CC--:B------:R-:W-:Y:S02]  /*57f0*/  LEA R9, R0.reuse, R3.reuse, 0x1 ;  /* 0x0000000300097211 */ /* 0x0c0fe400078e08ff */
[CC--:B------:R-:W-:Y:S02]  /*5800*/  LEA R11, R0.reuse, R3.reuse, 0x1 ;  /* 0x00000003000b7211 */ /* 0x0c0fe400078e08ff */
[----:B------:R-:W-:Y:S01]  /*5810*/  MOV R17, R3 ;  /* 0x0000000300117202 */ /* 0x000fe20000000f00 */
[C---:B------:R-:W-:Y:S01]  /*5820*/  IMAD R3, R0.reuse, 0x2, R28 ;  /* 0x0000000200037824 */ /* 0x040fe200078e021c */
[----:B------:R3:W-:Y:S01]  /*5830*/  STL.64 [R1+0xa88], R20 ;  /* 0x000a881401007387 */ /* 0x0007e20000100a00 */
[----:B----4-:R-:W-:Y:S01]  /*5840*/  LEA R26, P0, R19, R4, 0x1 ;  /* 0x00000004131a7211 */ /* 0x010fe200078008ff */
[----:B------:R-:W-:-:S02]  /*5850*/  IMAD R9, R0, 0x2, R9 ;  /* 0x0000000200097824 */ /* 0x000fc400078e0209 */
[----:B------:R-:W4:Y:S01]  /*5860*/  LDL.LU R29, [R1+0xb0] ;  /* 0x0000b000011d7983 */ /* 0x000f220000300800 */
[----:B------:R-:W-:-:S03]  /*5870*/  LEA R3, R0, R3, 0x1 ;  /* 0x0000000300037211 */ /* 0x000fc600078e08ff */
[----:B------:R-:W-:Y:S01]  /*5880*/  STL.64 [R1+0xa80], R12 ;  /* 0x000a800c01007387 */ /* 0x000fe20000100a00 */
[----:B------:R-:W-:Y:S02]  /*5890*/  LEA.HI.X.SX32 R27, R19, R2, 0x1, P0 ;  /* 0x00000002131b7211 */ /* 0x000fe400000f0eff */
[----:B---3--:R-:W-:Y:S01]  /*58a0*/  LEA R20, P1, R14, R4, 0x1 ;  /* 0x000000040e147211 */ /* 0x008fe200078208ff */
[----:B------:R0:W-:Y:S01]  /*58b0*/  STL [R1+0x5c], R3 ;  /* 0x00005c0301007387 */ /* 0x0001e20000100800 */
[----:B------:R-:W-:Y:S02]  /*58c0*/  LEA R9, R0, R9, 0x1 ;  /* 0x0000000900097211 */ /* 0x000fe400078e08ff */
[----:B------:R-:W-:Y:S01]  /*58d0*/  LEA.HI.X.SX32 R21, R14, R2, 0x1, P1 ;  /* 0x000000020e157211 */ /* 0x000fe200008f0eff */
[----:B------:R1:W-:Y:S01]  /*58e0*/  STL.64 [R1+0xa78], R26 ;  /* 0x000a781a01007387 */ /* 0x0003e20000100a00 */
[C---:B------:R-:W-:Y:S02]  /*58f0*/  LEA R9, R0.reuse, R9, 0x1 ;  /* 0x0000000900097211 */ /* 0x040fe400078e08ff */
[----:B0-----:R-:W-:Y:S01]  /*5900*/  LEA R3, R0, R3, 0x1 ;  /* 0x0000000300037211 */ /* 0x001fe200078e08ff */
[----:B------:R-:W-:Y:S01]  /*5910*/  STL.64 [R1+0xa70], R20 ;  /* 0x000a701401007387 */ /* 0x000fe20000100a00 */
[----:B------:R-:W-:-:S04]  /*5920*/  LEA R12, P2, R8, R4, 0x1 ;  /* 0x00000004080c7211 */ /* 0x000fc800078408ff */
[----:B------:R-:W-:-:S05]  /*5930*/  LEA.HI.X.SX32 R13, R8, R2, 0x1, P2 ;  /* 0x00000002080d7211 */ /* 0x000fca00010f0eff */
[----:B------:R0:W-:Y:S01]  /*5940*/  STL.64 [R1+0xa68], R12 ;  /* 0x000a680c01007387 */ /* 0x0001e20000100a00 */
[----:B-1----:R-:W-:-:S03]  /*5950*/  LEA R26, P0, R10, R4, 0x1 ;  /* 0x000000040a1a7211 */ /* 0x002fc600078008ff */
[----:B------:R1:W-:Y:S01]  /*5960*/  STL [R1+0x58], R3 ;  /* 0x0000580301007387 */ /* 0x0003e20000100800 */
[----:B------:R-:W-:Y:S01]  /*5970*/  IMAD.MOV.U32 R19, RZ, RZ, R9 ;  /* 0x000000ffff137224 */ /* 0x000fe200078e0009 */
[----:B------:R-:W-:Y:S02]  /*5980*/  LEA.HI.X.SX32 R27, R10, R2, 0x1, P0 ;  /* 0x000000020a1b7211 */ /* 0x000fe400000f0eff */
[----:B------:R-:W3:Y:S01]  /*5990*/  LDL.LU R14, [R1+0x98] ;  /* 0x00009800010e7983 */ /* 0x000ee20000300800 */
[----:B0-----:R-:W-:-:S03]  /*59a0*/  LEA R12, P2, R23, R4, 0x1 ;  /* 0x00000004170c7211 */ /* 0x001fc600078408ff */
[----:B------:R-:W3:Y:S01]  /*59b0*/  LDL.LU R8, [R1+0x44] ;  /* 0x0000440001087983 */ /* 0x000ee20000300800 */
[----:B-1----:R-:W-:Y:S01]  /*59c0*/  IMAD R3, R0, 0x2, R3 ;  /* 0x0000000200037824 */ /* 0x002fe200078e0203 */
[C---:B------:R-:W-:Y:S02]  /*59d0*/  LEA R20, P1, R22.reuse, R4, 0x1 ;  /* 0x0000000416147211 */ /* 0x040fe400078208ff */
[-C--:B------:R-:W-:Y:S01]  /*59e0*/  LEA.HI.X.SX32 R13, R23, R2.reuse, 0x1, P2 ;  /* 0x00000002170d7211 */ /* 0x080fe200010f0eff */
[----:B------:R-:W3:Y:S01]  /*59f0*/  LDL.LU R9, [R1+0x40] ;  /* 0x0000400001097983 */ /* 0x000ee20000300800 */
[----:B------:R-:W-:-:S03]  /*5a00*/  LEA.HI.X.SX32 R21, R22, R2, 0x1, P1 ;  /* 0x0000000216157211 */ /* 0x000fc600008f0eff */
[----:B------:R0:W-:Y:S04]  /*5a10*/  STL [R1+0x54], R3 ;  /* 0x0000540301007387 */ /* 0x0001e80000100800 */
[----:B------:R1:W-:Y:S01]  /*5a20*/  STL.64 [R1+0xa60], R26 ;  /* 0x000a601a01007387 */ /* 0x0003e20000100a00 */
[----:B0-----:R-:W-:-:S03]  /*5a30*/  LEA R3, R0, R3, 0x1 ;  /* 0x0000000300037211 */ /* 0x001fc600078e08ff */
[----:B-1----:R-:W3:Y:S04]  /*5a40*/  LDL.LU.64 R26, [R1+0x16b8] ;  /* 0x0016b800011a7983 */ /* 0x002ee80000300a00 */
[----:B------:R0:W-:Y:S04]  /*5a50*/  STL.64 [R1+0xa50], R12 ;  /* 0x000a500c01007387 */ /* 0x0001e80000100a00 */
[----:B------:R-:W-:Y:S01]  /*5a60*/  STL.64 [R1+0xa58], R20 ;  /* 0x000a581401007387 */ /* 0x000fe20000100a00 */
[----:B0-----:R-:W-:-:S04]  /*5a70*/  LEA R12, P0, R16, R4, 0x1 ;  /* 0x00000004100c7211 */ /* 0x001fc800078008ff */
[----:B------:R-:W-:Y:S01]  /*5a80*/  LEA.HI.X.SX32 R13, R16, R2, 0x1, P0 ;  /* 0x00000002100d7211 */ /* 0x000fe200000f0eff */
[----:B------:R-:W-:-:S04]  /*5a90*/  IMAD R10, R0, 0x2, R3 ;  /* 0x00000002000a7824 */ /* 0x000fc800078e0203 */
[----:B------:R0:W-:Y:S04]  /*5aa0*/  STL.64 [R1+0xa48], R12 ;  /* 0x000a480c01007387 */ /* 0x0001e80000100a00 */
[----:B0-----:R-:W3:Y:S01]  /*5ab0*/  LDL.LU.64 R12, [R1+0x16b0] ;  /* 0x0016b000010c7983 */ /* 0x001ee20000300a00 */
[CC--:B--2---:R-:W-:Y:S02]  /*5ac0*/  LEA R22, P1, R24.reuse, R4.reuse, 0x1 ;  /* 0x0000000418167211 */ /* 0x0c4fe400078208ff */
[C---:B------:R-:W-:Y:S02]  /*5ad0*/  LEA R20, P2, R25.reuse, R4, 0x1 ;  /* 0x0000000419147211 */ /* 0x040fe400078408ff */
[-C--:B------:R-:W-:Y:S02]  /*5ae0*/  LEA.HI.X.SX32 R23, R24, R2.reuse, 0x1, P1 ;  /* 0x0000000218177211 */ /* 0x080fe400008f0eff */
[----:B------:R-:W-:Y:S01]  /*5af0*/  LEA.HI.X.SX32 R21, R25, R2, 0x1, P2 ;  /* 0x0000000219157211 */ /* 0x000fe200010f0eff */
[----:B------:R-:W-:Y:S01]  /*5b00*/  IMAD.MOV.U32 R25, RZ, RZ, R17 ;  /* 0x000000ffff197224 */ /* 0x000fe200078e0011 */
[----:B------:R-:W-:Y:S01]  /*5b10*/  LEA R24, P0, R17, R4, 0x1 ;  /* 0x0000000411187211 */ /* 0x000fe200078008ff */
[----:B------:R0:W-:Y:S03]  /*5b20*/  STL.64 [R1+0xa40], R22 ;  /* 0x000a401601007387 */ /* 0x0001e60000100a00 */
[----:B------:R-:W-:Y:S01]  /*5b30*/  LEA.HI.X.SX32 R25, R25, R2, 0x1, P0 ;  /* 0x0000000219197211 */ /* 0x000fe200000f0eff */
[----:B0-----:R-:W2:Y:S04]  /*5b40*/  LDL.LU.64 R22, [R1+0x16a8] ;  /* 0x0016a80001167983 */ /* 0x001ea80000300a00 */
[----:B------:R0:W-:Y:S04]  /*5b50*/  STL [R1+0x74], R10 ;  /* 0x0000740a01007387 */ /* 0x0001e80000100800 */
[----:B------:R-:W-:Y:S01]  /*5b60*/  STL.64 [R1+0xa38], R20 ;  /* 0x000a381401007387 */ /* 0x000fe20000100a00 */
[----:B0-----:R-:W-:-:S05]  /*5b70*/  LEA R10, R0, R10, 0x1 ;  /* 0x0000000a000a7211 */ /* 0x001fca00078e08ff */
[----:B------:R-:W-:Y:S04]  /*5b80*/  STL [R1+0x70], R10 ;  /* 0x0000700a01007387 */ /* 0x000fe80000100800 */
[----:B------:R0:W-:Y:S04]  /*5b90*/  STL.64 [R1+0xa30], R24 ;  /* 0x000a301801007387 */ /* 0x0001e80000100a00 */
[----:B0-----:R-:W2:Y:S01]  /*5ba0*/  LDL.LU.64 R24, [R1+0x16a0] ;  /* 0x0016a00001187983 */ /* 0x001ea20000300a00 */
[C---:B------:R-:W-:Y:S01]  /*5bb0*/  IMAD R11, R0.reuse, 0x2, R11 ;  /* 0x00000002000b7824 */ /* 0x040fe200078e020b */
[----:B------:R-:W-:-:S02]  /*5bc0*/  LEA R6, R0, R6, 0x1 ;  /* 0x0000000600067211 */ /* 0x000fc400078e08ff */
[-C--:B----4-:R-:W-:Y:S02]  /*5bd0*/  LEA R20, P1, R29, R4.reuse, 0x1 ;  /* 0x000000041d147211 */ /* 0x090fe400078208ff */
[----:B------:R-:W-:Y:S02]  /*5be0*/  LEA R16, P2, R11, R4, 0x1 ;  /* 0x000000040b107211 */ /* 0x000fe400078408ff */
[C---:B------:R-:W-:Y:S01]  /*5bf0*/  LEA R10, R0.reuse, R10, 0x1 ;  /* 0x0000000a000a7211 */ /* 0x040fe200078e08ff */
[C---:B------:R-:W-:Y:S01]  /*5c00*/  IMAD R6, R0.reuse, 0x2, R6 ;  /* 0x0000000200067824 */ /* 0x040fe200078e0206 */
[-C--:B------:R-:W-:Y:S02]  /*5c10*/  LEA.HI.X.SX32 R21, R29, R2.reuse, 0x1, P1 ;  /* 0x000000021d157211 */ /* 0x080fe400008f0eff */
[----:B------:R-:W-:Y:S01]  /*5c20*/  LEA.HI.X.SX32 R17, R11, R2, 0x1, P2 ;  /* 0x000000020b117211 */ /* 0x000fe200010f0eff */
[----:B------:R0:W-:Y:S01]  /*5c30*/  STL [R1+0x88], R10 ;  /* 0x0000880a01007387 */ /* 0x0001e20000100800 */
[----:B------:R-:W-:-:S03]  /*5c40*/  IMAD R29, R0, 0x2, R10 ;  /* 0x00000002001d7824 */ /* 0x000fc600078e020a */
[----:B------:R1:W-:Y:S04]  /*5c50*/  STL.64 [R1+0xa28], R20 ;  /* 0x000a281401007387 */ /* 0x0003e80000100a00 */
[----:B------:R4:W-:Y:S01]  /*5c60*/  STL.64 [R1+0xa20], R16 ;  /* 0x000a201001007387 */ /* 0x0009e20000100a00 */
[-C--:B0-----:R-:W-:Y:S02]  /*5c70*/  LEA R10, P2, R7, R4.reuse, 0x1 ;  /* 0x00000004070a7211 */ /* 0x081fe400078408ff */
[----:B-1----:R-:W-:Y:S02]  /*5c80*/  LEA R20, P0, R6, R4, 0x1 ;  /* 0x0000000406147211 */ /* 0x002fe400078008ff */
[----:B------:R-:W-:Y:S02]  /*5c90*/  MOV R21, R6 ;  /* 0x0000000600157202 */ /* 0x000fe40000000f00 */
[----:B----4-:R-:W-:-:S02]  /*5ca0*/  LEA R16, P1, R19, R4, 0x1 ;  /* 0x0000000413107211 */ /* 0x010fc400078208ff */
[-C--:B------:R-:W-:Y:S02]  /*5cb0*/  LEA.HI.X.SX32 R21, R21, R2.reuse, 0x1, P0 ;  /* 0x0000000215157211 */ /* 0x080fe400000f0eff */
[-C--:B------:R-:W-:Y:S02]  /*5cc0*/  LEA.HI.X.SX32 R17, R19, R2.reuse, 0x1, P1 ;  /* 0x0000000213117211 */ /* 0x080fe400008f0eff */
[----:B------:R-:W-:Y:S01]  /*5cd0*/  LEA.HI.X.SX32 R11, R7, R2, 0x1, P2 ;  /* 0x00000002070b7211 */ /* 0x000fe200010f0eff */
[C---:B------:R-:W-:Y:S01]  /*5ce0*/  IMAD R6, R0.reuse, 0x2, R29 ;  /* 0x0000000200067824 */ /* 0x040fe200078e021d */
[----:B------:R-:W-:Y:S04]  /*5cf0*/  STL.64 [R1+0xa18], R20 ;  /* 0x000a181401007387 */ /* 0x000fe80000100a00 */
[----:B------:R0:W-:Y:S01]  /*5d00*/  STL.64 [R1+0xa10], R16 ;  /* 0x000a101001007387 */ /* 0x0001e20000100a00 */
[----:B------:R-:W-:-:S03]  /*5d10*/  LEA R19, R0, R6, 0x1 ;  /* 0x0000000600137211 */ /* 0x000fc600078e08ff */
[----:B------:R1:W-:Y:S01]  /*5d20*/  STL.64 [R1+0xa08], R10 ;  /* 0x000a080a01007387 */ /* 0x0003e20000100a00 */
[CC--:B---3--:R-:W-:Y:S02]  /*5d30*/  LEA R6, P2, R9.reuse, R4.reuse, 0x1 ;  /* 0x0000000409067211 */ /* 0x0c8fe400078408ff */
[-C--:B0-----:R-:W-:Y:S02]  /*5d40*/  LEA R16, P0, R14, R4.reuse, 0x1 ;  /* 0x000000040e107211 */ /* 0x081fe400078008ff */
[----:B-1----:R-:W-:Y:S02]  /*5d50*/  LEA R10, P1, R8, R4, 0x1 ;  /* 0x00000004080a7211 */ /* 0x002fe400078208ff */
[-C--:B------:R-:W-:Y:S02]  /*5d60*/  LEA.HI.X.SX32 R17, R14, R2.reuse, 0x1, P0 ;  /* 0x000000020e117211 */ /* 0x080fe400000f0eff */
[-C--:B------:R-:W-:Y:S01]  /*5d70*/  LEA.HI.X.SX32 R11, R8, R2.reuse, 0x1, P1 ;  /* 0x00000002080b7211 */ /* 0x080fe200008f0eff */
[----:B------:R-:W-:Y:S01]  /*5d80*/  STL [R1+0x94], R19 ;  /* 0x0000941301007387 */ /* 0x000fe20000100800 */
[----:B------:R-:W-:Y:S01]  /*5d90*/  LEA.HI.X.SX32 R7, R9, R2, 0x1, P2 ;  /* 0x0000000209077211 */ /* 0x000fe200010f0eff */
[----:B------:R-:W-:-:S02]  /*5da0*/  IMAD R20, R0, 0x2, R19 ;  /* 0x0000000200147824 */ /* 0x000fc400078e0213 */
[----:B------:R2:W-:Y:S04]  /*5db0*/  STL.64 [R1+0xa00], R16 ;  /* 0x000a001001007387 */ /* 0x0005e80000100a00 */
[----:B------:R0:W-:Y:S01]  /*5dc0*/  STL.64 [R1+0x9f8], R10 ;  /* 0x0009f80a01007387 */ /* 0x0001e20000100a00 */
[----:B------:R-:W-:-:S03]  /*5dd0*/  LEA R21, R0, R20, 0x1 ;  /* 0x0000001400157211 */ /* 0x000fc600078e08ff */
[----:B------:R1:W-:Y:S02]  /*5de0*/  STL.64 [R1+0x9f0], R6 ;  /* 0x0009f00601007387 */ /* 0x0003e40000100a00 */
[----:B------:R-:W-:-:S05]  /*5df0*/  IMAD R8, R0, 0x2, R21 ;  /* 0x0000000200087824 */ /* 0x000fca00078e0215 */
[----:B------:R-:W-:Y:S02]  /*5e00*/  LEA R14, R0, R8, 0x1 ;  /* 0x00000008000e7211 */ /* 0x000fe400078e08ff */
[----:B--2---:R-:W-:-:S04]  /*5e10*/  LEA R16, P2, R23, R4, 0x1 ;  /* 0x0000000417107211 */ /* 0x004fc800078408ff */
[----:B------:R-:W-:Y:S02]  /*5e20*/  LEA.HI.X.SX32 R17, R23, R2, 0x1, P2 ;  /* 0x0000000217117211 */ /* 0x000fe400010f0eff */
[CC--:B0-----:R-:W-:Y:S02]  /*5e30*/  LEA R10, P0, R25.reuse, R4.reuse, 0x1 ;  /* 0x00000004190a7211 */ /* 0x0c1fe400078008ff */
[C---:B-1----:R-:W-:Y:S02]  /*5e40*/  LEA R6, P1, R24.reuse, R4, 0x1 ;  /* 0x0000000418067211 */ /* 0x042fe400078208ff */
[-C--:B------:R-:W-:Y:S02]  /*5e50*/  LEA.HI.X.SX32 R11, R25, R2.reuse, 0x1, P0 ;  /* 0x00000002190b7211 */ /* 0x080fe400000f0eff */
[----:B------:R-:W-:-:S03]  /*5e60*/  LEA.HI.X.SX32 R7, R24, R2, 0x1, P1 ;  /* 0x0000000218077211 */ /* 0x000fc600008f0eff */
[----:B------:R0:W-:Y:S04]  /*5e70*/  STL.64 [R1+0x9e8], R10 ;  /* 0x0009e80a01007387 */ /* 0x0001e80000100a00 */
[----:B0-----:R-:W2:Y:S04]  /*5e80*/  LDL.LU.64 R10, [R1+0x1698] ;  /* 0x00169800010a7983 */ /* 0x001ea80000300a00 */
[----:B------:R0:W-:Y:S04]  /*5e90*/  STL.64 [R1+0x9e0], R6 ;  /* 0x0009e00601007387 */ /* 0x0001e80000100a00 */
[----:B0-----:R-:W3:Y:S04]  /*5ea0*/  LDL.LU.64 R6, [R1+0x1690] ;  /* 0x0016900001067983 */ /* 0x001ee80000300a00 */
[----:B------:R0:W-:Y:S02]  /*5eb0*/  STL [R1+0x8c], R8 ;  /* 0x00008c0801007387 */ /* 0x0001e40000100800 */
[----:B0-----:R-:W-:-:S02]  /*5ec0*/  LEA R8, P0, R22, R4, 0x1 ;  /* 0x0000000416087211 */ /* 0x001fc400078008ff */
[----:B------:R-:W-:Y:S02]  /*5ed0*/  STL.64 [R1+0x9d8], R16 ;  /* 0x0009d81001007387 */ /* 0x000fe40000100a00 */
[----:B------:R-:W-:Y:S02]  /*5ee0*/  LEA.HI.X.SX32 R9, R22, R2, 0x1, P0 ;  /* 0x0000000216097211 */ /* 0x000fe400000f0eff */
[----:B------:R-:W-:Y:S04]  /*5ef0*/  STL [R1+0x6c], R14 ;  /* 0x00006c0e01007387 */ /* 0x000fe80000100800 */
[----:B------:R0:W-:Y:S04]  /*5f00*/  STL.64 [R1+0x9d0], R8 ;  /* 0x0009d00801007387 */ /* 0x0001e80000100a00 */
[----:B0-----:R-:W4:Y:S01]  /*5f10*/  LDL.LU.64 R8, [R1+0x1688] ;  /* 0x0016880001087983 */ /* 0x001f220000300a00 */
[----:B------:R-:W-:Y:S01]  /*5f20*/  LEA R24, P1, R5, R4, 0x1 ;  /* 0x0000000405187211 */ /* 0x000fe200078208ff */
[----:B------:R-:W-:-:S03]  /*5f30*/  IMAD R14, R0, 0x2, R14 ;  /* 0x00000002000e7824 */ /* 0x000fc600078e020e */
[----:B------:R-:W-:Y:S02]  /*5f40*/  LEA.HI.X.SX32 R25, R5, R2, 0x1, P1 ;  /* 0x0000000205197211 */ /* 0x000fe400008f0eff */
[----:B------:R-:W-:-:S03]  /*5f50*/  MOV R22, R18 ;  /* 0x0000001200167202 */ /* 0x000fc60000000f00 */
[----:B------:R-:W-:Y:S01]  /*5f60*/  STL.64 [R1+0x9c8], R24 ;  /* 0x0009c81801007387 */ /* 0x000fe20000100a00 */
[----:B------:R-:W-:Y:S01]  /*5f70*/  IMAD.MOV.U32 R23, RZ, RZ, R15 ;  /* 0x000000ffff177224 */ /* 0x000fe200078e000f */
[----:B---3--:R-:W-:-:S04]  /*5f80*/  LEA R16, P2, R6, R4, 0x1 ;  /* 0x0000000406107211 */ /* 0x008fc800078408ff */
[----:B------:R-:W-:Y:S02]  /*5f90*/  LEA.HI.X.SX32 R17, R6, R2, 0x1, P2 ;  /* 0x0000000206117211 */ /* 0x000fe400010f0eff */
[C---:B------:R-:W-:Y:S02]  /*5fa0*/  LEA R18, P0, R7.reuse, R4, 0x1 ;  /* 0x0000000407127211 */ /* 0x040fe400078008ff */
[----:B------:R-:W-:Y:S01]  /*5fb0*/  MOV R6, R14 ;  /* 0x0000000e00067202 */ /* 0x000fe20000000f00 */
[----:B------:R4:W-:Y:S01]  /*5fc0*/  STL.64 [R1+0x9c0], R16 ;  /* 0x0009c01001007387 */ /* 0x0009e20000100a00 */
[----:B------:R-:W-:-:S05]  /*5fd0*/  LEA.HI.X.SX32 R19, R7, R2, 0x1, P0 ;  /* 0x0000000207137211 */ /* 0x000fca00000f0eff */
[----:B------:R-:W-:Y:S01]  /*5fe0*/  STL.64 [R1+0x9b8], R18 ;  /* 0x0009b81201007387 */ /* 0x000fe20000100a00 */
[CC--:B----4-:R-:W-:Y:S02]  /*5ff0*/  LEA R16, P1, R8.reuse, R4.reuse, 0x1 ;  /* 0x0000000408107211 */ /* 0x0d0fe400078208ff */
[C---:B------:R-:W-:Y:S02]  /*6000*/  LEA R14, P2, R9.reuse, R4, 0x1 ;  /* 0x00000004090e7211 */ /* 0x040fe400078408ff */
[-C--:B------:R-:W-:Y:S02]  /*6010*/  LEA.HI.X.SX32 R17, R8, R2.reuse, 0x1, P1 ;  /* 0x0000000208117211 */ /* 0x080fe400008f0eff */
[----:B------:R-:W-:-:S03]  /*6020*/  LEA.HI.X.SX32 R15, R9, R2, 0x1, P2 ;  /* 0x00000002090f7211 */ /* 0x000fc600010f0eff */
[----:B------:R-:W-:Y:S04]  /*6030*/  STL.64 [R1+0x9b0], R16 ;  /* 0x0009b01001007387 */ /* 0x000fe80000100a00 */
[----:B------:R2:W-:Y:S02]  /*6040*/  STL.64 [R1+0x9a8], R14 ;  /* 0x0009a80e01007387 */ /* 0x0005e40000100a00 */
[----:B--2---:R-:W-:-:S04]  /*6050*/  LEA R14, P0, R10, R4, 0x1 ;  /* 0x000000040a0e7211 */ /* 0x004fc800078008ff */
[----:B------:R-:W-:-:S05]  /*6060*/  LEA.HI.X.SX32 R15, R10, R2, 0x1, P0 ;  /* 0x000000020a0f7211 */ /* 0x000fca00000f0eff */
[----:B------:R0:W-:Y:S04]  /*6070*/  STL.64 [R1+0x9a0], R14 ;  /* 0x0009a00e01007387 */ /* 0x0001e80000100a00 */
[----:B0-----:R-:W2:Y:S01]  /*6080*/  LDL.LU.64 R14, [R1+0x1680] ;  /* 0x00168000010e7983 */ /* 0x001ea20000300a00 */
[----:B------:R-:W-:-:S05]  /*6090*/  IMAD R25, R0, 0x2, R6 ;  /* 0x0000000200197824 */ /* 0x000fca00078e0206 */
[----:B------:R-:W-:Y:S01]  /*60a0*/  LEA R8, R0, R25, 0x1 ;  /* 0x0000001900087211 */ /* 0x000fe200078e08ff */
[----:B------:R-:W-:Y:S01]  /*60b0*/  IMAD.MOV.U32 R24, RZ, RZ, R3 ;  /* 0x000000ffff187224 */ /* 0x000fe200078e0003 */
[----:B------:R-:W-:-:S03]  /*60c0*/  LEA R18, P1, R11, R4, 0x1 ;  /* 0x000000040b127211 */ /* 0x000fc600078208ff */
[----:B------:R-:W-:Y:S01]  /*60d0*/  IMAD R3, R0, 0x2, R8 ;  /* 0x0000000200037824 */ /* 0x000fe200078e0208 */
[----:B------:R-:W-:Y:S02]  /*60e0*/  LEA R16, P2, R12, R4, 0x1 ;  /* 0x000000040c107211 */ /* 0x000fe400078408ff */
[-C--:B------:R-:W-:Y:S02]  /*60f0*/  LEA.HI.X.SX32 R19, R11, R2.reuse, 0x1, P1 ;  /* 0x000000020b137211 */ /* 0x080fe400008f0eff */
[----:B------:R-:W-:Y:S02]  /*6100*/  LEA R3, R0, R3, 0x1 ;  /* 0x0000000300037211 */ /* 0x000fe400078e08ff */
[----:B------:R-:W-:-:S03]  /*6110*/  LEA.HI.X.SX32 R17, R12, R2, 0x1, P2 ;  /* 0x000000020c117211 */ /* 0x000fc600010f0eff */
[----:B------:R0:W-:Y:S04]  /*6120*/  STL [R1+0x44], R3 ;  /* 0x0000440301007387 */ /* 0x0001e80000100800 */
[----:B------:R1:W-:Y:S04]  /*6130*/  STL.64 [R1+0x998], R18 ;  /* 0x0009981201007387 */ /* 0x0003e80000100a00 */
[----:B------:R-:W-:Y:S01]  /*6140*/  STL.64 [R1+0x990], R16 ;  /* 0x0009901001007387 */ /* 0x000fe20000100a00 */
[----:B0-----:R-:W-:Y:S01]  /*6150*/  IMAD R3, R0, 0x2, R3 ;  /* 0x0000000200037824 */ /* 0x001fe200078e0203 */
[----:B-1----:R-:W-:-:S04]  /*6160*/  LEA R18, P0, R13, R4, 0x1 ;  /* 0x000000040d127211 */ /* 0x002fc800078008ff */
[----:B------:R-:W-:Y:S01]  /*6170*/  LEA.HI.X.SX32 R19, R13, R2, 0x1, P0 ;  /* 0x000000020d137211 */ /* 0x000fe200000f0eff */
[----:B------:R-:W-:Y:S04]  /*6180*/  STL [R1+0x3c], R3 ;  /* 0x00003c0301007387 */ /* 0x000fe80000100800 */
[----:B------:R0:W-:Y:S04]  /*6190*/  STL.64 [R1+0x988], R18 ;  /* 0x0009881201007387 */ /* 0x0001e80000100a00 */
[----:B0-----:R-:W3:Y:S01]  /*61a0*/  LDL.LU.64 R18, [R1+0x1678] ;  /* 0x0016780001127983 */ /* 0x001ee20000300a00 */
[----:B--2---:R-:W-:-:S04]  /*61b0*/  LEA R16, P1, R14, R4, 0x1 ;  /* 0x000000040e107211 */ /* 0x004fc800078208ff */
[----:B------:R-:W-:-:S05]  /*61c0*/  LEA.HI.X.SX32 R17, R14, R2, 0x1, P1 ;  /* 0x000000020e117211 */ /* 0x000fca00008f0eff */
[----:B------:R0:W-:Y:S04]  /*61d0*/  STL.64 [R1+0x980], R16 ;  /* 0x0009801001007387 */ /* 0x0001e80000100a00 */
[----:B0-----:R-:W2:Y:S01]  /*61e0*/  LDL.LU.64 R16, [R1+0x1670] ;  /* 0x0016700001107983 */ /* 0x001ea20000300a00 */
[----:B------:R-:W-:Y:S02]  /*61f0*/  LEA R3, R0, R3, 0x1 ;  /* 0x0000000300037211 */ /* 0x000fe400078e08ff */
[C---:B------:R-:W-:Y:S01]  /*6200*/  LEA R10, P2, R15.reuse, R4, 0x1 ;  /* 0x000000040f0a7211 */ /* 0x040fe200078408ff */
[----:B------:R-:W-:Y:S02]  /*6210*/  IMAD.MOV.U32 R12, RZ, RZ, R20 ;  /* 0x000000ffff0c7224 */ /* 0x000fe400078e0014 */
[----:B------:R0:W-:Y:S01]  /*6220*/  STL [R1+0x38], R3 ;  /* 0x0000380301007387 */ /* 0x0001e20000100800 */
[----:B------:R-:W-:-:S02]  /*6230*/  LEA.HI.X.SX32 R11, R15, R2, 0x1, P2 ;  /* 0x000000020f0b7211 */ /* 0x000fc400010f0eff */
[----:B------:R-:W-:-:S03]  /*6240*/  MOV R15, R21 ;  /* 0x00000015000f7202 */ /* 0x000fc60000000f00 */
[----:B------:R-:W-:Y:S01]  /*6250*/  STL.64 [R1+0x978], R10 ;  /* 0x0009780a01007387 */ /* 0x000fe20000100a00 */
[----:B0-----:R-:W-:-:S05]  /*6260*/  IMAD R3, R0, 0x2, R3 ;  /* 0x0000000200037824 */ /* 0x001fca00078e0203 */
[----:B------:R-:W-:Y:S04]  /*6270*/  STL [R1+0x34], R3 ;  /* 0x0000340301007387 */ /* 0x000fe80000100800 */
[----:B------:R-:W-:Y:S01]  /*6280*/  STL [R1+0x1660], R15 ;  /* 0x0016600f01007387 */ /* 0x000fe20000100800 */
[----:B--2---:R-:W-:-:S04]  /*6290*/  LEA R20, P0, R16, R4, 0x1 ;  /* 0x0000000410147211 */ /* 0x004fc800078008ff */
[----:B------:R-:W-:-:S05]  /*62a0*/  LEA.HI.X.SX32 R21, R16, R2, 0x1, P0 ;  /* 0x0000000210157211 */ /* 0x000fca00000f0eff */
[----:B------:R0:W-:Y:S04]  /*62b0*/  STL.64 [R1+0x970], R20 ;  /* 0x0009701401007387 */ /* 0x0001e80000100a00 */
[----:B0-----:R-:W2:Y:S01]  /*62c0*/  LDL.LU.64 R20, [R1+0x1668] ;  /* 0x0016680001147983 */ /* 0x001ea20000300a00 */
[----:B------:R-:W-:Y:S02]  /*62d0*/  MOV R9, R22 ;  /* 0x0000001600097202 */ /* 0x000fe40000000f00 */
[----:B------:R-:W-:Y:S01]  /*62e0*/  LEA R22, P1, R17, R4, 0x1 ;  /* 0x0000000411167211 */ /* 0x000fe200078208ff */
[----:B------:R-:W-:-:S03]  /*62f0*/  IMAD.MOV.U32 R10, RZ, RZ, R23 ;  /* 0x000000ffff0a7224 */ /* 0x000fc600078e0017 */
[----:B------:R-:W-:Y:S02]  /*6300*/  LEA.HI.X.SX32 R23, R17, R2, 0x1, P1 ;  /* 0x0000000211177211 */ /* 0x000fe400008f0eff */
[----:B---3--:R-:W-:-:S03]  /*6310*/  LEA R14, P2, R18, R4, 0x1 ;  /* 0x00000004120e7211 */ /* 0x008fc600078408ff */
[----:B------:R0:W-:Y:S01]  /*6320*/  STL.64 [R1+0x968], R22 ;  /* 0x0009681601007387 */ /* 0x0001e20000100a00 */
[----:B------:R-:W-:Y:S02]  /*6330*/  LEA.HI.X.SX32 R15, R18, R2, 0x1, P2 ;  /* 0x00000002120f7211 */ /* 0x000fe400010f0eff */
[C---:B------:R-:W-:Y:S02]  /*6340*/  LEA R3, R0.reuse, R3, 0x1 ;  /* 0x0000000300037211 */ /* 0x040fe400078e08ff */
[C---:B0-----:R-:W-:Y:S01]  /*6350*/  LEA R22, R0.reuse, R26, 0x1 ;  /* 0x0000001a00167211 */ /* 0x041fe200078e08ff */
[----:B------:R0:W-:Y:S01]  /*6360*/  STL.64 [R1+0x960], R14 ;  /* 0x0009600e01007387 */ /* 0x0001e20000100a00 */
[----:B------:R-:W-:-:S03]  /*6370*/  LEA R23, R0, R28, 0x1 ;  /* 0x0000001c00177211 */ /* 0x000fc600078e08ff */
[C---:B------:R-:W-:Y:S02]  /*6380*/  IMAD R22, R0.reuse, 0x2, R22 ;  /* 0x0000000200167824 */ /* 0x040fe400078e0216 */
[----:B------:R-:W-:Y:S02]  /*6390*/  IMAD.MOV.U32 R7, RZ, RZ, R24 ;  /* 0x000000ffff077224 */ /* 0x000fe400078e0018 */
[----:B------:R-:W-:Y:S01]  /*63a0*/  IMAD.MOV.U32 R13, RZ, RZ, R28 ;  /* 0x000000ffff0d7224 */ /* 0x000fe200078e001c */
[----:B------:R-:W-:Y:S01]  /*63b0*/  MOV R18, R22 ;  /* 0x0000001600127202 */ /* 0x000fe20000000f00 */
[C---:B------:R-:W-:Y:S01]  /*63c0*/  IMAD R24, R0.reuse, 0x2, R29 ;  /* 0x0000000200187824 */ /* 0x040fe200078e021d */
[----:B0-----:R-:W-:Y:S02]  /*63d0*/  LEA R14, P0, R19, R4, 0x1 ;  /* 0x00000004130e7211 */ /* 0x001fe400078008ff */
[C---:B------:R-:W-:Y:S01]  /*63e0*/  LEA R5, R0.reuse, R25, 0x1 ;  /* 0x0000001900057211 */ /* 0x040fe200078e08ff */
[----:B------:R-:W-:Y:S01]  /*63f0*/  IMAD.MOV.U32 R5, RZ, RZ, R23 ;  /* 0x000000ffff057224 */ /* 0x000fe200078e0017 */
[----:B------:R-:W-:-:S02]  /*6400*/  LEA R22, R0, R3, 0x1 ;  /* 0x0000000300167211 */ /* 0x000fc400078e08ff */
[----:B------:R-:W-:Y:S01]  /*6410*/  LEA.HI.X.SX32 R15, R19, R2, 0x1, P0 ;  /* 0x00000002130f7211 */ /* 0x000fe200000f0eff */
[----:B------:R-:W-:Y:S01]  /*6420*/  STL.64 [R1+0x1648], R6 ;  /* 0x0016480601007387 */ /* 0x000fe20000100a00 */
[----:B------:R-:W-:-:S03]  /*6430*/  MOV R23, R29 ;  /* 0x0000001d00177202 */ /* 0x000fc60000000f00 */
[----:B------:R-:W-:Y:S04]  /*6440*/  STL.64 [R1+0x1650], R24 ;  /* 0x0016501801007387 */ /* 0x000fe80000100a00 */
[----:B------:R-:W-:Y:S04]  /*6450*/  STL [R1+0x1608], R22 ;  /* 0x0016081601007387 */ /* 0x000fe80000100800 */
[----:B------:R0:W-:Y:S04]  /*6460*/  STL.64 [R1+0x958], R14 ;  /* 0x0009580e01007387 */ /* 0x0001e80000100a00 */
[----:B0-----:R-:W3:Y:S01]  /*6470*/  LDL.LU R15, [R1+0x1660] ;  /* 0x00166000010f7983 */ /* 0x001ee20000300800 */
[----:B--2---:R-:W-:-:S04]  /*6480*/  LEA R28, P1, R20, R4, 0x1 ;  /* 0x00000004141c7211 */ /* 0x004fc800078208ff */
[----:B------:R-:W-:-:S05]  /*6490*/  LEA.HI.X.SX32 R29, R20, R2, 0x1, P1 ;  /* 0x00000002141d7211 */ /* 0x000fca00008f0eff */
[----:B------:R0:W-:Y:S04]  /*64a0*/  STL.64 [R1+0x950], R28 ;  /* 0x0009501c01007387 */ /* 0x0001e80000100a00 */
[----:B0-----:R-:W2:Y:S01]  /*64b0*/  LDL.LU.64 R28, [R1+0x1658] ;  /* 0x00165800011c7983 */ /* 0x001ea20000300a00 */
[C---:B------:R-:W-:Y:S01]  /*64c0*/  LEA R16, P2, R21.reuse, R4, 0x1 ;  /* 0x0000000415107211 */ /* 0x040fe200078408ff */
[C---:B------:R-:W-:Y:S01]  /*64d0*/  IMAD R6, R0.reuse, 0x2, R22 ;  /* 0x0000000200067824 */ /* 0x040fe200078e0216 */
[----:B------:R-:W-:Y:S02]  /*64e0*/  LEA R11, R0, R26, 0x1 ;  /* 0x0000001a000b7211 */ /* 0x000fe400078e08ff */
[----:B------:R-:W-:-:S03]  /*64f0*/  LEA.HI.X.SX32 R17, R21, R2, 0x1, P2 ;  /* 0x0000000215117211 */ /* 0x000fc600010f0eff */
[----:B------:R-:W-:Y:S01]  /*6500*/  IMAD.MOV.U32 R21, RZ, RZ, R11 ;  /* 0x000000ffff157224 */ /* 0x000fe200078e000b */
[----:B------:R-:W-:Y:S01]  /*6510*/  LEA R11, R0, R6, 0x1 ;  /* 0x00000006000b7211 */ /* 0x000fe200078e08ff */
[----:B------:R-:W-:Y:S01]  /*6520*/  STL.64 [R1+0x948], R16 ;  /* 0x0009481001007387 */ /* 0x000fe20000100a00 */
[----:B------:R-:W-:-:S03]  /*6530*/  LEA R24, P1, R27, R4, 0x1 ;  /* 0x000000041b187211 */ /* 0x000fc600078208ff */
[----:B------:R-:W-:Y:S04]  /*6540*/  STL.64 [R1+0x1638], R8 ;  /* 0x0016380801007387 */ /* 0x000fe80000100a00 */
[----:B------:R-:W4:Y:S04]  /*6550*/  LDL.LU R19, [R1+0xc] ;  /* 0x00000c0001137983 */ /* 0x000f280000300800 */
[----:B------:R0:W-:Y:S04]  /*6560*/  STL.64 [R1+0x1640], R10 ;  /* 0x0016400a01007387 */ /* 0x0001e80000100a00 */
[----:B------:R1:W-:Y:S01]  /*6570*/  STL [R1+0x938], R24 ;  /* 0x0009381801007387 */ /* 0x0003e20000100800 */
[----:B0-----:R-:W-:Y:S01]  /*6580*/  MOV R10, R24 ;  /* 0x00000018000a7202 */ /* 0x001fe20000000f00 */
[----:B--2---:R-:W-:-:S05]  /*6590*/  IMAD R14, R0, 0x2, R29 ;  /* 0x00000002000e7824 */ /* 0x004fca00078e021d */
[----:B------:R-:W-:Y:S02]  /*65a0*/  LEA R14, R0, R14, 0x1 ;  /* 0x0000000e000e7211 */ /* 0x000fe400078e08ff */
[----:B------:R-:W-:-:S03]  /*65b0*/  LEA R6, P0, R28, R4, 0x1 ;  /* 0x000000041c067211 */ /* 0x000fc600078008ff */
[----:B------:R-:W-:Y:S01]  /*65c0*/  IMAD R14, R0, 0x2, R14 ;  /* 0x00000002000e7824 */ /* 0x000fe200078e020e */
[----:B------:R-:W-:-:S04]  /*65d0*/  LEA.HI.X.SX32 R7, R28, R2, 0x1, P0 ;  /* 0x000000021c077211 */ /* 0x000fc800000f0eff */
[----:B------:R-:W-:Y:S01]  /*65e0*/  MOV R17, R14 ;  /* 0x0000000e00117202 */ /* 0x000fe20000000f00 */
[----:B------:R-:W-:Y:S02]  /*65f0*/  IMAD R14, R0, 0x2, R11 ;  /* 0x00000002000e7824 */ /* 0x000fe400078e020b */
[----:B------:R-:W-:Y:S02]  /*6600*/  IMAD.MOV.U32 R11, RZ, RZ, R25 ;  /* 0x000000ffff0b7224 */ /* 0x000fe400078e0019 */
[----:B-1----:R-:W2:Y:S04]  /*6610*/  LDL.LU.64 R24, [R1+0x1650] ;  /* 0x0016500001187983 */ /* 0x002ea80000300a00 */
[----:B------:R0:W-:Y:S04]  /*6620*/  STL.64 [R1+0x940], R6 ;  /* 0x0009400601007387 */ /* 0x0001e80000100a00 */
[----:B0-----:R-:W2:Y:S01]  /*6630*/  LDL.LU.64 R6, [R1+0x1648] ;  /* 0x0016480001067983 */ /* 0x001ea20000300a00 */
[----:B------:R-:W-:-:S02]  /*6640*/  LEA R8, P2, R26, R4, 0x1 ;  /* 0x000000041a087211 */ /* 0x000fc400078408ff */
[----:B------:R-:W-:Y:S02]  /*6650*/  LEA.HI.X.SX32 R11, R27, R2, 0x1, P1 ;  /* 0x000000021b0b7211 */ /* 0x000fe400008f0eff */
[C---:B------:R-:W-:Y:S02]  /*6660*/  LEA R10, P0, R21.reuse, R4, 0x1 ;  /* 0x00000004150a7211 */ /* 0x040fe400078008ff */
[-C--:B------:R-:W-:Y:S01]  /*6670*/  LEA.HI.X.SX32 R9, R26, R2.reuse, 0x1, P2 ;  /* 0x000000021a097211 */ /* 0x080fe200010f0eff */
[----:B--2---:R-:W-:Y:S04]  /*6680*/  STL.64 [R1+0x1630], R6 ;  /* 0x0016300601007387 */ /* 0x004fe80000100a00 */
[----:B------:R-:W2:Y:S04]  /*6690*/  LDL.LU R26, [R1+0x10] ;  /* 0x00001000011a7983 */ /* 0x000ea80000300800 */
[----:B------:R0:W-:Y:S04]  /*66a0*/  STL [R1+0x93c], R11 ;  /* 0x00093c0b01007387 */ /* 0x0001e80000100800 */
[----:B------:R-:W-:Y:S04]  /*66b0*/  STL.64 [R1+0x930], R8 ;  /* 0x0009300801007387 */ /* 0x000fe80000100a00 */
[----:B------:R-:W2:Y:S01]  /*66c0*/  LDL.LU R27, [R1+0x1c] ;  /* 0x00001c00011b7983 */ /* 0x000ea20000300800 */
[----:B0-----:R-:W-:-:S03]  /*66d0*/  LEA.HI.X.SX32 R11, R21, R2, 0x1, P0 ;  /* 0x00000002150b7211 */ /* 0x001fc600000f0eff */
[----:B------:R-:W2:Y:S04]  /*66e0*/  LDL.LU R22, [R1+0x18] ;  /* 0x0000180001167983 */ /* 0x000ea80000300800 */
[----:B------:R0:W-:Y:S04]  /*66f0*/  STL.64 [R1+0x928], R10 ;  /* 0x0009280a01007387 */ /* 0x0001e80000100a00 */
[----:B0-----:R-:W2:Y:S01]  /*6700*/  LDL.LU.64 R10, [R1+0x1640] ;  /* 0x00164000010a7983 */ /* 0x001ea20000300a00 */
[-C--:B------:R-:W-:Y:S02]  /*6710*/  LEA R8, P1, R18, R4.reuse, 0x1 ;  /* 0x0000000412087211 */ /* 0x080fe400078208ff */
[----:B------:R-:W-:-:S02]  /*6720*/  LEA R6, P2, R29, R4, 0x1 ;  /* 0x000000041d067211 */ /* 0x000fc400078408ff */
[-C--:B------:R-:W-:Y:S02]  /*6730*/  LEA.HI.X.SX32 R9, R18, R2.reuse, 0x1, P1 ;  /* 0x0000000212097211 */ /* 0x080fe400008f0eff */
[----:B------:R-:W-:-:S03]  /*6740*/  LEA.HI.X.SX32 R7, R29, R2, 0x1, P2 ;  /* 0x000000021d077211 */ /* 0x000fc600010f0eff */
[----:B------:R0:W-:Y:S01]  /*6750*/  STL.64 [R1+0x920], R8 ;  /* 0x0009200801007387 */ /* 0x0001e20000100a00 */
[----:B---3--:R-:W-:-:S03]  /*6760*/  MOV R28, R15 ;  /* 0x0000000f001c7202 */ /* 0x008fc60000000f00 */
[----:B0-----:R-:W3:Y:S04]  /*6770*/  LDL.LU.64 R8, [R1+0x1638] ;  /* 0x0016380001087983 */ /* 0x001ee80000300a00 */
[----:B------:R-:W4:Y:S04]  /*6780*/  LDL.LU R29, [R1+0x14] ;  /* 0x00001400011d7983 */ /* 0x000f280000300800 */
[----:B------:R0:W-:Y:S04]  /*6790*/  STL.64 [R1+0x918], R6 ;  /* 0x0009180601007387 */ /* 0x0001e80000100a00 */
[----:B--2---:R1:W-:Y:S04]  /*67a0*/  STL.64 [R1+0x1620], R10 ;  /* 0x0016200a01007387 */ /* 0x0043e80000100a00 */
[----:B------:R-:W2:Y:S01]  /*67b0*/  LDL.LU R15, [R1+0x24] ;  /* 0x00002400010f7983 */ /* 0x000ea20000300800 */
[----:B------:R-:W-:Y:S01]  /*67c0*/  MOV R16, R13 ;  /* 0x0000000d00107202 */ /* 0x000fe20000000f00 */
[----:B------:R-:W-:Y:S01]  /*67d0*/  IMAD.MOV.U32 R13, RZ, RZ, R5 ;  /* 0x000000ffff0d7224 */ /* 0x000fe200078e0005 */
[----:B------:R-:W-:-:S02]  /*67e0*/  LEA R5, R0, R14, 0x1 ;  /* 0x0000000e00057211 */ /* 0x000fc400078e08ff */
[----:B0-----:R-:W-:-:S03]  /*67f0*/  LEA R6, P0, R26, R4, 0x1 ;  /* 0x000000041a067211 */ /* 0x001fc600078008ff */
[----:B------:R-:W-:Y:S01]  /*6800*/  IMAD R20, R0, 0x2, R5 ;  /* 0x0000000200147824 */ /* 0x000fe200078e0205 */
[----:B------:R-:W-:Y:S01]  /*6810*/  LEA.HI.X.SX32 R7, R26, R2, 0x1, P0 ;  /* 0x000000021a077211 */ /* 0x000fe200000f0eff */
[----:B------:R-:W-:Y:S01]  /*6820*/  IMAD.MOV.U32 R18, RZ, RZ, R12 ;  /* 0x000000ffff127224 */ /* 0x000fe200078e000c */
[----:B-1----:R-:W-:Y:S01]  /*6830*/  LEA R10, P2, R17, R4, 0x1 ;  /* 0x00000004110a7211 */ /* 0x002fe200078408ff */
[----:B------:R-:W-:-:S03]  /*6840*/  IMAD R12, R0, 0x2, R20 ;  /* 0x00000002000c7824 */ /* 0x000fc600078e0214 */
[----:B------:R-:W-:Y:S02]  /*6850*/  LEA.HI.X.SX32 R11, R17, R2, 0x1, P2 ;  /* 0x00000002110b7211 */ /* 0x000fe400010f0eff */
[----:B---3--:R-:W-:Y:S02]  /*6860*/  MOV R21, R9 ;  /* 0x0000000900157202 */ /* 0x008fe40000000f00 */
[----:B------:R-:W-:Y:S02]  /*6870*/  LEA R9, R0, R12, 0x1 ;  /* 0x0000000c00097211 */ /* 0x000fe400078e08ff */
[----:B------:R-:W-:-:S03]  /*6880*/  MOV R17, R13 ;  /* 0x0000000d00117202 */ /* 0x000fc60000000f00 */
[----:B------:R-:W-:Y:S01]  /*6890*/  IMAD R13, R0, 0x2, R9 ;  /* 0x00000002000d7824 */ /* 0x000fe200078e0209 */
[----:B--2---:R4:W-:Y:S04]  /*68a0*/  STL.64 [R1+0x1628], R14 ;  /* 0x0016280e01007387 */ /* 0x0049e80000100a00 */
[----:B------:R0:W-:Y:S01]  /*68b0*/  STL.64 [R1+0x910], R6 ;  /* 0x0009100601007387 */ /* 0x0001e20000100a00 */
[----:B----4-:R-:W-:-:S04]  /*68c0*/  LEA R14, P1, R19, R4, 0x1 ;  /* 0x00000004130e7211 */ /* 0x010fc800078208ff */
[----:B------:R-:W-:Y:S01]  /*68d0*/  LEA.HI.X.SX32 R15, R19, R2, 0x1, P1 ;  /* 0x00000002130f7211 */ /* 0x000fe200008f0eff */
[----:B0-----:R-:W2:Y:S04]  /*68e0*/  LDL.LU.64 R6, [R1+0x1630] ;  /* 0x0016300001067983 */ /* 0x001ea80000300a00 */
[----:B------:R0:W-:Y:S04]  /*68f0*/  STL.64 [R1+0x908], R14 ;  /* 0x0009080e01007387 */ /* 0x0001e80000100a00 */
[----:B------:R-:W3:Y:S04]  /*6900*/  LDL.LU R26, [R1+0x50] ;  /* 0x00005000011a7983 */ /* 0x000ee80000300800 */
[----:B------:R1:W-:Y:S01]  /*6910*/  STL.64 [R1+0x900], R10 ;  /* 0x0009000a01007387 */ /* 0x0003e20000100a00 */
[----:B0-----:R-:W-:-:S03]  /*6920*/  LEA R14, P0, R27, R4, 0x1 ;  /* 0x000000041b0e7211 */ /* 0x001fc600078008ff */
[----:B------:R-:W-:Y:S01]  /*6930*/  STL.64 [R1+0x1610], R8 ;  /* 0x0016100801007387 */ /* 0x000fe20000100a00 */
[----:B------:R-:W-:Y:S02]  /*6940*/  LEA.HI.X.SX32 R15, R27, R2, 0x1, P0 ;  /* 0x000000021b0f7211 */ /* 0x000fe400000f0eff */
[C---:B-1----:R-:W-:Y:S01]  /*6950*/  LEA R10, P1, R22.reuse, R4, 0x1 ;  /* 0x00000004160a7211 */ /* 0x042fe200078208ff */
[----:B------:R-:W-:Y:S03]  /*6960*/  STL.64 [R1+0x15e8], R12 ;  /* 0x0015e80c01007387 */ /* 0x000fe60000100a00 */
[----:B------:R-:W-:Y:S01]  /*6970*/  LEA.HI.X.SX32 R11, R22, R2, 0x1, P1 ;  /* 0x00000002160b7211 */ /* 0x000fe200008f0eff */
[----:B------:R0:W-:Y:S04]  /*6980*/  STL.64 [R1+0x8f8], R14 ;  /* 0x0008f80e01007387 */ /* 0x0001e80000100a00 */
[----:B0-----:R-:W4:Y:S04]  /*6990*/  LDL.LU.64 R14, [R1+0x1628] ;  /* 0x00162800010e7983 */ /* 0x001f280000300a00 */
[----:B------:R-:W2:Y:S04]  /*69a0*/  LDL.LU R27, [R1+0x54] ;  /* 0x00005400011b7983 */ /* 0x000ea80000300800 */
[----:B------:R0:W-:Y:S04]  /*69b0*/  STL.64 [R1+0x8f0], R10 ;  /* 0x0008f00a01007387 */ /* 0x0001e80000100a00 */
[----:B0-----:R-:W2:Y:S01]  /*69c0*/  LDL.LU.64 R10, [R1+0x1620] ;  /* 0x00162000010a7983 */ /* 0x001ea20000300a00 */
[----:B------:R-:W-:Y:S01]  /*69d0*/  LEA R8, P2, R29, R4, 0x1 ;  /* 0x000000041d087211 */ /* 0x000fe200078408ff */
[----:B------:R-:W-:-:S02]  /*69e0*/  IMAD.MOV.U32 R19, RZ, RZ, R16 ;  /* 0x000000ffff137224 */ /* 0x000fc400078e0010 */
[----:B------:R-:W2:Y:S01]  /*69f0*/  LDL.LU R22, [R1+0x5c] ;  /* 0x00005c0001167983 */ /* 0x000ea20000300800 */
[----:B------:R-:W-:Y:S01]  /*6a00*/  LEA.HI.X.SX32 R9, R29, R2, 0x1, P2 ;  /* 0x000000021d097211 */ /* 0x000fe200010f0eff */
[----:B------:R-:W-:Y:S01]  /*6a10*/  IMAD.MOV.U32 R29, RZ, RZ, R18 ;  /* 0x000000ffff1d7224 */ /* 0x000fe200078e0012 */
[----:B------:R-:W-:-:S04]  /*6a20*/  LEA R16, R0, R13, 0x1 ;  /* 0x0000000d00107211 */ /* 0x000fc800078e08ff */
[----:B------:R0:W-:Y:S01]  /*6a30*/  STL.64 [R1+0x1618], R28 ;  /* 0x0016181c01007387 */ /* 0x0001e20000100a00 */
[----:B------:R-:W-:-:S03]  /*6a40*/  LEA R18, R0, R16, 0x1 ;  /* 0x0000001000127211 */ /* 0x000fc600078e08ff */
[----:B------:R-:W-:Y:S01]  /*6a50*/  STL.64 [R1+0x8e8], R8 ;  /* 0x0008e80801007387 */ /* 0x000fe20000100a00 */
[----:B0-----:R-:W-:Y:S01]  /*6a60*/  IMAD.MOV.U32 R29, RZ, RZ, R21 ;  /* 0x000000ffff1d7224 */ /* 0x001fe200078e0015 */
[----:B------:R-:W-:-:S04]  /*6a70*/  LEA R28, P0, R21, R4, 0x1 ;  /* 0x00000004151c7211 */ /* 0x000fc800078008ff */
[----:B------:R-:W-:Y:S02]  /*6a80*/  LEA.HI.X.SX32 R29, R29, R2, 0x1, P0 ;  /* 0x000000021d1d7211 */ /* 0x000fe400000f0eff */
[----:B------:R-:W-:-:S03]  /*6a90*/  LEA R21, R0, R18, 0x1 ;  /* 0x0000001200157211 */ /* 0x000fc600078e08ff */
[----:B------:R3:W-:Y:S02]  /*6aa0*/  STL.64 [R1+0x8e0], R28 ;  /* 0x0008e01c01007387 */ /* 0x0007e40000100a00 */
[----:B---3--:R-:W-:-:S04]  /*6ab0*/  LEA R28, P0, R26, R4, 0x1 ;  /* 0x000000041a1c7211 */ /* 0x008fc800078008ff */
[----:B------:R-:W-:Y:S02]  /*6ac0*/  LEA.HI.X.SX32 R29, R26, R2, 0x1, P0 ;  /* 0x000000021a1d7211 */ /* 0x000fe400000f0eff */
[----:B----4-:R-:W-:-:S04]  /*6ad0*/  LEA R12, P1, R15, R4, 0x1 ;  /* 0x000000040f0c7211 */ /* 0x010fc800078208ff */
[----:B------:R-:W-:Y:S01]  /*6ae0*/  LEA.HI.X.SX32 R13, R15, R2, 0x1, P1 ;  /* 0x000000020f0d7211 */ /* 0x000fe200008f0eff */
[----:B------:R-:W-:-:S04]  /*6af0*/  IMAD R15, R0, 0x2, R21 ;  /* 0x00000002000f7824 */ /* 0x000fc800078e0215 */
[----:B------:R0:W-:Y:S01]  /*6b00*/  STL.64 [R1+0x8d8], R12 ;  /* 0x0008d80c01007387 */ /* 0x0001e20000100a00 */
[----:B--2---:R-:W-:-:S04]  /*6b10*/  LEA R8, P2, R10, R4, 0x1 ;  /* 0x000000040a087211 */ /* 0x004fc800078408ff */
[----:B------:R-:W-:Y:S01]  /*6b20*/  LEA.HI.X.SX32 R9, R10, R2, 0x1, P2 ;  /* 0x000000020a097211 */ /* 0x000fe200010f0eff */
[----:B------:R1:W-:Y:S01]  /*6b30*/  STL.64 [R1+0x15f0], R20 ;  /* 0x0015f01401007387 */ /* 0x0003e20000100a00 */
[----:B0-----:R-:W-:-:S03]  /*6b40*/  LEA R12, P1, R19, R4, 0x1 ;  /* 0x00000004130c7211 */ /* 0x001fc600078208ff */
[----:B------:R0:W-:Y:S01]  /*6b50*/  STL.64 [R1+0x8d0], R8 ;  /* 0x0008d00801007387 */ /* 0x0001e20000100a00 */
[----:B------:R-:W-:Y:S02]  /*6b60*/  LEA.HI.X.SX32 R13, R19, R2, 0x1, P1 ;  /* 0x00000002130d7211 */ /* 0x000fe400008f0eff */
[----:B------:R-:W-:Y:S01]  /*6b70*/  LEA R10, R0, R15, 0x1 ;  /* 0x0000000f000a7211 */ /* 0x000fe200078e08ff */
[----:B-1----:R-:W2:Y:S01]  /*6b80*/  LDL.LU R20, [R1+0x74] ;  /* 0x0000740001147983 */ /* 0x002ea20000300800 */
[----:B0-----:R-:W-:-:S03]  /*6b90*/  LEA R8, P2, R17, R4, 0x1 ;  /* 0x0000000411087211 */ /* 0x001fc600078408ff */
[----:B------:R-:W3:Y:S01]  /*6ba0*/  LDL.LU R21, [R1+0x70] ;  /* 0x0000700001157983 */ /* 0x000ee20000300800 */
[----:B------:R-:W-:-:S03]  /*6bb0*/  LEA.HI.X.SX32 R9, R17, R2, 0x1, P2 ;  /* 0x0000000211097211 */ /* 0x000fc600010f0eff */
[----:B------:R-:W-:Y:S04]  /*6bc0*/  STL.64 [R1+0x15f8], R14 ;  /* 0x0015f80e01007387 */ /* 0x000fe80000100a00 */
[----:B------:R0:W-:Y:S04]  /*6bd0*/  STL.64 [R1+0x8c8], R28 ;  /* 0x0008c81c01007387 */ /* 0x0001e80000100a00 */
[----:B0-----:R-:W4:Y:S04]  /*6be0*/  LDL.LU.64 R28, [R1+0x1618] ;  /* 0x00161800011c7983 */ /* 0x001f280000300a00 */
[----:B------:R-:W2:Y:S04]  /*6bf0*/  LDL.LU R26, [R1+0x88] ;  /* 0x00008800011a7983 */ /* 0x000ea80000300800 */
[----:B------:R-:W-:Y:S04]  /*6c00*/  STL.64 [R1+0x8c0], R12 ;  /* 0x0008c00c01007387 */ /* 0x000fe80000100a00 */
[----:B------:R-:W-:Y:S04]  /*6c10*/  STL.64 [R1+0x8b8], R8 ;  /* 0x0008b80801007387 */ /* 0x000fe80000100a00 */
[----:B------:R0:W-:Y:S04]  /*6c20*/  STL.64 [R1+0x1600], R10 ;  /* 0x0016000a01007387 */ /* 0x0001e80000100a00 */
[----:B0-----:R-:W2:Y:S01]  /*6c30*/  LDL.LU R11, [R1+0x58] ;  /* 0x00005800010b7983 */ /* 0x001ea20000300800 */
[----:B------:R-:W-:Y:S01]  /*6c40*/  LEA R8, P0, R22, R4, 0x1 ;  /* 0x0000000416087211 */ /* 0x000fe200078008ff */
[----:B------:R-:W-:-:S03]  /*6c50*/  IMAD R17, R0, 0x2, R10 ;  /* 0x0000000200117824 */ /* 0x000fc600078e020a */
[----:B------:R-:W-:Y:S02]  /*6c60*/  LEA.HI.X.SX32 R9, R22, R2, 0x1, P0 ;  /* 0x0000000216097211 */ /* 0x000fe400000f0eff */
[----:B------:R-:W-:Y:S01]  /*6c70*/  STL.64 [R1+0x15d8], R16 ;  /* 0x0015d81001007387 */ /* 0x000fe20000100a00 */
[----:B------:R-:W-:-:S03]  /*6c80*/  LEA R12, P2, R27, R4, 0x1 ;  /* 0x000000041b0c7211 */ /* 0x000fc600078408ff */
[----:B------:R0:W-:Y:S01]  /*6c90*/  STL.64 [R1+0x8b0], R8 ;  /* 0x0008b00801007387 */ /* 0x0001e20000100a00 */
[----:B------:R-:W-:Y:S02]  /*6ca0*/  LEA.HI.X.SX32 R13, R27, R2, 0x1, P2 ;  /* 0x000000021b0d7211 */ /* 0x000fe400010f0eff */
[----:B------:R-:W-:Y:S01]  /*6cb0*/  LEA R19, R0, R17, 0x1 ;  /* 0x0000001100137211 */ /* 0x000fe200078e08ff */
[----:B0-----:R-:W4:Y:S01]  /*6cc0*/  LDL.LU.64 R8, [R1+0x1610] ;  /* 0x0016100001087983 */ /* 0x001f220000300a00 */
[----:B------:R-:W-:Y:S01]  /*6cd0*/  IMAD.MOV.U32 R17, RZ, RZ, R7 ;  /* 0x000000ffff117224 */ /* 0x000fe200078e0007 */
[----:B------:R-:W-:Y:S02]  /*6ce0*/  LEA R16, P0, R7, R4, 0x1 ;  /* 0x0000000407107211 */ /* 0x000fe400078008ff */
[----:B------:R-:W4:Y:S01]  /*6cf0*/  LDL.LU R22, [R1+0x94] ;  /* 0x0000940001167983 */ /* 0x000f220000300800 */
[----:B------:R-:W-:-:S03]  /*6d00*/  IMAD.MOV.U32 R27, RZ, RZ, R6 ;  /* 0x000000ffff1b7224 */ /* 0x000fc600078e0006 */
[----:B------:R0:W-:Y:S01]  /*6d10*/  STL.64 [R1+0x8a0], R12 ;  /* 0x0008a00c01007387 */ /* 0x0001e20000100a00 */
[C---:B------:R-:W-:Y:S02]  /*6d20*/  LEA R6, R0.reuse, R19, 0x1 ;  /* 0x0000001300067211 */ /* 0x040fe400078e08ff */
[----:B------:R-:W-:Y:S02]  /*6d30*/  LEA.HI.X.SX32 R17, R17, R2, 0x1, P0 ;  /* 0x0000000211117211 */ /* 0x000fe400000f0eff */
[----:B------:R-:W-:Y:S02]  /*6d40*/  LEA R7, R0, R6, 0x1 ;  /* 0x0000000600077211 */ /* 0x000fe400078e08ff */
[-C--:B---3--:R-:W-:Y:S02]  /*6d50*/  LEA R10, P2, R21, R4.reuse, 0x1 ;  /* 0x00000004150a7211 */ /* 0x088fe400078408ff */
[----:B--2---:R-:W-:-:S04]  /*6d60*/  LEA R14, P1, R11, R4, 0x1 ;  /* 0x000000040b0e7211 */ /* 0x004fc800078208ff */
[----:B------:R-:W-:-:S05]  /*6d70*/  LEA.HI.X.SX32 R15, R11, R2, 0x1, P1 ;  /* 0x000000020b0f7211 */ /* 0x000fca00008f0eff */
[----:B------:R1:W-:Y:S01]  /*6d80*/  STL.64 [R1+0x8a8], R14 ;  /* 0x0008a80e01007387 */ /* 0x0003e20000100a00 */
[----:B------:R-:W-:-:S03]  /*6d90*/  LEA.HI.X.SX32 R11, R21, R2, 0x1, P2 ;  /* 0x00000002150b7211 */ /* 0x000fc600010f0eff */
[----:B0-----:R-:W2:Y:S01]  /*6da0*/  LDL.LU R12, [R1+0x6c] ;  /* 0x00006c00010c7983 */ /* 0x001ea20000300800 */
[----:B-1----:R-:W-:-:S04]  /*6db0*/  LEA R14, P1, R20, R4, 0x1 ;  /* 0x00000004140e7211 */ /* 0x002fc800078208ff */
[----:B------:R-:W-:Y:S01]  /*6dc0*/  LEA.HI.X.SX32 R15, R20, R2, 0x1, P1 ;  /* 0x00000002140f7211 */ /* 0x000fe200008f0eff */
[----:B------:R-:W-:Y:S04]  /*6dd0*/  STL.64 [R1+0x898], R16 ;  /* 0x0008981001007387 */ /* 0x000fe80000100a00 */
[----:B------:R-:W-:Y:S04]  /*6de0*/  STL.64 [R1+0x890], R14 ;  /* 0x0008900e01007387 */ /* 0x000fe80000100a00 */
[----:B------:R-:W-:Y:S04]  /*6df0*/  STL.64 [R1+0x888], R10 ;  /* 0x0008880a01007387 */ /* 0x000fe80000100a00 */
[----:B------:R0:W-:Y:S04]  /*6e00*/  STL.64 [R1+0x15c8], R6 ;  /* 0x0015c80601007387 */ /* 0x0001e80000100a00 */
[----:B0-----:R-:W3:Y:S01]  /*6e10*/  LDL.LU R6, [R1+0x8c] ;  /* 0x00008c0001067983 */ /* 0x001ee20000300800 */
[-C--:B------:R-:W-:Y:S01]  /*6e20*/  LEA R20, P0, R26, R4.reuse, 0x1 ;  /* 0x000000041a147211 */ /* 0x080fe200078008ff */
[--C-:B----4-:R-:W-:Y:S01]  /*6e30*/  IMAD R13, R0, 0x2, R8.reuse ;  /* 0x00000002000d7824 */ /* 0x110fe200078e0208 */
[CC--:B------:R-:W-:Y:S01]  /*6e40*/  LEA R14, P1, R23.reuse, R4.reuse, 0x1 ;  /* 0x00000004170e7211 */ /* 0x0c0fe200078208ff */
[----:B------:R-:W-:Y:S01]  /*6e50*/  IMAD.MOV.U32 R16, RZ, RZ, R8 ;  /* 0x000000ffff107224 */ /* 0x000fe200078e0008 */
[----:B------:R-:W-:Y:S01]  /*6e60*/  LEA R10, P2, R24, R4, 0x1 ;  /* 0x00000004180a7211 */ /* 0x000fe200078408ff */
[----:B------:R-:W-:Y:S01]  /*6e70*/  IMAD R8, R0, 0x2, R7 ;  /* 0x0000000200087824 */ /* 0x000fe200078e0207 */
[-C--:B------:R-:W-:Y:S01]  /*6e80*/  LEA.HI.X.SX32 R21, R26, R2.reuse, 0x1, P0 ;  /* 0x000000021a157211 */ /* 0x080fe200000f0eff */
[----:B------:R-:W4:Y:S01]  /*6e90*/  LDL.LU R7, [R1+0x38] ;  /* 0x0000380001077983 */ /* 0x000f220000300800 */
[----:B------:R-:W-:-:S02]  /*6ea0*/  LEA.HI.X.SX32 R15, R23, R2, 0x1, P1 ;  /* 0x00000002170f7211 */ /* 0x000fc400008f0eff */
[----:B------:R-:W-:Y:S01]  /*6eb0*/  LEA.HI.X.SX32 R11, R24, R2, 0x1, P2 ;  /* 0x00000002180b7211 */ /* 0x000fe200010f0eff */
[----:B------:R0:W-:Y:S01]  /*6ec0*/  STL.64 [R1+0x880], R20 ;  /* 0x0008801401007387 */ /* 0x0001e20000100a00 */
[----:B------:R-:W-:Y:S02]  /*6ed0*/  MOV R17, R13 ;  /* 0x0000000d00117202 */ /* 0x000fe40000000f00 */
[----:B------:R-:W-:Y:S01]  /*6ee0*/  MOV R13, R25 ;  /* 0x00000019000d7202 */ /* 0x000fe20000000f00 */
[----:B------:R-:W4:Y:S01]  /*6ef0*/  LDL.LU R26, [R1+0x34] ;  /* 0x00003400011a7983 */ /* 0x000f220000300800 */
[----:B------:R-:W-:-:S03]  /*6f00*/  LEA R25, R0, R8, 0x1 ;  /* 0x0000000800197211 */ /* 0x000fc600078e08ff */
[----:B------:R1:W-:Y:S04]  /*6f10*/  STL.64 [R1+0x878], R14 ;  /* 0x0008780e01007387 */ /* 0x0003e80000100a00 */
[----:B------:R1:W-:Y:S01]  /*6f20*/  STL.64 [R1+0x870], R10 ;  /* 0x0008700a01007387 */ /* 0x0003e20000100a00 */
[----:B------:R-:W-:Y:S01]  /*6f30*/  IMAD R24, R0, 0x2, R25 ;  /* 0x0000000200187824 */ /* 0x000fe200078e0219 */
[-C--:B0-----:R-:W-:Y:S02]  /*6f40*/  LEA R20, P1, R29, R4.reuse, 0x1 ;  /* 0x000000041d147211 */ /* 0x081fe400078208ff */
[-C--:B-1----:R-:W-:Y:S02]  /*6f50*/  LEA R14, P2, R28, R4.reuse, 0x1 ;  /* 0x000000041c0e7211 */ /* 0x082fe400078408ff */
[----:B------:R-:W-:Y:S01]  /*6f60*/  LEA R10, P0, R22, R4, 0x1 ;  /* 0x00000004160a7211 */ /* 0x000fe200078008ff */
[----:B------:R-:W-:Y:S01]  /*6f70*/  STL.64 [R1+0x15c0], R24 ;  /* 0x0015c01801007387 */ /* 0x000fe20000100a00 */
[----:B------:R-:W-:-:S02]  /*6f80*/  LEA.HI.X.SX32 R15, R28, R2, 0x1, P2 ;  /* 0x000000021c0f7211 */ /* 0x000fc400010f0eff */
[----:B------:R-:W-:Y:S02]  /*6f90*/  LEA.HI.X.SX32 R11, R22, R2, 0x1, P0 ;  /* 0x00000002160b7211 */ /* 0x000fe400000f0eff */
[----:B------:R-:W-:Y:S01]  /*6fa0*/  LEA R23, R0, R24, 0x1 ;  /* 0x0000001800177211 */ /* 0x000fe200078e08ff */
[----:B------:R-:W4:Y:S01]  /*6fb0*/  LDL.LU R22, [R1+0x1608] ;  /* 0x0016080001167983 */ /* 0x000f220000300800 */
[----:B------:R-:W-:-:S03]  /*6fc0*/  LEA.HI.X.SX32 R21, R29, R2, 0x1, P1 ;  /* 0x000000021d157211 */ /* 0x000fc600008f0eff */
[----:B------:R0:W-:Y:S01]  /*6fd0*/  STL.64 [R1+0x868], R10 ;  /* 0x0008680a01007387 */ /* 0x0001e20000100a00 */
[----:B------:R-:W-:-:S03]  /*6fe0*/  IMAD R29, R0, 0x2, R23 ;  /* 0x00000002001d7824 */ /* 0x000fc600078e0217 */
[----:B0-----:R-:W4:Y:S04]  /*6ff0*/  LDL.LU.64 R10, [R1+0x1600] ;  /* 0x00160000010a7983 */ /* 0x001f280000300a00 */
[----:B------:R-:W-:Y:S01]  /*7000*/  STL.64 [R1+0x858], R14 ;  /* 0x0008580e01007387 */ /* 0x000fe20000100a00 */
[----:B------:R-:W-:-:S03]  /*7010*/  LEA R28, R0, R29, 0x1 ;  /* 0x0000001d001c7211 */ /* 0x000fc600078e08ff */
[----:B------:R0:W-:Y:S02]  /*7020*/  STL.64 [R1+0x860], R20 ;  /* 0x0008601401007387 */ /* 0x0001e40000100a00 */
[----:B0-----:R-:W-:-:S04]  /*7030*/  LEA R20, P2, R27, R4, 0x1 ;  /* 0x000000041b147211 */ /* 0x001fc800078408ff */
[----:B------:R-:W-:Y:S01]  /*7040*/  LEA.HI.X.SX32 R21, R27, R2, 0x1, P2 ;  /* 0x000000021b157211 */ /* 0x000fe200010f0eff */
[----:B------:R-:W-:Y:S01]  /*7050*/  IMAD R27, R0, 0x2, R28 ;  /* 0x00000002001b7824 */ /* 0x000fe200078e021c */
[----:B--2---:R-:W-:-:S04]  /*7060*/  LEA R24, P1, R12, R4, 0x1 ;  /* 0x000000040c187211 */ /* 0x004fc800078208ff */
[----:B------:R-:W-:Y:S02]  /*7070*/  LEA.HI.X.SX32 R25, R12, R2, 0x1, P1 ;  /* 0x000000020c197211 */ /* 0x000fe400008f0eff */
[----:B---3--:R-:W-:-:S04]  /*7080*/  LEA R14, P0, R6, R4, 0x1 ;  /* 0x00000004060e7211 */ /* 0x008fc800078008ff */
[----:B------:R-:W-:-:S05]  /*7090*/  LEA.HI.X.SX32 R15, R6, R2, 0x1, P0 ;  /* 0x00000002060f7211 */ /* 0x000fca00000f0eff */
[----:B------:R0:W-:Y:S04]  /*70a0*/  STL.64 [R1+0x850], R14 ;  /* 0x0008500e01007387 */ /* 0x0001e80000100a00 */
[----:B0-----:R-:W2:Y:S04]  /*70b0*/  LDL.LU.64 R14, [R1+0x15f8] ;  /* 0x0015f800010e7983 */ /* 0x001ea80000300a00 */
[----:B------:R0:W-:Y:S04]  /*70c0*/  STL.64 [R1+0x15b8], R28 ;  /* 0x0015b81c01007387 */ /* 0x0001e80000100a00 */
[----:B------:R1:W-:Y:S04]  /*70d0*/  STL.64 [R1+0x848], R24 ;  /* 0x0008481801007387 */ /* 0x0003e80000100a00 */
[----:B0-----:R-:W3:Y:S04]  /*70e0*/  LDL.LU R28, [R1+0x44] ;  /* 0x00004400011c7983 */ /* 0x001ee80000300800 */
[----:B------:R0:W-:Y:S04]  /*70f0*/  STL.64 [R1+0x840], R20 ;  /* 0x0008401401007387 */ /* 0x0001e80000100a00 */
[----:B------:R-:W2:Y:S01]  /*7100*/  LDL.LU R29, [R1+0x3c] ;  /* 0x00003c00011d7983 */ /* 0x000ea20000300800 */
[----:B------:R-:W-:-:S02]  /*7110*/  LEA R12, P2, R17, R4, 0x1 ;  /* 0x00000004110c7211 */ /* 0x000fc400078408ff */
[-C--:B-1----:R-:W-:Y:S02]  /*7120*/  LEA R24, P1, R16, R4.reuse, 0x1 ;  /* 0x0000000410187211 */ /* 0x082fe400078208ff */
[----:B0-----:R-:W-:Y:S02]  /*7130*/  LEA R20, P0, R13, R4, 0x1 ;  /* 0x000000040d147211 */ /* 0x001fe400078008ff */
[----:B------:R-:W-:Y:S01]  /*7140*/  MOV R21, R13 ;  /* 0x0000000d00157202 */ /* 0x000fe20000000f00 */
[----:B------:R-:W-:Y:S01]  /*7150*/  IMAD R6, R0, 0x2, R27 ;  /* 0x0000000200067824 */ /* 0x000fe200078e021b */
[-C--:B------:R-:W-:Y:S02]  /*7160*/  LEA.HI.X.SX32 R13, R17, R2.reuse, 0x1, P2 ;  /* 0x00000002110d7211 */ /* 0x080fe400010f0eff */
[-C--:B------:R-:W-:Y:S02]  /*7170*/  LEA.HI.X.SX32 R21, R21, R2.reuse, 0x1, P0 ;  /* 0x0000000215157211 */ /* 0x080fe400000f0eff */
[----:B------:R-:W-:-:S03]  /*7180*/  LEA.HI.X.SX32 R25, R16, R2, 0x1, P1 ;  /* 0x0000000210197211 */ /* 0x000fc600008f0eff */
[----:B------:R0:W-:Y:S01]  /*7190*/  STL.64 [R1+0x838], R20 ;  /* 0x0008381401007387 */ /* 0x0001e20000100a00 */
[C---:B------:R-:W-:Y:S02]  /*71a0*/  LEA R6, R0.reuse, R6, 0x1 ;  /* 0x0000000600067211 */ /* 0x040fe400078e08ff */
[C---:B----4-:R-:W-:Y:S01]  /*71b0*/  LEA R16, P2, R7.reuse, R4, 0x1 ;  /* 0x0000000407107211 */ /* 0x050fe200078408ff */
[----:B0-----:R-:W4:Y:S04]  /*71c0*/  LDL.LU.64 R20, [R1+0x15f0] ;  /* 0x0015f00001147983 */ /* 0x001f280000300a00 */
[----:B------:R3:W-:Y:S04]  /*71d0*/  STL.64 [R1+0x828], R12 ;  /* 0x0008280c01007387 */ /* 0x0007e80000100a00 */
[----:B------:R2:W-:Y:S01]  /*71e0*/  STL.64 [R1+0x830], R24 ;  /* 0x0008301801007387 */ /* 0x0005e20000100a00 */
[----:B------:R-:W-:Y:S01]  /*71f0*/  IMAD R6, R0, 0x2, R6 ;  /* 0x0000000200067824 */ /* 0x000fe200078e0206 */
[----:B------:R-:W-:-:S02]  /*7200*/  LEA.HI.X.SX32 R17, R7, R2, 0x1, P2 ;  /* 0x0000000207117211 */ /* 0x000fc400010f0eff */
[----:B---3--:R-:W-:-:S04]  /*7210*/  LEA R12, P0, R28, R4, 0x1 ;  /* 0x000000041c0c7211 */ /* 0x008fc800078008ff */
[----:B------:R-:W-:Y:S02]  /*7220*/  LEA.HI.X.SX32 R13, R28, R2, 0x1, P0 ;  /* 0x000000021c0d7211 */ /* 0x000fe400000f0eff */
[----:B--2---:R-:W-:-:S03]  /*7230*/  LEA R24, P1, R29, R4, 0x1 ;  /* 0x000000041d187211 */ /* 0x004fc600078208ff */
[----:B------:R0:W-:Y:S01]  /*7240*/  STL.64 [R1+0x820], R12 ;  /* 0x0008200c01007387 */ /* 0x0001e20000100a00 */
[----:B------:R-:W-:Y:S02]  /*7250*/  LEA.HI.X.SX32 R25, R29, R2, 0x1, P1 ;  /* 0x000000021d197211 */ /* 0x000fe400008f0eff */
[C---:B------:R-:W-:Y:S01]  /*7260*/  LEA R28, R0.reuse, R6, 0x1 ;  /* 0x00000006001c7211 */ /* 0x040fe200078e08ff */
[----:B0-----:R-:W2:Y:S04]  /*7270*/  LDL.LU.64 R12, [R1+0x15e8] ;  /* 0x0015e800010c7983 */ /* 0x001ea80000300a00 */
[----:B------:R0:W-:Y:S01]  /*7280*/  STL.64 [R1+0x818], R24 ;  /* 0x0008181801007387 */ /* 0x0001e20000100a00 */
[----:B------:R-:W-:-:S03]  /*7290*/  IMAD R28, R0, 0x2, R28 ;  /* 0x00000002001c7824 */ /* 0x000fc600078e021c */
[----:B------:R1:W-:Y:S01]  /*72a0*/  STL.64 [R1+0x810], R16 ;  /* 0x0008101001007387 */ /* 0x0003e20000100a00 */
[-C--:B------:R-:W-:Y:S02]  /*72b0*/  LEA R6, P2, R22, R4.reuse, 0x1 ;  /* 0x0000000416067211 */ /* 0x080fe400078408ff */
[CC--:B0-----:R-:W-:Y:S02]  /*72c0*/  LEA R24, P0, R26.reuse, R4.reuse, 0x1 ;  /* 0x000000041a187211 */ /* 0x0c1fe400078008ff */
[C---:B-1----:R-:W-:Y:S02]  /*72d0*/  LEA R16, P1, R3.reuse, R4, 0x1 ;  /* 0x0000000403107211 */ /* 0x042fe400078208ff */
[-C--:B------:R-:W-:Y:S01]  /*72e0*/  LEA.HI.X.SX32 R25, R26, R2.reuse, 0x1, P0 ;  /* 0x000000021a197211 */ /* 0x080fe200000f0eff */
[C---:B------:R-:W-:Y:S01]  /*72f0*/  IMAD R29, R0.reuse, 0x2, R28 ;  /* 0x00000002001d7824 */ /* 0x040fe200078e021c */
[----:B------:R-:W-:Y:S02]  /*7300*/  LEA.HI.X.SX32 R17, R3, R2, 0x1, P1 ;  /* 0x0000000203117211 */ /* 0x000fe400008f0eff */
[----:B------:R-:W3:Y:S01]  /*7310*/  LDL.LU R3, [R1+0x15e0] ;  /* 0x0015e00001037983 */ /* 0x000ee20000300800 */
[----:B------:R-:W-:-:S02]  /*7320*/  LEA R26, R0, R22, 0x1 ;  /* 0x00000016001a7211 */ /* 0x000fc400078e08ff */
[----:B------:R-:W-:Y:S01]  /*7330*/  LEA.HI.X.SX32 R7, R22, R2, 0x1, P2 ;  /* 0x0000000216077211 */ /* 0x000fe200010f0eff */
[----:B------:R0:W-:Y:S01]  /*7340*/  STL.64 [R1+0x808], R24 ;  /* 0x0008081801007387 */ /* 0x0001e20000100a00 */
[----:B------:R-:W-:-:S03]  /*7350*/  LEA R22, P0, R26, R4, 0x1 ;  /* 0x000000041a167211 */ /* 0x000fc600078008ff */
[----:B------:R1:W-:Y:S04]  /*7360*/  STL [R1+0x15d0], R23 ;  /* 0x0015d01701007387 */ /* 0x0003e80000100800 */
[----:B------:R4:W-:Y:S01]  /*7370*/  STL.64 [R1+0x800], R16 ;  /* 0x0008001001007387 */ /* 0x0009e20000100a00 */
[----:B0-----:R-:W-:-:S03]  /*7380*/  LEA R24, P1, R11, R4, 0x1 ;  /* 0x000000040b187211 */ /* 0x001fc600078208ff */
[----:B------:R0:W-:Y:S01]  /*7390*/  STL.64 [R1+0x7f8], R6 ;  /* 0x0007f80601007387 */ /* 0x0001e20000100a00 */
[-C--:B-1----:R-:W-:Y:S02]  /*73a0*/  LEA.HI.X.SX32 R23, R26, R2.reuse, 0x1, P0 ;  /* 0x000000021a177211 */ /* 0x082fe400000f0eff */
[----:B------:R-:W-:Y:S02]  /*73b0*/  LEA.HI.X.SX32 R25, R11, R2, 0x1, P1 ;  /* 0x000000020b197211 */ /* 0x000fe400008f0eff */
[----:B----4-:R-:W-:Y:S02]  /*73c0*/  LEA R16, R0, R29, 0x1 ;  /* 0x0000001d00107211 */ /* 0x010fe400078e08ff */
[----:B0-----:R-:W-:-:S03]  /*73d0*/  LEA R6, P2, R14, R4, 0x1 ;  /* 0x000000040e067211 */ /* 0x001fc600078408ff */
[----:B------:R-:W-:Y:S01]  /*73e0*/  IMAD.MOV.U32 R11, RZ, RZ, R16 ;  /* 0x000000ffff0b7224 */ /* 0x000fe200078e0010 */
[C---:B------:R-:W-:Y:S02]  /*73f0*/  LEA R16, P0, R5.reuse, R4, 0x1 ;  /* 0x0000000405107211 */ /* 0x040fe400078008ff */
[-C--:B------:R-:W-:Y:S02]  /*7400*/  LEA.HI.X.SX32 R7, R14, R2.reuse, 0x1, P2 ;  /* 0x000000020e077211 */ /* 0x080fe400010f0eff */
[----:B------:R-:W-:Y:S01]  /*7410*/  LEA.HI.X.SX32 R17, R5, R2, 0x1, P0 ;  /* 0x0000000205117211 */ /* 0x000fe200000f0eff */
[----:B------:R-:W-:Y:S04]  /*7420*/  STL.64 [R1+0x7f0], R22 ;  /* 0x0007f01601007387 */ /* 0x000fe80000100a00 */
[----:B------:R-:W-:Y:S04]  /*7430*/  STL.64 [R1+0x7e0], R6 ;  /* 0x0007e00601007387 */ /* 0x000fe80000100a00 */
[----:B------:R-:W-:Y:S04]  /*7440*/  STL.64 [R1+0x7e8], R24 ;  /* 0x0007e81801007387 */ /* 0x000fe80000100a00 */
[----:B------:R0:W-:Y:S04]  /*7450*/  STL.64 [R1+0x7d8], R16 ;  /* 0x0007d81001007387 */ /* 0x0001e80000100a00 */
[----:B0-----:R-:W4:Y:S01]  /*7460*/  LDL.LU.64 R16, [R1+0x15d8] ;  /* 0x0015d80001107983 */ /* 0x001f220000300a00 */
[----:B------:R-:W-:-:S02]  /*7470*/  LEA R24, P1, R20, R4, 0x1 ;  /* 0x0000000414187211 */ /* 0x000fc400078208ff */
[----:B------:R-:W-:Y:S02]  /*7480*/  LEA R6, R0, R11, 0x1 ;  /* 0x0000000b00067211 */ /* 0x000fe400078e08ff */
[----:B------:R-:W-:-:S03]  /*7490*/  LEA.HI.X.SX32 R25, R20, R2, 0x1, P1 ;  /* 0x0000000214197211 */ /* 0x000fc600008f0eff */
[----:B------:R-:W-:Y:S02]  /*74a0*/  IMAD R6, R0, 0x2, R6 ;  /* 0x0000000200067824 */ /* 0x000fe400078e0206 */
[----:B------:R0:W-:Y:S02]  /*74b0*/  STL.64 [R1+0x7d0], R24 ;  /* 0x0007d01801007387 */ /* 0x0001e40000100a00 */
[----:B0-----:R-:W-:-:S04]  /*74c0*/  LEA R24, P0, R9, R4, 0x1 ;  /* 0x0000000409187211 */ /* 0x001fc800078008ff */
[----:B------:R-:W-:Y:S02]  /*74d0*/  LEA.HI.X.SX32 R25, R9, R2, 0x1, P0 ;  /* 0x0000000209197211 */ /* 0x000fe400000f0eff */
[----:B--2---:R-:W-:-:S04]  /*74e0*/  LEA R22, P2, R12, R4, 0x1 ;  /* 0x000000040c167211 */ /* 0x004fc800078408ff */
[----:B------:R-:W-:Y:S02]  /*74f0*/  LEA.HI.X.SX32 R23, R12, R2, 0x1, P2 ;  /* 0x000000020c177211 */ /* 0x000fe400010f0eff */
[----:B------:R-:W-:-:S03]  /*7500*/  LEA R12, R0, R6, 0x1 ;  /* 0x00000006000c7211 */ /* 0x000fc600078e08ff */
[----:B------:R0:W-:Y:S04]  /*7510*/  STL.64 [R1+0x7c8], R22 ;  /* 0x0007c81601007387 */ /* 0x0001e80000100a00 */
[----:B------:R1:W-:Y:S01]  /*7520*/  STL.64 [R1+0x7c0], R24 ;  /* 0x0007c01801007387 */ /* 0x0003e20000100a00 */
[----:B0-----:R-:W-:-:S04]  /*7530*/  LEA R22, P1, R13, R4, 0x1 ;  /* 0x000000040d167211 */ /* 0x001fc800078208ff */
[----:B------:R-:W-:Y:S02]  /*7540*/  LEA.HI.X.SX32 R23, R13, R2, 0x1, P1 ;  /* 0x000000020d177211 */ /* 0x000fe400008f0eff */
[----:B-1----:R-:W-:-:S03]  /*7550*/  LEA R24, P1, R21, R4, 0x1 ;  /* 0x0000000415187211 */ /* 0x002fc600078208ff */
[----:B------:R0:W-:Y:S01]  /*7560*/  STL.64 [R1+0x7b8], R22 ;  /* 0x0007b81601007387 */ /* 0x0001e20000100a00 */
[----:B------:R-:W-:Y:S02]  /*7570*/  LEA.HI.X.SX32 R25, R21, R2, 0x1, P1 ;  /* 0x0000000215197211 */ /* 0x000fe400008f0eff */
[----:B0-----:R-:W-:-:S04]  /*7580*/  LEA R22, P0, R18, R4, 0x1 ;  /* 0x0000000412167211 */ /* 0x001fc800078008ff */
[----:B------:R-:W-:Y:S02]  /*7590*/  LEA.HI.X.SX32 R23, R18, R2, 0x1, P0 ;  /* 0x0000000212177211 */ /* 0x000fe400000f0eff */
[-C--:B------:R-:W-:Y:S02]  /*75a0*/  LEA R14, P0, R10, R4.reuse, 0x1 ;  /* 0x000000040a0e7211 */ /* 0x080fe400078008ff */
[----:B----4-:R-:W-:-:S04]  /*75b0*/  LEA R6, P2, R16, R4, 0x1 ;  /* 0x0000000410067211 */ /* 0x010fc800078408ff */
[----:B------:R-:W-:-:S05]  /*75c0*/  LEA.HI.X.SX32 R7, R16, R2, 0x1, P2 ;  /* 0x0000000210077211 */ /* 0x000fca00010f0eff */
[----:B------:R0:W-:Y:S04]  /*75d0*/  STL.64 [R1+0x7b0], R6 ;  /* 0x0007b00601007387 */ /* 0x0001e80000100a00 */
[----:B------:R1:W-:Y:S01]  /*75e0*/  STL.64 [R1+0x7a8], R22 ;  /* 0x0007a81601007387 */ /* 0x0003e20000100a00 */
[----:B0-----:R-:W-:-:S04]  /*75f0*/  LEA R6, P2, R15, R4, 0x1 ;  /* 0x000000040f067211 */ /* 0x001fc800078408ff */
[-C--:B------:R-:W-:Y:S01]  /*7600*/  LEA.HI.X.SX32 R7, R15, R2.reuse, 0x1, P2 ;  /* 0x000000020f077211 */ /* 0x080fe200010f0eff */
[----:B-1----:R-:W2:Y:S04]  /*7610*/  LDL.LU R23, [R1+0x15d0] ;  /* 0x0015d00001177983 */ /* 0x002ea80000300800 */
[----:B------:R-:W-:Y:S04]  /*7620*/  STL.64 [R1+0x7a0], R24 ;  /* 0x0007a01801007387 */ /* 0x000fe80000100a00 */
[----:B------:R0:W-:Y:S01]  /*7630*/  STL.64 [R1+0x798], R6 ;  /* 0x0007980601007387 */ /* 0x0001e20000100a00 */
[----:B------:R-:W-:-:S02]  /*7640*/  LEA.HI.X.SX32 R15, R10, R2, 0x1, P0 ;  /* 0x000000020a0f7211 */ /* 0x000fc400000f0eff */
[-C--:B0-----:R-:W-:Y:S02]  /*7650*/  LEA R6, P1, R17, R4.reuse, 0x1 ;  /* 0x0000000411067211 */ /* 0x081fe400078208ff */
[----:B------:R-:W-:Y:S02]  /*7660*/  LEA R24, P2, R19, R4, 0x1 ;  /* 0x0000000413187211 */ /* 0x000fe400078408ff */
[-C--:B------:R-:W-:Y:S01]  /*7670*/  LEA.HI.X.SX32 R7, R17, R2.reuse, 0x1, P1 ;  /* 0x0000000211077211 */ /* 0x080fe200008f0eff */
[----:B------:R-:W-:Y:S01]  /*7680*/  STL.64 [R1+0x790], R14 ;  /* 0x0007900e01007387 */ /* 0x000fe20000100a00 */
[----:B------:R-:W-:-:S03]  /*7690*/  LEA.HI.X.SX32 R25, R19, R2, 0x1, P2 ;  /* 0x0000000213197211 */ /* 0x000fc600010f0eff */
[----:B------:R0:W-:Y:S04]  /*76a0*/  STL.64 [R1+0x788], R6 ;  /* 0x0007880601007387 */ /* 0x0001e80000100a00 */
[----:B0-----:R-:W4:Y:S04]  /*76b0*/  LDL.LU.64 R6, [R1+0x15c8] ;  /* 0x0015c80001067983 */ /* 0x001f280000300a00 */
[----:B------:R0:W-:Y:S04]  /*76c0*/  STL.64 [R1+0x780], R24 ;  /* 0x0007801801007387 */ /* 0x0001e80000100a00 */
[----:B0-----:R-:W2:Y:S01]  /*76d0*/  LDL.LU.64 R24, [R1+0x15c0] ;  /* 0x0015c00001187983 */ /* 0x001ea20000300a00 */
[----:B------:R-:W-:-:S05]  /*76e0*/  IMAD R5, R0, 0x2, R12 ;  /* 0x0000000200057824 */ /* 0x000fca00078e020c */
[----:B------:R-:W-:-:S05]  /*76f0*/  LEA R26, R0, R5, 0x1 ;  /* 0x00000005001a7211 */ /* 0x000fca00078e08ff */
[C---:B------:R-:W-:Y:S01]  /*7700*/  IMAD R5, R0.reuse, 0x2, R26 ;  /* 0x0000000200057824 */ /* 0x040fe200078e021a */
[----:B------:R-:W-:-:S04]  /*7710*/  LEA R22, R0, R27, 0x1 ;  /* 0x0000001b00167211 */ /* 0x000fc800078e08ff */
[C---:B------:R-:W-:Y:S02]  /*7720*/  LEA R21, R0.reuse, R5, 0x1 ;  /* 0x0000000500157211 */ /* 0x040fe400078e08ff */
[----:B------:R-:W-:Y:S02]  /*7730*/  LEA R22, R0, R22, 0x1 ;  /* 0x0000001600167211 */ /* 0x000fe400078e08ff */
[----:B------:R-:W-:Y:S01]  /*7740*/  LEA R16, P2, R8, R4, 0x1 ;  /* 0x0000000408107211 */ /* 0x000fe200078408ff */
[----:B------:R-:W-:Y:S02]  /*7750*/  IMAD R20, R0, 0x2, R21 ;  /* 0x0000000200147824 */ /* 0x000fe400078e0215 */
[----:B------:R-:W-:Y:S01]  /*7760*/  IMAD.MOV.U32 R15, RZ, RZ, R22 ;  /* 0x000000ffff0f7224 */ /* 0x000fe200078e0016 */
[----:B------:R-:W-:Y:S02]  /*7770*/  LEA.HI.X.SX32 R17, R8, R2, 0x1, P2 ;  /* 0x0000000208117211 */ /* 0x000fe400010f0eff */
[----:B------:R-:W-:Y:S01]  /*7780*/  LEA R22, R0, R20, 0x1 ;  /* 0x0000001400167211 */ /* 0x000fe200078e08ff */
[----:B------:R-:W-:Y:S04]  /*7790*/  STL.64 [R1+0x15b0], R20 ;  /* 0x0015b01401007387 */ /* 0x000fe80000100a00 */
[----:B------:R0:W-:Y:S02]  /*77a0*/  STL.64 [R1+0x768], R16 ;  /* 0x0007681001007387 */ /* 0x0001e40000100a00 */
[----:B0-----:R-:W-:Y:S01]  /*77b0*/  IMAD.MOV.U32 R17, RZ, RZ, R28 ;  /* 0x000000ffff117224 */ /* 0x001fe200078e001c */
[----:B------:R-:W-:-:S02]  /*77c0*/  MOV R16, R29 ;  /* 0x0000001d00107202 */ /* 0x000fc40000000f00 */
[CC--:B----4-:R-:W-:Y:S02]  /*77d0*/  LEA R20, P0, R6.reuse, R4.reuse, 0x1 ;  /* 0x0000000406147211 */ /* 0x0d0fe400078008ff */
[C---:B------:R-:W-:Y:S02]  /*77e0*/  LEA R18, P1, R7.reuse, R4, 0x1 ;  /* 0x0000000407127211 */ /* 0x040fe400078208ff */
[-C--:B------:R-:W-:Y:S02]  /*77f0*/  LEA.HI.X.SX32 R21, R6, R2.reuse, 0x1, P0 ;  /* 0x0000000206157211 */ /* 0x080fe400000f0eff */
[----:B------:R-:W-:-:S03]  /*7800*/  LEA.HI.X.SX32 R19, R7, R2, 0x1, P1 ;  /* 0x0000000207137211 */ /* 0x000fc600008f0eff */
[----:B------:R-:W-:Y:S01]  /*7810*/  STL.64 [R1+0x778], R20 ;  /* 0x0007781401007387 */ /* 0x000fe20000100a00 */
[----:B--2---:R-:W-:-:S04]  /*7820*/  LEA R28, P0, R25, R4, 0x1 ;  /* 0x00000004191c7211 */ /* 0x004fc800078008ff */
[----:B------:R-:W-:Y:S01]  /*7830*/  LEA.HI.X.SX32 R29, R25, R2, 0x1, P0 ;  /* 0x00000002191d7211 */ /* 0x000fe200000f0eff */
[----:B------:R-:W-:Y:S04]  /*7840*/  STL.64 [R1+0x770], R18 ;  /* 0x0007701201007387 */ /* 0x000fe80000100a00 */
[----:B------:R0:W-:Y:S04]  /*7850*/  STL.64 [R1+0x760], R28 ;  /* 0x0007601c01007387 */ /* 0x0001e80000100a00 */
[----:B0-----:R-:W2:Y:S01]  /*7860*/  LDL.LU.64 R28, [R1+0x15b8] ;  /* 0x0015b800011c7983 */ /* 0x001ea20000300a00 */
[----:B------:R-:W-:-:S02]  /*7870*/  LEA R8, P2, R23, R4, 0x1 ;  /* 0x0000000417087211 */ /* 0x000fc400078408ff */
[----:B------:R-:W-:Y:S02]  /*7880*/  LEA R20, P1, R24, R4, 0x1 ;  /* 0x0000000418147211 */ /* 0x000fe400078208ff */
[C---:B------:R-:W-:Y:S01]  /*7890*/  LEA R13, R0.reuse, R11, 0x1 ;  /* 0x0000000b000d7211 */ /* 0x040fe200078e08ff */
[C---:B------:R-:W-:Y:S01]  /*78a0*/  IMAD R18, R0.reuse, 0x2, R11 ;  /* 0x0000000200127824 */ /* 0x040fe200078e020b */
[-C--:B------:R-:W-:Y:S01]  /*78b0*/  LEA.HI.X.SX32 R9, R23, R2.reuse, 0x1, P2 ;  /* 0x0000000217097211 */ /* 0x080fe200010f0eff */
[----:B------:R-:W-:Y:S01]  /*78c0*/  IMAD.MOV.U32 R23, RZ, RZ, R12 ;  /* 0x000000ffff177224 */ /* 0x000fe200078e000c */
[----:B------:R-:W-:Y:S02]  /*78d0*/  LEA R13, R0, R13, 0x1 ;  /* 0x0000000d000d7211 */ /* 0x000fe400078e08ff */
[----:B------:R-:W-:Y:S01]  /*78e0*/  LEA.HI.X.SX32 R21, R24, R2, 0x1, P1 ;  /* 0x0000000218157211 */ /* 0x000fe200008f0eff */
[----:B------:R-:W-:Y:S01]  /*78f0*/  IMAD.MOV.U32 R19, RZ, RZ, R18 ;  /* 0x000000ffff137224 */ /* 0x000fe200078e0012 */
[----:B------:R-:W-:-:S03]  /*7900*/  MOV R18, R13 ;  /* 0x0000000d00127202 */ /* 0x000fc60000000f00 */
[----:B------:R0:W-:Y:S04]  /*7910*/  STL.64 [R1+0x758], R20 ;  /* 0x0007581401007387 */ /* 0x0001e80000100a00 */
[----:B------:R-:W-:Y:S01]  /*7920*/  STL.64 [R1+0x750], R8 ;  /* 0x0007500801007387 */ /* 0x000fe20000100a00 */
[----:B------:R-:W-:-:S05]  /*7930*/  IMAD R14, R0, 0x2, R27 ;  /* 0x00000002000e7824 */ /* 0x000fca00078e021b */
[C---:B------:R-:W-:Y:S02]  /*7940*/  LEA R14, R0.reuse, R14, 0x1 ;  /* 0x0000000e000e7211 */ /* 0x040fe400078e08ff */
[C---:B0-----:R-:W-:Y:S01]  /*7950*/  LEA R20, P2, R27.reuse, R4, 0x1 ;  /* 0x000000041b147211 */ /* 0x041fe200078408ff */
[C---:B------:R-:W-:Y:S02]  /*7960*/  IMAD R10, R0.reuse, 0x2, R11 ;  /* 0x00000002000a7824 */ /* 0x040fe400078e020b */
[----:B------:R-:W-:Y:S01]  /*7970*/  IMAD R14, R0, 0x2, R14 ;  /* 0x00000002000e7824 */ /* 0x000fe200078e020e */
[----:B------:R-:W-:Y:S02]  /*7980*/  LEA.HI.X.SX32 R21, R27, R2, 0x1, P2 ;  /* 0x000000021b157211 */ /* 0x000fe400010f0eff */
[----:B--2---:R-:W-:-:S04]  /*7990*/  LEA R12, P1, R28, R4, 0x1 ;  /* 0x000000041c0c7211 */ /* 0x004fc800078208ff */
[----:B------:R-:W-:-:S05]  /*79a0*/  LEA.HI.X.SX32 R13, R28, R2, 0x1, P1 ;  /* 0x000000021c0d7211 */ /* 0x000fca00008f0eff */
[----:B------:R0:W-:Y:S01]  /*79b0*/  STL.64 [R1+0x740], R12 ;  /* 0x0007400c01007387 */ /* 0x0001e20000100a00 */
[----:B------:R-:W-:Y:S01]  /*79c0*/  LEA R24, P0, R29, R4, 0x1 ;  /* 0x000000041d187211 */ /* 0x000fe200078008ff */
[----:B0-----:R-:W-:-:S05]  /*79d0*/  IMAD R12, R0, 0x2, R27 ;  /* 0x00000002000c7824 */ /* 0x001fca00078e021b */
[----:B------:R-:W-:-:S05]  /*79e0*/  LEA R12, R0, R12, 0x1 ;  /* 0x0000000c000c7211 */ /* 0x000fca00078e08ff */
[C---:B------:R-:W-:Y:S01]  /*79f0*/  IMAD R12, R0.reuse, 0x2, R12 ;  /* 0x00000002000c7824 */ /* 0x040fe200078e020c */
[----:B------:R-:W-:Y:S01]  /*7a00*/  LEA.HI.X.SX32 R25, R29, R2, 0x1, P0 ;  /* 0x000000021d197211 */ /* 0x000fe200000f0eff */
[----:B------:R-:W-:Y:S01]  /*7a10*/  IMAD.MOV.U32 R28, RZ, RZ, R11 ;  /* 0x000000ffff1c7224 */ /* 0x000fe200078e000b */
[C---:B------:R-:W-:Y:S02]  /*7a20*/  LEA R11, R0.reuse, R27, 0x1 ;  /* 0x0000001b000b7211 */ /* 0x040fe400078e08ff */
[----:B------:R-:W-:Y:S01]  /*7a30*/  LEA R12, R0, R12, 0x1 ;  /* 0x0000000c000c7211 */ /* 0x000fe200078e08ff */
[----:B------:R0:W-:Y:S04]  /*7a40*/  STL.64 [R1+0x748], R24 ;  /* 0x0007481801007387 */ /* 0x0001e80000100a00 */
[----:B------:R-:W-:Y:S01]  /*7a50*/  IMAD.MOV.U32 R27, RZ, RZ, R12 ;  /* 0x000000ffff1b7224 */ /* 0x000fe200078e000c */
[-C--:B------:R-:W-:Y:S01]  /*7a60*/  LEA R12, P2, R14, R4.reuse, 0x1 ;  /* 0x000000040e0c7211 */ /* 0x080fe200078408ff */
[----:B------:R1:W-:Y:S01]  /*7a70*/  STL.64 [R1+0x738], R20 ;  /* 0x0007381401007387 */ /* 0x0003e20000100a00 */
[----:B0-----:R-:W-:Y:S01]  /*7a80*/  IMAD.MOV.U32 R25, RZ, RZ, R11 ;  /* 0x000000ffff197224 */ /* 0x001fe200078e000b */
[----:B------:R-:W-:-:S02]  /*7a90*/  LEA R24, P0, R11, R4, 0x1 ;  /* 0x000000040b187211 */ /* 0x000fc400078008ff */
[----:B------:R-:W-:Y:S02]  /*7aa0*/  LEA.HI.X.SX32 R13, R14, R2, 0x1, P2 ;  /* 0x000000020e0d7211 */ /* 0x000fe400010f0eff */
[----:B-1----:R-:W-:Y:S02]  /*7ab0*/  LEA R20, P1, R15, R4, 0x1 ;  /* 0x000000040f147211 */ /* 0x002fe400078208ff */
[-C--:B------:R-:W-:Y:S02]  /*7ac0*/  LEA.HI.X.SX32 R25, R25, R2.reuse, 0x1, P0 ;  /* 0x0000000219197211 */ /* 0x080fe400000f0eff */
[----:B------:R-:W-:Y:S01]  /*7ad0*/  LEA.HI.X.SX32 R21, R15, R2, 0x1, P1 ;  /* 0x000000020f157211 */ /* 0x000fe200008f0eff */
[----:B------:R-:W-:Y:S01]  /*7ae0*/  STL.64 [R1+0x720], R12 ;  /* 0x0007200c01007387 */ /* 0x000fe20000100a00 */
[----:B------:R-:W-:-:S03]  /*7af0*/  LEA R14, P2, R16, R4, 0x1 ;  /* 0x00000004100e7211 */ /* 0x000fc600078408ff */
[----:B------:R0:W-:Y:S01]  /*7b00*/  STL.64 [R1+0x730], R24 ;  /* 0x0007301801007387 */ /* 0x0001e20000100a00 */
[----:B------:R-:W-:-:S03]  /*7b10*/  LEA.HI.X.SX32 R15, R16, R2, 0x1, P2 ;  /* 0x00000002100f7211 */ /* 0x000fc600010f0eff */
[----:B------:R1:W-:Y:S01]  /*7b20*/  STL.64 [R1+0x728], R20 ;  /* 0x0007281401007387 */ /* 0x0003e20000100a00 */
[-C--:B0-----:R-:W-:Y:S02]  /*7b30*/  LEA R24, P0, R27, R4.reuse, 0x1 ;  /* 0x000000041b187211 */ /* 0x081fe400078008ff */
        /* <DEDUP_REMOVED lines=8> */
[CC--:B0-----:R-:W-:Y:S02]  /*7bc0*/  LEA R24, P0, R28.reuse, R4.reuse, 0x1 ;  /* 0x000000041c187211 */ /* 0x0c1fe400078008ff */
[C---:B-1----:R-:W-:Y:S02]  /*7bd0*/  LEA R20, P1, R19.reuse, R4, 0x1 ;  /* 0x0000000413147211 */ /* 0x042fe400078208ff */
[-C--:B------:R-:W-:Y:S02]  /*7be0*/  LEA.HI.X.SX32 R25, R28, R2.reuse, 0x1, P0 ;  /* 0x000000021c197211 */ /* 0x080fe400000f0eff */
[----:B------:R-:W-:Y:S01]  /*7bf0*/  LEA.HI.X.SX32 R21, R19, R2, 0x1, P1 ;  /* 0x0000000213157211 */ /* 0x000fe200008f0eff */
[----:B------:R-:W-:Y:S04]  /*7c00*/  STL.64 [R1+0x6f0], R16 ;  /* 0x0006f01001007387 */ /* 0x000fe80000100a00 */
[----:B------:R-:W-:Y:S04]  /*7c10*/  STL.64 [R1+0x700], R24 ;  /* 0x0007001801007387 */ /* 0x000fe80000100a00 */
[----:B------:R0:W-:Y:S02]  /*7c20*/  STL.64 [R1+0x6f8], R20 ;  /* 0x0006f81401007387 */ /* 0x0001e40000100a00 */
[----:B0-----:R-:W-:-:S04]  /*7c30*/  LEA R20, P0, R23, R4, 0x1 ;  /* 0x0000000417147211 */ /* 0x001fc800078008ff */
[----:B------:R-:W-:-:S05]  /*7c40*/  LEA.HI.X.SX32 R21, R23, R2, 0x1, P0 ;  /* 0x0000000217157211 */ /* 0x000fca00000f0eff */
[----:B------:R0:W-:Y:S04]  /*7c50*/  STL.64 [R1+0x6e8], R20 ;  /* 0x0006e81401007387 */ /* 0x0001e80000100a00 */
[----:B0-----:R-:W2:Y:S01]  /*7c60*/  LDL.LU.64 R20, [R1+0x15b0] ;  /* 0x0015b00001147983 */ /* 0x001ea20000300a00 */
[----:B------:R-:W-:-:S05]  /*7c70*/  IMAD R5, R0, 0x2, R22 ;  /* 0x0000000200057824 */ /* 0x000fca00078e0216 */
[C---:B------:R-:W-:Y:S02]  /*7c80*/  LEA R6, R0.reuse, R5, 0x1 ;  /* 0x0000000500067211 */ /* 0x040fe400078e08ff */
[----:B------:R-:W-:-:S03]  /*7c90*/  LEA R10, R0, R10, 0x1 ;  /* 0x0000000a000a7211 */ /* 0x000fc600078e08ff */
[C---:B------:R-:W-:Y:S02]  /*7ca0*/  IMAD R7, R0.reuse, 0x2, R6 ;  /* 0x0000000200077824 */ /* 0x040fe400078e0206 */
[----:B------:R-:W-:-:S03]  /*7cb0*/  IMAD R10, R0, 0x2, R10 ;  /* 0x00000002000a7824 */ /* 0x000fc600078e020a */
[C---:B------:R-:W-:Y:S02]  /*7cc0*/  LEA R8, R0.reuse, R7, 0x1 ;  /* 0x0000000700087211 */ /* 0x040fe400078e08ff */
[----:B------:R-:W-:-:S03]  /*7cd0*/  LEA R10, R0, R10, 0x1 ;  /* 0x0000000a000a7211 */ /* 0x000fc600078e08ff */
[----:B------:R-:W-:Y:S01]  /*7ce0*/  IMAD R9, R0, 0x2, R8 ;  /* 0x0000000200097824 */ /* 0x000fe200078e0208 */
[----:B------:R-:W-:-:S04]  /*7cf0*/  MOV R29, R10 ;  /* 0x0000000a001d7202 */ /* 0x000fc80000000f00 */
[----:B------:R-:W-:-:S04]  /*7d00*/  LEA R10, R0, R9, 0x1 ;  /* 0x00000009000a7211 */ /* 0x000fc800078e08ff */
[----:B------:R-:W-:-:S05]  /*7d10*/  LEA R11, R0, R10, 0x1 ;  /* 0x0000000a000b7211 */ /* 0x000fca00078e08ff */
[----:B------:R-:W-:-:S05]  /*7d20*/  IMAD R12, R0, 0x2, R11 ;  /* 0x00000002000c7824 */ /* 0x000fca00078e020b */
[----:B------:R-:W-:-:S05]  /*7d30*/  LEA R13, R0, R12, 0x1 ;  /* 0x0000000c000d7211 */ /* 0x000fca00078e08ff */
[----:B------:R-:W-:Y:S01]  /*7d40*/  IMAD R14, R0, 0x2, R13 ;  /* 0x00000002000e7824 */ /* 0x000fe200078e020d */
[----:B------:R-:W-:-:S04]  /*7d50*/  LEA R18, P2, R26, R4, 0x1 ;  /* 0x000000041a127211 */ /* 0x000fc800078408ff */
[C---:B------:R-:W-:Y:S02]  /*7d60*/  LEA R15, R0.reuse, R14, 0x1 ;  /* 0x0000000e000f7211 */ /* 0x040fe400078e08ff */
[C---:B------:R-:W-:Y:S01]  /*7d70*/  LEA R24, P1, R29.reuse, R4, 0x1 ;  /* 0x000000041d187211 */ /* 0x040fe200078208ff */
[C---:B------:R-:W-:Y:S02]  /*7d80*/  IMAD R23, R0.reuse, 0x2, R26 ;  /* 0x0000000200177824 */ /* 0x040fe400078e021a */
[----:B------:R-:W-:Y:S01]  /*7d90*/  IMAD R16, R0, 0x2, R15 ;  /* 0x0000000200107824 */ /* 0x000fe200078e020f */
[-C--:B------:R-:W-:Y:S02]  /*7da0*/  LEA.HI.X.SX32 R19, R26, R2.reuse, 0x1, P2 ;  /* 0x000000021a137211 */ /* 0x080fe400010f0eff */
[----:B------:R-:W-:Y:S02]  /*7db0*/  LEA.HI.X.SX32 R25, R29, R2, 0x1, P1 ;  /* 0x000000021d197211 */ /* 0x000fe400008f0eff */
[----:B------:R-:W-:Y:S01]  /*7dc0*/  LEA R17, R0, R16, 0x1 ;  /* 0x0000001000117211 */ /* 0x000fe200078e08ff */
[----:B------:R0:W-:Y:S01]  /*7dd0*/  STL.64 [R1+0x6d8], R18 ;  /* 0x0006d81201007387 */ /* 0x0001e20000100a00 */
[----:B------:R-:W-:-:S03]  /*7de0*/  LEA R26, P0, R23, R4, 0x1 ;  /* 0x00000004171a7211 */ /* 0x000fc600078008ff */
[----:B------:R1:W-:Y:S01]  /*7df0*/  STL.64 [R1+0x6e0], R24 ;  /* 0x0006e01801007387 */ /* 0x0003e20000100a00 */
[----:B------:R-:W-:Y:S02]  /*7e00*/  LEA.HI.X.SX32 R27, R23, R2, 0x1, P0 ;  /* 0x00000002171b7211 */ /* 0x000fe400000f0eff */
[----:B0-----:R-:W-:-:S03]  /*7e10*/  LEA R18, R0, R17, 0x1 ;  /* 0x0000001100127211 */ /* 0x001fc600078e08ff */
[----:B------:R0:W-:Y:S02]  /*7e20*/  STL.64 [R1+0x6d0], R26 ;  /* 0x0006d01a01007387 */ /* 0x0001e40000100a00 */
[----:B------:R-:W-:Y:S01]  /*7e30*/  IMAD R19, R0, 0x2, R18 ;  /* 0x0000000200137824 */ /* 0x000fe200078e0212 */
[CC--:B--2---:R-:W-:Y:S02]  /*7e40*/  LEA R28, P1, R21.reuse, R4.reuse, 0x1 ;  /* 0x00000004151c7211 */ /* 0x0c4fe400078208ff */
[C---:B-1----:R-:W-:Y:S02]  /*7e50*/  LEA R24, P2, R20.reuse, R4, 0x1 ;  /* 0x0000000414187211 */ /* 0x042fe400078408ff */
[-C--:B------:R-:W-:Y:S02]  /*7e60*/  LEA.HI.X.SX32 R29, R21, R2.reuse, 0x1, P1 ;  /* 0x00000002151d7211 */ /* 0x080fe400008f0eff */
[----:B------:R-:W-:-:S03]  /*7e70*/  LEA.HI.X.SX32 R25, R20, R2, 0x1, P2 ;  /* 0x0000000214197211 */ /* 0x000fc600010f0eff */
[----:B------:R1:W-:Y:S01]  /*7e80*/  STL.64 [R1+0x6c8], R28 ;  /* 0x0006c81c01007387 */ /* 0x0003e20000100a00 */
[C---:B0-----:R-:W-:Y:S02]  /*7e90*/  LEA R26, P1, R5.reuse, R4, 0x1 ;  /* 0x00000004051a7211 */ /* 0x041fe400078208ff */
[----:B------:R-:W-:Y:S01]  /*7ea0*/  LEA R20, R0, R19, 0x1 ;  /* 0x0000001300147211 */ /* 0x000fe200078e08ff */
[----:B------:R0:W-:Y:S01]  /*7eb0*/  STL.64 [R1+0x6c0], R24 ;  /* 0x0006c01801007387 */ /* 0x0001e20000100a00 */
[----:B------:R-:W-:Y:S02]  /*7ec0*/  LEA.HI.X.SX32 R27, R5, R2, 0x1, P1 ;  /* 0x00000002051b7211 */ /* 0x000fe400008f0eff */
[-C--:B-1----:R-:W-:Y:S02]  /*7ed0*/  LEA R28, P0, R22, R4.reuse, 0x1 ;  /* 0x00000004161c7211 */ /* 0x082fe400078008ff */
[----:B0-----:R-:W-:Y:S02]  /*7ee0*/  LEA R24, P2, R6, R4, 0x1 ;  /* 0x0000000406187211 */ /* 0x001fe400078408ff */
[-C--:B------:R-:W-:Y:S01]  /*7ef0*/  LEA.HI.X.SX32 R29, R22, R2.reuse, 0x1, P0 ;  /* 0x00000002161d7211 */ /* 0x080fe200000f0eff */
[----:B------:R-:W-:Y:S01]  /*7f00*/  IMAD R21, R0, 0x2, R20 ;  /* 0x0000000200157824 */ /* 0x000fe200078e0214 */
[----:B------:R-:W-:-:S03]  /*7f10*/  LEA.HI.X.SX32 R25, R6, R2, 0x1, P2 ;  /* 0x0000000206197211 */ /* 0x000fc600010f0eff */
[----:B------:R-:W-:Y:S01]  /*7f20*/  STL.64 [R1+0x6b8], R28 ;  /* 0x0006b81c01007387 */ /* 0x000fe20000100a00 */
[----:B------:R-:W-:-:S03]  /*7f30*/  LEA R5, R0, R21, 0x1 ;  /* 0x0000001500057211 */ /* 0x000fc600078e08ff */
[----:B------:R0:W-:Y:S01]  /*7f40*/  STL.64 [R1+0x6b0], R26 ;  /* 0x0006b01a01007387 */ /* 0x0001e20000100a00 */
[----:B------:R-:W-:-:S03]  /*7f50*/  LEA R22, P2, R9, R4, 0x1 ;  /* 0x0000000409167211 */ /* 0x000fc600078408ff */
[----:B------:R1:W-:Y:S01]  /*7f60*/  STL.64 [R1+0x6a8], R24 ;  /* 0x0006a81801007387 */ /* 0x0003e20000100a00 */
[----:B------:R-:W-:Y:S01]  /*7f70*/  IMAD R6, R0, 0x2, R5 ;  /* 0x0000000200067824 */ /* 0x000fe200078e0205 */
[----:B------:R-:W-:Y:S02]  /*7f80*/  LEA.HI.X.SX32 R23, R9, R2, 0x1, P2 ;  /* 0x0000000209177211 */ /* 0x000fe400010f0eff */
[CC--:B0-----:R-:W-:Y:S02]  /*7f90*/  LEA R26, P0, R7.reuse, R4.reuse, 0x1 ;  /* 0x00000004071a7211 */ /* 0x0c1fe400078008ff */
[C---:B-1----:R-:W-:Y:S02]  /*7fa0*/  LEA R24, P1, R8.reuse, R4, 0x1 ;  /* 0x0000000408187211 */ /* 0x042fe400078208ff */
[-C--:B------:R-:W-:Y:S02]  /*7fb0*/  LEA.HI.X.SX32 R27, R7, R2.reuse, 0x1, P0 ;  /* 0x00000002071b7211 */ /* 0x080fe400000f0eff */
[----:B------:R-:W-:-:S03]  /*7fc0*/  LEA.HI.X.SX32 R25, R8, R2, 0x1, P1 ;  /* 0x0000000208197211 */ /* 0x000fc600008f0eff */
[----:B------:R0:W-:Y:S01]  /*7fd0*/  STL.64 [R1+0x6a0], R26 ;  /* 0x0006a01a01007387 */ /* 0x0001e20000100a00 */
[----:B------:R-:W-:-:S03]  /*7fe0*/  LEA R7, R0, R6, 0x1 ;  /* 0x0000000600077211 */ /* 0x000fc600078e08ff */
[----:B------:R1:W-:Y:S04]  /*7ff0*/  STL.64 [R1+0x698], R24 ;  /* 0x0006981801007387 */ /* 0x0003e80000100a00 */
[----:B------:R2:W-:Y:S01]  /*8000*/  STL.64 [R1+0x690], R22 ;  /* 0x0006901601007387 */ /* 0x0005e20000100a00 */
[CC--:B0-----:R-:W-:Y:S02]  /*8010*/  LEA R26, P0, R10.reuse, R4.reuse, 0x1 ;  /* 0x000000040a1a7211 */ /* 0x0c1fe400078008ff */
[C---:B-1----:R-:W-:Y:S02]  /*8020*/  LEA R24, P1, R11.reuse, R4, 0x1 ;  /* 0x000000040b187211 */ /* 0x042fe400078208ff */
[----:B------:R-:W-:Y:S02]  /*8030*/  LEA.HI.X.SX32 R27, R10, R2, 0x1, P0 ;  /* 0x000000020a1b7211 */ /* 0x000fe400000f0eff */
[----:B--2---:R-:W-:Y:S01]  /*8040*/  LEA R22, P2, R12, R4, 0x1 ;  /* 0x000000040c167211 */ /* 0x004fe200078408ff */
[----:B------:R-:W-:Y:S01]  /*8050*/  IMAD R8, R0, 0x2, R7 ;  /* 0x0000000200087824 */ /* 0x000fe200078e0207 */
[----:B------:R-:W-:-:S02]  /*8060*/  LEA.HI.X.SX32 R25, R11, R2, 0x1, P1 ;  /* 0x000000020b197211 */ /* 0x000fc400008f0eff */
[----:B------:R-:W-:Y:S01]  /*8070*/  LEA.HI.X.SX32 R23, R12, R2, 0x1, P2 ;  /* 0x000000020c177211 */ /* 0x000fe200010f0eff */
[----:B------:R0:W-:Y:S01]  /*8080*/  STL.64 [R1+0x688], R26 ;  /* 0x0006881a01007387 */ /* 0x0001e20000100a00 */
[----:B------:R-:W-:-:S03]  /*8090*/  LEA R10, R0, R8, 0x1 ;  /* 0x00000008000a7211 */ /* 0x000fc600078e08ff */
[----:B------:R1:W-:Y:S04]  /*80a0*/  STL.64 [R1+0x680], R24 ;  /* 0x0006801801007387 */ /* 0x0003e80000100a00 */
[----:B------:R2:W-:Y:S01]  /*80b0*/  STL.64 [R1+0x678], R22 ;  /* 0x0006781601007387 */ /* 0x0005e20000100a00 */
[CC--:B0-----:R-:W-:Y:S02]  /*80c0*/  LEA R26, P0, R13.reuse, R4.reuse, 0x1 ;  /* 0x000000040d1a7211 */ /* 0x0c1fe400078008ff */
[----:B-1----:R-:W-:Y:S02]  /*80d0*/  LEA R24, P1, R14, R4, 0x1 ;  /* 0x000000040e187211 */ /* 0x002fe400078208ff */
        /* <DEDUP_REMOVED lines=16> */
[----:B------:R-:W-:Y:S01]  /*81e0*/  STL.64 [R1+0x658], R26 ;  /* 0x0006581a01007387 */ /* 0x000fe20000100a00 */
[C---:B------:R-:W-:Y:S02]  /*81f0*/  LEA R16, P2, R21.reuse, R4, 0x1 ;  /* 0x0000000415107211 */ /* 0x040fe400078408ff */
[----:B------:R-:W-:Y:S01]  /*8200*/  LEA R14, R0, R11, 0x1 ;  /* 0x0000000b000e7211 */ /* 0x000fe200078e08ff */
[----:B------:R0:W-:Y:S01]  /*8210*/  STL.64 [R1+0x650], R24 ;  /* 0x0006501801007387 */ /* 0x0001e20000100a00 */
[----:B------:R-:W-:-:S03]  /*8220*/  LEA.HI.X.SX32 R17, R21, R2, 0x1, P2 ;  /* 0x0000000215117211 */ /* 0x000fc600010f0eff */
[----:B------:R1:W-:Y:S01]  /*8230*/  STL.64 [R1+0x648], R22 ;  /* 0x0006481601007387 */ /* 0x0003e20000100a00 */
[----:B------:R-:W-:Y:S01]  /*8240*/  IMAD R13, R0, 0x2, R14 ;  /* 0x00000002000d7824 */ /* 0x000fe200078e020e */
[CC--:B0-----:R-:W-:Y:S02]  /*8250*/  LEA R24, P0, R19.reuse, R4.reuse, 0x1 ;  /* 0x0000000413187211 */ /* 0x0c1fe400078008ff */
[C---:B-1----:R-:W-:Y:S02]  /*8260*/  LEA R22, P1, R20.reuse, R4, 0x1 ;  /* 0x0000000414167211 */ /* 0x042fe400078208ff */
[-C--:B------:R-:W-:Y:S02]  /*8270*/  LEA.HI.X.SX32 R25, R19, R2.reuse, 0x1, P0 ;  /* 0x0000000213197211 */ /* 0x080fe400000f0eff */
[----:B------:R-:W-:Y:S01]  /*8280*/  LEA.HI.X.SX32 R23, R20, R2, 0x1, P1 ;  /* 0x0000000214177211 */ /* 0x000fe200008f0eff */
[----:B------:R0:W-:Y:S04]  /*8290*/  STL.64 [R1+0x630], R16 ;  /* 0x0006301001007387 */ /* 0x0001e80000100a00 */
[----:B------:R1:W-:Y:S01]  /*82a0*/  STL.64 [R1+0x640], R24 ;  /* 0x0006401801007387 */ /* 0x0003e20000100a00 */
[----:B------:R-:W-:-:S03]  /*82b0*/  LEA R18, P2, R7, R4, 0x1 ;  /* 0x0000000407127211 */ /* 0x000fc600078408ff */
[----:B------:R2:W-:Y:S01]  /*82c0*/  STL.64 [R1+0x638], R22 ;  /* 0x0006381601007387 */ /* 0x0005e20000100a00 */
[----:B0-----:R-:W-:Y:S02]  /*82d0*/  LEA R16, R0, R13, 0x1 ;  /* 0x0000000d00107211 */ /* 0x001fe400078e08ff */
[CC--:B-1----:R-:W-:Y:S02]  /*82e0*/  LEA R24, P0, R5.reuse, R4.reuse, 0x1 ;  /* 0x0000000405187211 */ /* 0x0c2fe400078008ff */
[----:B--2---:R-:W-:Y:S01]  /*82f0*/  LEA R22, P1, R6, R4, 0x1 ;  /* 0x0000000406167211 */ /* 0x004fe200078208ff */
[----:B------:R-:W-:Y:S01]  /*8300*/  IMAD R15, R0, 0x2, R16 ;  /* 0x00000002000f7824 */ /* 0x000fe200078e0210 */
[-C--:B------:R-:W-:Y:S02]  /*8310*/  LEA.HI.X.SX32 R25, R5, R2.reuse, 0x1, P0 ;  /* 0x0000000205197211 */ /* 0x080fe400000f0eff */
[-C--:B------:R-:W-:Y:S02]  /*8320*/  LEA.HI.X.SX32 R23, R6, R2.reuse, 0x1, P1 ;  /* 0x0000000206177211 */ /* 0x080fe400008f0eff */
[----:B------:R-:W-:Y:S01]  /*8330*/  LEA.HI.X.SX32 R19, R7, R2, 0x1, P2 ;  /* 0x0000000207137211 */ /* 0x000fe200010f0eff */
        /* <DEDUP_REMOVED lines=10> */
[----:B------:R-:W-:-:S02]  /*83e0*/  LEA.HI.X.SX32 R19, R9, R2, 0x1, P2 ;  /* 0x0000000209137211 */ /* 0x000fc400010f0eff */
[C---:B------:R-:W-:Y:S01]  /*83f0*/  LEA R10, R0.reuse, R5, 0x1 ;  /* 0x00000005000a7211 */ /* 0x040fe200078e08ff */
[----:B------:R0:W-:Y:S04]  /*8400*/  STL.64 [R1+0x610], R22 ;  /* 0x0006101601007387 */ /* 0x0001e80000100a00 */
[----:B------:R1:W-:Y:S01]  /*8410*/  STL.64 [R1+0x608], R20 ;  /* 0x0006081401007387 */ /* 0x0003e20000100a00 */
[----:B------:R-:W-:-:S03]  /*8420*/  IMAD R6, R0, 0x2, R10 ;  /* 0x0000000200067824 */ /* 0x000fc600078e020a */
[----:B------:R2:W-:Y:S01]  /*8430*/  STL.64 [R1+0x600], R18 ;  /* 0x0006001201007387 */ /* 0x0005e20000100a00 */
[CC--:B0-----:R-:W-:Y:S02]  /*8440*/  LEA R22, P0, R12.reuse, R4.reuse, 0x1 ;  /* 0x000000040c167211 */ /* 0x0c1fe400078008ff */
[C---:B-1----:R-:W-:Y:S02]  /*8450*/  LEA R20, P1, R11.reuse, R4, 0x1 ;  /* 0x000000040b147211 */ /* 0x042fe400078208ff */
[----:B------:R-:W-:Y:S02]  /*8460*/  LEA.HI.X.SX32 R23, R12, R2, 0x1, P0 ;  /* 0x000000020c177211 */ /* 0x000fe400000f0eff */
[C---:B--2---:R-:W-:Y:S02]  /*8470*/  LEA R18, P2, R14.reuse, R4, 0x1 ;  /* 0x000000040e127211 */ /* 0x044fe400078408ff */
[-C--:B------:R-:W-:Y:S02]  /*8480*/  LEA.HI.X.SX32 R21, R11, R2.reuse, 0x1, P1 ;  /* 0x000000020b157211 */ /* 0x080fe400008f0eff */
[----:B------:R-:W-:Y:S01]  /*8490*/  LEA.HI.X.SX32 R19, R14, R2, 0x1, P2 ;  /* 0x000000020e137211 */ /* 0x000fe200010f0eff */
[----:B------:R-:W-:Y:S01]  /*84a0*/  STL.64 [R1+0x5f8], R22 ;  /* 0x0005f81601007387 */ /* 0x000fe20000100a00 */
[----:B------:R-:W-:-:S02]  /*84b0*/  LEA R11, R0, R6, 0x1 ;  /* 0x00000006000b7211 */ /* 0x000fc400078e08ff */
[C---:B------:R-:W-:Y:S01]  /*84c0*/  LEA R8, P2, R15.reuse, R4, 0x1 ;  /* 0x000000040f087211 */ /* 0x040fe200078408ff */
[----:B------:R0:W-:Y:S04]  /*84d0*/  STL.64 [R1+0x5f0], R20 ;  /* 0x0005f01401007387 */ /* 0x0001e80000100a00 */
[----:B------:R1:W-:Y:S01]  /*84e0*/  STL.64 [R1+0x5e8], R18 ;  /* 0x0005e81201007387 */ /* 0x0003e20000100a00 */
[----:B------:R-:W-:Y:S01]  /*84f0*/  LEA.HI.X.SX32 R9, R15, R2, 0x1, P2 ;  /* 0x000000020f097211 */ /* 0x000fe200010f0eff */
[----:B------:R-:W-:Y:S01]  /*8500*/  IMAD R12, R0, 0x2, R11 ;  /* 0x00000002000c7824 */ /* 0x000fe200078e020b */
[-C--:B0-----:R-:W-:Y:S02]  /*8510*/  LEA R20, P0, R13, R4.reuse, 0x1 ;  /* 0x000000040d147211 */ /* 0x081fe400078008ff */
[----:B-1----:R-:W-:-:S02]  /*8520*/  LEA R18, P1, R16, R4, 0x1 ;  /* 0x0000000410127211 */ /* 0x002fc400078208ff */
[-C--:B------:R-:W-:Y:S02]  /*8530*/  LEA.HI.X.SX32 R21, R13, R2.reuse, 0x1, P0 ;  /* 0x000000020d157211 */ /* 0x080fe400000f0eff */
[----:B------:R-:W-:Y:S01]  /*8540*/  LEA.HI.X.SX32 R19, R16, R2, 0x1, P1 ;  /* 0x0000000210137211 */ /* 0x000fe200008f0eff */
[----:B------:R0:W-:Y:S01]  /*8550*/  STL.64 [R1+0x5d0], R8 ;  /* 0x0005d00801007387 */ /* 0x0001e20000100a00 */
[----:B------:R-:W-:-:S03]  /*8560*/  LEA R16, P2, R10, R4, 0x1 ;  /* 0x000000040a107211 */ /* 0x000fc600078408ff */
[----:B------:R1:W-:Y:S04]  /*8570*/  STL.64 [R1+0x5e0], R20 ;  /* 0x0005e01401007387 */ /* 0x0003e80000100a00 */
[----:B------:R2:W-:Y:S01]  /*8580*/  STL.64 [R1+0x5d8], R18 ;  /* 0x0005d81201007387 */ /* 0x0005e20000100a00 */
[----:B0-----:R-:W-:-:S03]  /*8590*/  LEA R8, R0, R12, 0x1 ;  /* 0x0000000c00087211 */ /* 0x001fc600078e08ff */
[----:B------:R-:W0:Y:S01]  /*85a0*/  S2R R25, SR_TID.X ;  /* 0x0000000000197919 */ /* 0x000e220000002100 */
[-C--:B-1----:R-:W-:Y:S01]  /*85b0*/  LEA R20, P0, R7, R4.reuse, 0x1 ;  /* 0x0000000407147211 */ /* 0x082fe200078008ff */
[----:B------:R-:W-:Y:S01]  /*85c0*/  IMAD R9, R0, 0x2, R8 ;  /* 0x0000000200097824 */ /* 0x000fe200078e0208 */
[----:B--2---:R-:W-:Y:S02]  /*85d0*/  LEA R18, P1, R5, R4, 0x1 ;  /* 0x0000000405127211 */ /* 0x004fe400078208ff */
[-C--:B------:R-:W-:Y:S02]  /*85e0*/  LEA.HI.X.SX32 R21, R7, R2.reuse, 0x1, P0 ;  /* 0x0000000207157211 */ /* 0x080fe400000f0eff */
[-C--:B------:R-:W-:Y:S02]  /*85f0*/  LEA.HI.X.SX32 R19, R5, R2.reuse, 0x1, P1 ;  /* 0x0000000205137211 */ /* 0x080fe400008f0eff */
[----:B------:R-:W-:Y:S01]  /*8600*/  LEA.HI.X.SX32 R17, R10, R2, 0x1, P2 ;  /* 0x000000020a117211 */ /* 0x000fe200010f0eff */
[----:B------:R-:W-:Y:S01]  /*8610*/  STL.64 [R1+0x5c8], R20 ;  /* 0x0005c81401007387 */ /* 0x000fe20000100a00 */
[----:B------:R-:W-:-:S03]  /*8620*/  LEA R10, R0, R9, 0x1 ;  /* 0x00000009000a7211 */ /* 0x000fc600078e08ff */
[----:B------:R1:W-:Y:S01]  /*8630*/  STL.64 [R1+0x5c0], R18 ;  /* 0x0005c01201007387 */ /* 0x0003e20000100a00 */
[----:B------:R-:W-:Y:S01]  /*8640*/  LEA R14, P2, R12, R4, 0x1 ;  /* 0x000000040c0e7211 */ /* 0x000fe200078408ff */
[----:B------:R-:W-:Y:S02]  /*8650*/  IMAD R5, R0, 0x2, R10 ;  /* 0x0000000200057824 */ /* 0x000fe400078e020a */
[----:B------:R2:W-:Y:S01]  /*8660*/  STL.64 [R1+0x5b8], R16 ;  /* 0x0005b81001007387 */ /* 0x0005e20000100a00 */
[----:B------:R-:W-:Y:S02]  /*8670*/  LEA.HI.X.SX32 R15, R12, R2, 0x1, P2 ;  /* 0x000000020c0f7211 */ /* 0x000fe400010f0eff */
[CC--:B-1----:R-:W-:Y:S02]  /*8680*/  LEA R18, P0, R6.reuse, R4.reuse, 0x1 ;  /* 0x0000000406127211 */ /* 0x0c2fe400078008ff */
[----:B--2---:R-:W-:Y:S02]  /*8690*/  LEA R16, P1, R11, R4, 0x1 ;  /* 0x000000040b107211 */ /* 0x004fe400078208ff */
[----:B------:R-:W-:-:S02]  /*86a0*/  LEA.HI.X.SX32 R19, R6, R2, 0x1, P0 ;  /* 0x0000000206137211 */ /* 0x000fc400000f0eff */
[----:B------:R-:W-:Y:S02]  /*86b0*/  LEA.HI.X.SX32 R17, R11, R2, 0x1, P1 ;  /* 0x000000020b117211 */ /* 0x000fe400008f0eff */
[C---:B------:R-:W-:Y:S01]  /*86c0*/  LEA R6, R0.reuse, R5, 0x1 ;  /* 0x0000000500067211 */ /* 0x040fe200078e08ff */
[----:B------:R1:W-:Y:S04]  /*86d0*/  STL.64 [R1+0x5b0], R18 ;  /* 0x0005b01201007387 */ /* 0x0003e80000100a00 */
[----:B------:R2:W-:Y:S01]  /*86e0*/  STL.64 [R1+0x5a8], R16 ;  /* 0x0005a81001007387 */ /* 0x0005e20000100a00 */
[----:B------:R-:W-:-:S03]  /*86f0*/  IMAD R7, R0, 0x2, R6 ;  /* 0x0000000200077824 */ /* 0x000fc600078e0206 */
[----:B------:R4:W-:Y:S01]  /*8700*/  STL.64 [R1+0x5a0], R14 ;  /* 0x0005a00e01007387 */ /* 0x0009e20000100a00 */
[CC--:B-1----:R-:W-:Y:S02]  /*8710*/  LEA R18, P0, R8.reuse, R4.reuse, 0x1 ;  /* 0x0000000408127211 */ /* 0x0c2fe400078008ff */
[C---:B--2---:R-:W-:Y:S02]  /*8720*/  LEA R16, P1, R9.reuse, R4, 0x1 ;  /* 0x0000000409107211 */ /* 0x044fe400078208ff */
[----:B------:R-:W-:Y:S02]  /*8730*/  LEA.HI.X.SX32 R19, R8, R2, 0x1, P0 ;  /* 0x0000000208137211 */ /* 0x000fe400000f0eff */
[C---:B----4-:R-:W-:Y:S02]  /*8740*/  LEA R14, P2, R10.reuse, R4, 0x1 ;  /* 0x000000040a0e7211 */ /* 0x050fe400078408ff */
[-C--:B------:R-:W-:Y:S02]  /*8750*/  LEA.HI.X.SX32 R17, R9, R2.reuse, 0x1, P1 ;  /* 0x0000000209117211 */ /* 0x080fe400008f0eff */
[----:B------:R-:W-:-:S02]  /*8760*/  LEA.HI.X.SX32 R15, R10, R2, 0x1, P2 ;  /* 0x000000020a0f7211 */ /* 0x000fc400010f0eff */
[----:B0-----:R-:W-:Y:S02]  /*8770*/  LOP3.LUT R25, R25, 0xff, RZ, 0xc0, !PT ;  /* 0x000000ff19197812 */ /* 0x001fe400078ec0ff */
[----:B------:R-:W-:Y:S01]  /*8780*/  LEA R0, R0, R7, 0x1 ;  /* 0x0000000700007211 */ /* 0x000fe200078e08ff */
[----:B------:R-:W-:Y:S01]  /*8790*/  STL.64 [R1+0x598], R18 ;  /* 0x0005981201007387 */ /* 0x000fe20000100a00 */
[-C--:B------:R-:W-:Y:S01]  /*87a0*/  LEA R8, P0, R5, R4.reuse, 0x1 ;  /* 0x0000000405087211 */ /* 0x080fe200078008ff */
[----:B------:R-:W-:Y:S01]  /*87b0*/  IMAD.SHL.U32 R25, R25, 0x2, RZ ;  /* 0x0000000219197824 */ /* 0x000fe200078e00ff */
[----:B------:R-:W-:Y:S01]  /*87c0*/  LEA R12, P3, R0, R4, 0x1 ;  /* 0x00000004000c7211 */ /* 0x000fe200078608ff */
[----:B------:R0:W-:Y:S01]  /*87d0*/  STL.64 [R1+0x590], R16 ;  /* 0x0005901001007387 */ /* 0x0001e20000100a00 */
[----:B------:R-:W-:-:S03]  /*87e0*/  LEA.HI.X.SX32 R9, R5, R2, 0x1, P0 ;  /* 0x0000000205097211 */ /* 0x000fc600000f0eff */
[----:B------:R1:W-:Y:S01]  /*87f0*/  STL.64 [R1+0x588], R14 ;  /* 0x0005880e01007387 */ /* 0x0003e20000100a00 */
[----:B------:R-:W-:Y:S02]  /*8800*/  LEA.HI.X.SX32 R13, R0, R2, 0x1, P3 ;  /* 0x00000002000d7211 */ /* 0x000fe400018f0eff */
[----:B------:R-:W-:Y:S02]  /*8810*/  LOP3.LUT R0, R25, 0x20, RZ, 0x3c, !PT ;  /* 0x0000002019007812 */ /* 0x000fe400078e3cff */
[CC--:B0-----:R-:W-:Y:S02]  /*8820*/  LEA R16, P1, R6.reuse, R4.reuse, 0x1 ;  /* 0x0000000406107211 */ /* 0x0c1fe400078208ff */
[C---:B-1----:R-:W-:Y:S02]  /*8830*/  LEA R14, P2, R7.reuse, R4, 0x1 ;  /* 0x00000004070e7211 */ /* 0x042fe400078408ff */
[-C--:B------:R-:W-:Y:S02]  /*8840*/  LEA.HI.X.SX32 R17, R6, R2.reuse, 0x1, P1 ;  /* 0x0000000206117211 */ /* 0x080fe400008f0eff */
[----:B------:R-:W-:-:S02]  /*8850*/  LEA.HI.X.SX32 R15, R7, R2, 0x1, P2 ;  /* 0x00000002070f7211 */ /* 0x000fc400010f0eff */
[C---:B------:R-:W-:Y:S02]  /*8860*/  LOP3.LUT R5, R25.reuse, 0x30, RZ, 0x3c, !PT ;  /* 0x0000003019057812 */ /* 0x040fe400078e3cff */
[C---:B------:R-:W-:Y:S01]  /*8870*/  LOP3.LUT R0, R25.reuse, 0x50, RZ, 0x3c, !PT ;  /* 0x0000005019007812 */ /* 0x040fe200078e3cff */
[----:B------:R-:W-:Y:S01]  /*8880*/  IMAD.MOV.U32 R0, RZ, RZ, 0x3f800000 ;  /* 0x3f800000ff007424 */ /* 0x000fe200078e00ff */
[----:B------:R-:W-:Y:S01]  /*8890*/  LOP3.LUT R5, R25, 0x60, RZ, 0x3c, !PT ;  /* 0x0000006019057812 */ /* 0x000fe200078e3cff */
[----:B------:R-:W-:Y:S01]  /*88a0*/  STL.64 [R1+0x580], R8 ;  /* 0x0005800801007387 */ /* 0x000fe20000100a00 */
[----:B------:R-:W-:Y:S01]  /*88b0*/  MOV R5, 0xff800000 ;  /* 0xff80000000057802 */ /* 0x000fe20000000f00 */
[----:B------:R-:W-:Y:S01]  /*88c0*/  IMAD.MOV.U32 R7, RZ, RZ, -0x800000 ;  /* 0xff800000ff077424 */ /* 0x000fe200078e00ff */
[----:B------:R-:W-:Y:S01]  /*88d0*/  MOV R6, 0xff800000 ;  /* 0xff80000000067802 */ /* 0x000fe20000000f00 */
[----:B------:R-:W-:Y:S04]  /*88e0*/  STL.64 [R1+0x578], R16 ;  /* 0x0005781001007387 */ /* 0x000fe80000100a00 */
[----:B------:R-:W-:Y:S04]  /*88f0*/  STL.64 [R1+0x570], R14 ;  /* 0x0005700e01007387 */ /* 0x000fe80000100a00 */
[----:B------:R-:W-:Y:S04]  /*8900*/  STL.64 [R1+0x568], R12 ;  /* 0x0005680c01007387 */ /* 0x000fe80000100a00 */
[----:B------:R-:W-:Y:S04]  /*8910*/  STL [R1+0x554], R0 ;  /* 0x0005540001007387 */ /* 0x000fe80000100800 */
[----:B------:R-:W-:Y:S04]  /*8920*/  STL [R1+0x534], R5 ;  /* 0x0005340501007387 */ /* 0x000fe80000100800 */
[----:B------:R0:W-:Y:S04]  /*8930*/  STL [R1+0x538], R7 ;  /* 0x0005380701007387 */ /* 0x0001e80000100800 */
[----:B------:R1:W-:Y:S04]  /*8940*/  STL [R1+0x53c], R6 ;  /* 0x00053c0601007387 */ /* 0x0003e80000100800 */
[----:B------:R-:W-:Y:S01]  /*8950*/  STL [R1+0x544], RZ ;  /* 0x000544ff01007387 */ /* 0x000fe20000100800 */
[----:B0-----:R-:W-:-:S03]  /*8960*/  IMAD.MOV.U32 R7, RZ, RZ, 0x3f800000 ;  /* 0x3f800000ff077424 */ /* 0x001fc600078e00ff */
[----:B------:R0:W-:Y:S01]  /*8970*/  STL [R1+0x540], R5 ;  /* 0x0005400501007387 */ /* 0x0001e20000100800 */
[----:B-1----:R-:W-:-:S03]  /*8980*/  MOV R6, 0x3f800000 ;  /* 0x3f80000000067802 */ /* 0x002fc60000000f00 */
[----:B------:R-:W-:Y:S01]  /*8990*/  STL [R1+0x558], R7 ;  /* 0x0005580701007387 */ /* 0x000fe20000100800 */
[----:B0-----:R-:W-:-:S03]  /*89a0*/  IMAD.MOV.U32 R5, RZ, RZ, 0x3f800000 ;  /* 0x3f800000ff057424 */ /* 0x001fc600078e00ff */
[----:B------:R0:W-:Y:S04]  /*89b0*/  STL [R1+0x55c], R6 ;  /* 0x00055c0601007387 */ /* 0x0001e80000100800 */
[----:B------:R-:W-:Y:S04]  /*89c0*/  STL [R1+0x2d0], RZ ;  /* 0x0002d0ff01007387 */ /* 0x000fe80000100800 */
[----:B------:R-:W-:Y:S04]  /*89d0*/  STL [R1+0x560], R5 ;  /* 0x0005600501007387 */ /* 0x000fe80000100800 */
[----:B------:R-:W-:Y:S04]  /*89e0*/  STL [R1+0x2d4], RZ ;  /* 0x0002d4ff01007387 */ /* 0x000fe80000100800 */
        /* <DEDUP_REMOVED lines=48> */
[----:B------:R-:W-:Y:S01]  /*8cf0*/  STL [R1+0x3a8], RZ ;  /* 0x0003a8ff01007387 */ /* 0x000fe20000100800 */
[----:B------:R-:W-:-:S03]  /*8d00*/  MOV R4, c[0x0][0x1a4] ;  /* 0x0000690000047a02 */ /* 0x000fc60000000f00 */
[----:B------:R-:W-:Y:S04]  /*8d10*/  STL [R1+0x3ac], RZ ;  /* 0x0003acff01007387 */ /* 0x000fe80000100800 */
[----:B------:R-:W-:Y:S04]  /*8d20*/  STL [R1+0x3b0], RZ ;  /* 0x0003b0ff01007387 */ /* 0x000fe80000100800 */
[----:B------:R-:W-:Y:S04]  /*8d30*/  STL [R1+0x3b4], RZ ;  /* 0x0003b4ff01007387 */ /* 0x000fe80000100800 */
[----:B------:R-:W-:Y:S04]  /*8d40*/  STL [R1+0x3b8], RZ ;  /* 0x0003b8ff01007387 */ /* 0x000fe80000100800 */
[----:B------:R-:W-:Y:S01]  /*8d50*/  STL [R1+0x3bc], RZ ;  /* 0x0003bcff01007387 */ /* 0x000fe20000100800 */
[----:B0-----:R-:W-:-:S03]  /*8d60*/  IMAD R6, R4, 0x3, RZ ;  /* 0x0000000304067824 */ /* 0x001fc600078e02ff */
[----:B------:R-:W-:Y:S01]  /*8d70*/  STL [R1+0x3c0], RZ ;  /* 0x0003c0ff01007387 */ /* 0x000fe20000100800 */
[----:B------:R-:W-:-:S03]  /*8d80*/  SHF.L.U32 R7, R4, 0x2, RZ ;  /* 0x0000000204077819 */ /* 0x000fc600000006ff */
[----:B------:R-:W-:Y:S04]  /*8d90*/  STL [R1+0x3c4], RZ ;  /* 0x0003c4ff01007387 */ /* 0x000fe80000100800 */
[----:B------:R-:W-:Y:S04]  /*8da0*/  STL [R1+0x3c8], RZ ;  /* 0x0003c8ff01007387 */ /* 0x000fe80000100800 */
[----:B------:R-:W0:Y:S04]  /*8db0*/  S2R R8, SR_TID.X ;  /* 0x0000000000087919 */ /* 0x000e280000002100 */
[----:B------:R-:W-:Y:S04]  /*8dc0*/  STL [R1+0x3cc], RZ ;  /* 0x0003ccff01007387 */ /* 0x000fe80000100800 */
[----:B------:R-:W-:Y:S04]  /*8dd0*/  STL [R1+0x3d0], RZ ;  /* 0x0003d0ff01007387 */ /* 0x000fe80000100800 */
[----:B------:R-:W-:Y:S04]  /*8de0*/  STL [R1+0x3d4], RZ ;  /* 0x0003d4ff01007387 */ /* 0x000fe80000100800 */
[----:B------:R-:W-:Y:S04]  /*8df0*/  STL [R1+0x3d8], RZ ;  /* 0x0003d8ff01007387 */ /* 0x000fe80000100800 */
[----:B------:R-:W-:Y:S04]  /*8e00*/  STL [R1+0x3dc], RZ ;  /* 0x0003dcff01007387 */ /* 0x000fe80000100800 */
[----:B------:R1:W-:Y:S04]  /*8e10*/  STL.64 [R1+0x15a8], R6 ;  /* 0x0015a80601007387 */ /* 0x0003e80000100a00 */
[----:B-1----:R-:W1:Y:S01]  /*8e20*/  S2R R6, SR_TID.X ;  /* 0x0000000000067919 */ /* 0x002e620000002100 */
[----:B0-----:R-:W-:-:S02]  /*8e30*/  LOP3.LUT P0, RZ, R8, 0x7, RZ, 0xc0, !PT ;  /* 0x0000000708ff7812 */ /* 0x001fc4000780c0ff */
[C---:B------:R-:W-:Y:S02]  /*8e40*/  LOP3.LUT P1, RZ, R8.reuse, 0x3, RZ, 0xc0, !PT ;  /* 0x0000000308ff7812 */ /* 0x040fe4000782c0ff */
[----:B------:R-:W-:-:S05]  /*8e50*/  LOP3.LUT R8, R8, 0x7, RZ, 0xc0, !PT ;  /* 0x0000000708087812 */ /* 0x000fca00078ec0ff */
[----:B------:R-:W-:Y:S01]  /*8e60*/  IMAD.SHL.U32 R8, R8, 0x10, RZ ;  /* 0x0000001008087824 */ /* 0x000fe200078e00ff */
[----:B-1----:R-:W-:-:S04]  /*8e70*/  SHF.L.U32 R6, R6, 0x8, RZ ;  /* 0x0000000806067819 */ /* 0x002fc800000006ff */
[----:B------:R-:W-:Y:S02]  /*8e80*/  LOP3.LUT R8, R8, 0xf00, R6, 0xf8, !PT ;  /* 0x00000f0008087812 */ /* 0x000fe400078ef806 */
[----:B------:R-:W0:Y:S01]  /*8e90*/  S2R R6, SR_TID.X ;  /* 0x0000000000067919 */ /* 0x000e220000002100 */
[C---:B------:R-:W-:Y:S02]  /*8ea0*/  IMAD R10, R4.reuse, 0x7, RZ ;  /* 0x00000007040a7824 */ /* 0x040fe400078e02ff */
[----:B------:R-:W-:-:S05]  /*8eb0*/  IMAD.SHL.U32 R11, R4, 0x8, RZ ;  /* 0x00000008040b7824 */ /* 0x000fca00078e00ff */
[----:B------:R1:W-:Y:S04]  /*8ec0*/  STL.64 [R1+0x15a0], R10 ;  /* 0x0015a00a01007387 */ /* 0x0003e80000100a00 */
[----:B------:R-:W2:Y:S01]  /*8ed0*/  LDL R5, [R1+0x2ac] ;  /* 0x0002ac0001057983 */ /* 0x000ea20000100800 */
[----:B------:R-:W-:-:S03]  /*8ee0*/  LOP3.LUT R2, R25, 0x10, RZ, 0x3c, !PT ;  /* 0x0000001019027812 */ /* 0x000fc600078e3cff */
[----:B------:R-:W4:Y:S01]  /*8ef0*/  LDL R7, [R1+0x2a8] ;  /* 0x0002a80001077983 */ /* 0x000f220000100800 */
[C---:B------:R-:W-:Y:S02]  /*8f00*/  LOP3.LUT R2, R25.reuse, 0x40, RZ, 0x3c, !PT ;  /* 0x0000004019027812 */ /* 0x040fe400078e3cff */
[----:B------:R-:W-:Y:S01]  /*8f10*/  LOP3.LUT R2, R25, 0x70, RZ, 0x3c, !PT ;  /* 0x0000007019027812 */ /* 0x000fe200078e3cff */
[----:B------:R-:W-:Y:S01]  /*8f20*/  IMAD.MOV.U32 R2, RZ, RZ, RZ ;  /* 0x000000ffff027224 */ /* 0x000fe200078e00ff */
[----:B-1----:R-:W4:Y:S01]  /*8f30*/  LDL.64 R10, [R1+0x298] ;  /* 0x00029800010a7983 */ /* 0x002f220000100a00 */
[----:B0-----:R-:W-:Y:S02]  /*8f40*/  LOP3.LUT R6, R8, 0x10, R6, 0x78, !PT ;  /* 0x0000001008067812 */ /* 0x001fe400078e7806 */
[----:B---3--:R-:W-:-:S05]  /*8f50*/  LOP3.LUT R8, R3, 0x20, RZ, 0x3c, !PT ;  /* 0x0000002003087812 */ /* 0x008fca00078e3cff */
[----:B------:R0:W-:Y:S04]  /*8f60*/  STL [R1+0x550], R8 ;  /* 0x0005500801007387 */ /* 0x0001e80000100800 */
[----:B------:R1:W-:Y:S01]  /*8f70*/  STL.64 [R1+0x1598], R2 ;  /* 0x0015980201007387 */ /* 0x0003e20000100a00 */
[C---:B0-----:R-:W-:Y:S02]  /*8f80*/  LOP3.LUT R8, R3.reuse, 0x40, RZ, 0x3c, !PT ;  /* 0x0000004003087812 */ /* 0x041fe400078e3cff */
[----:B------:R-:W-:Y:S02]  /*8f90*/  LOP3.LUT R8, R3, 0x60, RZ, 0x3c, !PT ;  /* 0x0000006003087812 */ /* 0x000fe400078e3cff */
[----:B-1----:R-:W3:Y:S01]  /*8fa0*/  LDL.64 R2, [R1+0x290] ;  /* 0x0002900001027983 */ /* 0x002ee20000100a00 */
[----:B--2---:R-:W-:-:S02]  /*8fb0*/  LOP3.LUT R5, R5, 0x40, RZ, 0x3c, !PT ;  /* 0x0000004005057812 */ /* 0x004fc400078e3cff */
[----:B----4-:R-:W-:-:S03]  /*8fc0*/  LOP3.LUT R7, R7, 0x40, RZ, 0x3c, !PT ;  /* 0x0000004007077812 */ /* 0x010fc600078e3cff */
[----:B------:R0:W-:Y:S04]  /*8fd0*/  STL [R1+0xd88], R5 ;  /* 0x000d880501007387 */ /* 0x0001e80000100800 */
[----:B------:R1:W-:Y:S01]  /*8fe0*/  STL [R1+0xd84], R7 ;  /* 0x000d840701007387 */ /* 0x0003e20000100800 */
[C---:B0-----:R-:W-:Y:S02]  /*8ff0*/  LOP3.LUT R5, R6.reuse, 0x20, RZ, 0x3c, !PT ;  /* 0x0000002006057812 */ /* 0x041fe400078e3cff */
[C---:B------:R-:W-:Y:S02]  /*9000*/  LOP3.LUT R5, R6.reuse, 0x40, RZ, 0x3c, !PT ;  /* 0x0000004006057812 */ /* 0x040fe400078e3cff */
[----:B------:R-:W-:-:S03]  /*9010*/  LOP3.LUT R6, R6, 0x60, RZ, 0x3c, !PT ;  /* 0x0000006006067812 */ /* 0x000fc600078e3cff */
[----:B-1----:R-:W-:-:S05]  /*9020*/  IMAD.WIDE R6, R4, 0x2, R10 ;  /* 0x0000000204067825 */ /* 0x002fca00078e020a */
[----:B------:R3:W-:Y:S01]  /*9030*/  STL.64 [R1+0x1588], R6 ;  /* 0x0015880601007387 */ /* 0x0007e20000100a00 */
[C---:B------:R-:W-:Y:S02]  /*9040*/  IMAD.SHL.U32 R5, R4.reuse, 0x2, RZ ;  /* 0x0000000204057824 */ /* 0x040fe400078e00ff */
[----:B---3--:R-:W-:-:S05]  /*9050*/  IMAD.WIDE R6, R4, 0x2, R2 ;  /* 0x0000000204067825 */ /* 0x008fca00078e0202 */
[----:B------:R0:W-:Y:S02]  /*9060*/  STL.64 [R1+0x1580], R6 ;  /* 0x0015800601007387 */ /* 0x0001e40000100a00 */
[----:B0-----:R-:W-:-:S05]  /*9070*/  IMAD.WIDE R6, R5, 0x2, R10 ;  /* 0x0000000205067825 */ /* 0x001fca00078e020a */
[----:B------:R0:W-:Y:S04]  /*9080*/  STL.64 [R1+0x1570], R6 ;  /* 0x0015700601007387 */ /* 0x0001e80000100a00 */
[----:B0-----:R-:W2:Y:S01]  /*9090*/  LDL.LU.64 R6, [R1+0x15a8] ;  /* 0x0015a80001067983 */ /* 0x001ea20000300a00 */
[C---:B------:R-:W-:Y:S01]  /*90a0*/  IMAD R9, R4.reuse, 0x6, RZ ;  /* 0x0000000604097824 */ /* 0x040fe200078e02ff */
[C---:B------:R-:W-:Y:S01]  /*90b0*/  SHF.L.U32 R19, R4.reuse, 0x4, RZ ;  /* 0x0000000404137819 */ /* 0x040fe200000006ff */
[C---:B------:R-:W-:Y:S02]  /*90c0*/  IMAD R12, R4.reuse, 0x9, RZ ;  /* 0x00000009040c7824 */ /* 0x040fe400078e02ff */
[C---:B------:R-:W-:Y:S02]  /*90d0*/  IMAD R13, R4.reuse, 0xa, RZ ;  /* 0x0000000a040d7824 */ /* 0x040fe400078e02ff */
[----:B------:R-:W-:-:S02]  /*90e0*/  IMAD R14, R4, 0xb, RZ ;  /* 0x0000000b040e7824 */ /* 0x000fc400078e02ff */
[C---:B------:R-:W-:Y:S02]  /*90f0*/  IMAD R15, R4.reuse, 0xc, RZ ;  /* 0x0000000c040f7824 */ /* 0x040fe400078e02ff */
[C---:B------:R-:W-:Y:S02]  /*9100*/  IMAD R16, R4.reuse, 0xd, RZ ;  /* 0x0000000d04107824 */ /* 0x040fe400078e02ff */
[C---:B------:R-:W-:Y:S02]  /*9110*/  IMAD R17, R4.reuse, 0xe, RZ ;  /* 0x0000000e04117824 */ /* 0x040fe400078e02ff */
        /* <DEDUP_REMOVED lines=11> */
[----:B------:R-:W-:Y:S02]  /*91d0*/  IMAD R8, R4, 0x5, RZ ;  /* 0x0000000504087824 */ /* 0x000fe400078e02ff */
[----:B------:R-:W-:-:S05]  /*91e0*/  IMAD.WIDE R4, R5, 0x2, R2 ;  /* 0x0000000205047825 */ /* 0x000fca00078e0202 */
[----:B------:R2:W-:Y:S02]  /*91f0*/  STL.64 [R1+0x1568], R4 ;  /* 0x0015680401007387 */ /* 0x0005e40000100a00 */
[----:B--2---:R-:W-:-:S05]  /*9200*/  IMAD.WIDE R4, R6, 0x2, R10 ;  /* 0x0000000206047825 */ /* 0x004fca00078e020a */
[----:B------:R0:W-:Y:S02]  /*9210*/  STL.64 [R1+0x1560], R4 ;  /* 0x0015600401007387 */ /* 0x0001e40000100a00 */
[----:B0-----:R-:W-:-:S05]  /*9220*/  IMAD.WIDE R4, R6, 0x2, R2 ;  /* 0x0000000206047825 */ /* 0x001fca00078e0202 */
[----:B------:R0:W-:Y:S02]  /*9230*/  STL.64 [R1+0x1558], R4 ;  /* 0x0015580401007387 */ /* 0x0001e40000100a00 */
[C---:B0-----:R-:W-:Y:S02]  /*9240*/  IMAD.WIDE R4, R7.reuse, 0x2, R10 ;  /* 0x0000000207047825 */ /* 0x041fe400078e020a */
[----:B------:R-:W2:Y:S04]  /*9250*/  LDL.LU.64 R10, [R1+0x15a0] ;  /* 0x0015a000010a7983 */ /* 0x000ea80000300a00 */
[----:B------:R0:W-:Y:S02]  /*9260*/  STL.64 [R1+0x1550], R4 ;  /* 0x0015500401007387 */ /* 0x0001e40000100a00 */
[----:B0-----:R-:W-:-:S02]  /*9270*/  IMAD.WIDE R4, R7, 0x2, R2 ;  /* 0x0000000207047825 */ /* 0x001fc400078e0202 */
[----:B------:R-:W3:Y:S04]  /*9280*/  LDL.64 R6, [R1+0x298] ;  /* 0x0002980001067983 */ /* 0x000ee80000100a00 */
[----:B------:R3:W-:Y:S02]  /*9290*/  STL.64 [R1+0x1548], R4 ;  /* 0x0015480401007387 */ /* 0x0007e40000100a00 */
[----:B---3--:R-:W-:-:S05]  /*92a0*/  IMAD.WIDE R4, R8, 0x2, R6 ;  /* 0x0000000208047825 */ /* 0x008fca00078e0206 */
[----:B------:R0:W-:Y:S02]  /*92b0*/  STL.64 [R1+0x1540], R4 ;  /* 0x0015400401007387 */ /* 0x0001e40000100a00 */
[----:B0-----:R-:W-:-:S05]  /*92c0*/  IMAD.WIDE R4, R8, 0x2, R2 ;  /* 0x0000000208047825 */ /* 0x001fca00078e0202 */
[----:B------:R0:W-:Y:S02]  /*92d0*/  STL.64 [R1+0x1538], R4 ;  /* 0x0015380401007387 */ /* 0x0001e40000100a00 */
[----:B0-----:R-:W-:-:S04]  /*92e0*/  IMAD.WIDE R4, R9, 0x2, R6 ;  /* 0x0000000209047825 */ /* 0x001fc800078e0206 */
[----:B------:R-:W-:Y:S01]  /*92f0*/  IMAD.WIDE R8, R9, 0x2, R2 ;  /* 0x0000000209087825 */ /* 0x000fe200078e0202 */
[----:B------:R2:W-:Y:S04]  /*9300*/  STL.64 [R1+0x1530], R4 ;  /* 0x0015300401007387 */ /* 0x0005e80000100a00 */
[----:B------:R0:W-:Y:S01]  /*9310*/  STL.64 [R1+0x1528], R8 ;  /* 0x0015280801007387 */ /* 0x0001e20000100a00 */
[----:B--2---:R-:W-:-:S04]  /*9320*/  IMAD.WIDE R4, R10, 0x2, R6 ;  /* 0x000000020a047825 */ /* 0x004fc800078e0206 */
[----:B0-----:R-:W-:Y:S01]  /*9330*/  IMAD.WIDE R8, R10, 0x2, R2 ;  /* 0x000000020a087825 */ /* 0x001fe200078e0202 */
[----:B------:R0:W-:Y:S04]  /*9340*/  STL.64 [R1+0x1520], R4 ;  /* 0x0015200401007387 */ /* 0x0001e80000100a00 */
[----:B------:R1:W-:Y:S01]  /*9350*/  STL.64 [R1+0x1518], R8 ;  /* 0x0015180801007387 */ /* 0x0003e20000100a00 */
[----:B0-----:R-:W-:-:S04]  /*9360*/  IMAD.WIDE R4, R11, 0x2, R6 ;  /* 0x000000020b047825 */ /* 0x001fc800078e0206 */
[--C-:B-1----:R-:W-:Y:S01]  /*9370*/  IMAD.WIDE R8, R11, 0x2, R2.reuse ;  /* 0x000000020b087825 */ /* 0x102fe200078e0202 */
[----:B------:R0:W-:Y:S03]  /*9380*/  STL.64 [R1+0x1510], R4 ;  /* 0x0015100401007387 */ /* 0x0001e60000100a00 */
[C---:B------:R-:W-:Y:S01]  /*9390*/  IMAD.WIDE R10, R12.reuse, 0x2, R2 ;  /* 0x000000020c0a7825 */ /* 0x040fe200078e0202 */
[----:B------:R1:W-:Y:S03]  /*93a0*/  STL.64 [R1+0x1508], R8 ;  /* 0x0015080801007387 */ /* 0x0003e60000100a00 */
[----:B0-----:R-:W-:-:S04]  /*93b0*/  IMAD.WIDE R4, R12, 0x2, R6 ;  /* 0x000000020c047825 */ /* 0x001fc800078e0206 */
[C---:B-1----:R-:W-:Y:S01]  /*93c0*/  IMAD.WIDE R8, R13.reuse, 0x2, R6 ;  /* 0x000000020d087825 */ /* 0x042fe200078e0206 */
[----:B------:R0:W-:Y:S04]  /*93d0*/  STL.64 [R1+0x1500], R4 ;  /* 0x0015000401007387 */ /* 0x0001e80000100a00 */
[----:B------:R1:W-:Y:S04]  /*93e0*/  STL.64 [R1+0x14f8], R10 ;  /* 0x0014f80a01007387 */ /* 0x0003e80000100a00 */
[----:B------:R2:W-:Y:S01]  /*93f0*/  STL.64 [R1+0x14f0], R8 ;  /* 0x0014f00801007387 */ /* 0x0005e20000100a00 */
[----:B0-----:R-:W-:-:S04]  /*9400*/  IMAD.WIDE R4, R13, 0x2, R2 ;  /* 0x000000020d047825 */ /* 0x001fc800078e0202 */
[C---:B-1----:R-:W-:Y:S01]  /*9410*/  IMAD.WIDE R10, R14.reuse, 0x2, R6 ;  /* 0x000000020e0a7825 */ /* 0x042fe200078e0206 */
[----:B------:R0:W-:Y:S03]  /*9420*/  STL.64 [R1+0x14e8], R4 ;  /* 0x0014e80401007387 */ /* 0x0001e60000100a00 */
[----:B--2---:R-:W-:Y:S01]  /*9430*/  IMAD.WIDE R8, R14, 0x2, R2 ;  /* 0x000000020e087825 */ /* 0x004fe200078e0202 */
[----:B------:R1:W-:Y:S04]  /*9440*/  STL.64 [R1+0x14e0], R10 ;  /* 0x0014e00a01007387 */ /* 0x0003e80000100a00 */
[----:B------:R2:W-:Y:S01]  /*9450*/  STL.64 [R1+0x14d8], R8 ;  /* 0x0014d80801007387 */ /* 0x0005e20000100a00 */
[----:B0-----:R-:W-:-:S04]  /*9460*/  IMAD.WIDE R4, R15, 0x2, R6 ;  /* 0x000000020f047825 */ /* 0x001fc800078e0206 */
[----:B-1----:R-:W-:Y:S01]  /*9470*/  IMAD.WIDE R10, R15, 0x2, R2 ;  /* 0x000000020f0a7825 */ /* 0x002fe200078e0202 */
[----:B------:R0:W-:Y:S03]  /*9480*/  STL.64 [R1+0x14d0], R4 ;  /* 0x0014d00401007387 */ /* 0x0001e60000100a00 */
[C---:B--2---:R-:W-:Y:S01]  /*9490*/  IMAD.WIDE R8, R16.reuse, 0x2, R6 ;  /* 0x0000000210087825 */ /* 0x044fe200078e0206 */
        /* <DEDUP_REMOVED lines=47> */
[--C-:B--2---:R-:W-:Y:S01]  /*9790*/  IMAD.WIDE R8, R28, 0x2, R6.reuse ;  /* 0x000000021c087825 */ /* 0x104fe200078e0206 */
[----:B------:R-:W-:Y:S04]  /*97a0*/  STL.64 [R1+0x1408], R10 ;  /* 0x0014080a01007387 */ /* 0x000fe80000100a00 */
[----:B------:R1:W-:Y:S01]  /*97b0*/  STL.64 [R1+0x1400], R8 ;  /* 0x0014000801007387 */ /* 0x0003e20000100a00 */
[----:B0-----:R-:W-:Y:S01]  /*97c0*/  MOV R5, c[0x0][0x1a4] ;  /* 0x0000690000057a02 */ /* 0x001fe20000000f00 */
[----:B------:R-:W-:-:S04]  /*97d0*/  IMAD.WIDE R12, R29, 0x2, R6 ;  /* 0x000000021d0c7825 */ /* 0x000fc800078e0206 */
[----:B------:R-:W-:Y:S02]  /*97e0*/  IMAD R5, R5, 0x1b, RZ ;  /* 0x0000001b05057824 */ /* 0x000fe400078e02ff */
[----:B-1----:R-:W-:-:S04]  /*97f0*/  IMAD.WIDE R8, R28, 0x2, R2 ;  /* 0x000000021c087825 */ /* 0x002fc800078e0202 */
[----:B------:R-:W-:Y:S01]  /*9800*/  IMAD.WIDE R10, R29, 0x2, R2 ;  /* 0x000000021d0a7825 */ /* 0x000fe200078e0202 */
[----:B------:R0:W-:Y:S03]  /*9810*/  STL.64 [R1+0x13f8], R8 ;  /* 0x0013f80801007387 */ /* 0x0001e60000100a00 */
[----:B------:R-:W-:Y:S01]  /*9820*/  IMAD.MOV.U32 R4, RZ, RZ, c[0x0][0x1a4] ;  /* 0x00006900ff047624 */ /* 0x000fe200078e00ff */
[----:B------:R-:W-:Y:S04]  /*9830*/  STL.64 [R1+0x13f0], R12 ;  /* 0x0013f00c01007387 */ /* 0x000fe80000100a00 */
[----:B------:R1:W-:Y:S01]  /*9840*/  STL.64 [R1+0x13e8], R10 ;  /* 0x0013e80a01007387 */ /* 0x0003e20000100a00 */
[----:B0-----:R-:W-:-:S05]  /*9850*/  IMAD.WIDE R8, R5, 0x2, R6 ;  /* 0x0000000205087825 */ /* 0x001fca00078e0206 */
[----:B------:R0:W-:Y:S01]  /*9860*/  STL.64 [R1+0x13e0], R8 ;  /* 0x0013e00801007387 */ /* 0x0001e20000100a00 */
[----:B------:R-:W-:Y:S02]  /*9870*/  IMAD R4, R4, 0x1c, RZ ;  /* 0x0000001c04047824 */ /* 0x000fe400078e02ff */
[----:B-1----:R-:W-:Y:S01]  /*9880*/  IMAD.WIDE R10, R5, 0x2, R2 ;  /* 0x00000002050a7825 */ /* 0x002fe200078e0202 */
[----:B------:R-:W-:Y:S02]  /*9890*/  MOV R5, c[0x0][0x1a4] ;  /* 0x0000690000057a02 */ /* 0x000fe40000000f00 */
[----:B0-----:R-:W-:Y:S01]  /*98a0*/  MOV R8, c[0x0][0x1a4] ;  /* 0x0000690000087a02 */ /* 0x001fe20000000f00 */
[----:B------:R-:W-:Y:S01]  /*98b0*/  IMAD.WIDE R14, R4, 0x2, R6 ;  /* 0x00000002040e7825 */ /* 0x000fe200078e0206 */
[----:B------:R0:W-:Y:S03]  /*98c0*/  STL.64 [R1+0x13d8], R10 ;  /* 0x0013d80a01007387 */ /* 0x0001e60000100a00 */
[----:B------:R-:W-:-:S02]  /*98d0*/  IMAD R8, R8, 0x1d, RZ ;  /* 0x0000001d08087824 */ /* 0x000fc400078e02ff */
[----:B------:R-:W-:-:S04]  /*98e0*/  IMAD.WIDE R12, R4, 0x2, R2 ;  /* 0x00000002040c7825 */ /* 0x000fc800078e0202 */
[----:B------:R-:W-:Y:S02]  /*98f0*/  IMAD.MOV.U32 R4, RZ, RZ, c[0x0][0x1a4] ;  /* 0x00006900ff047624 */ /* 0x000fe400078e00ff */
[----:B0-----:R-:W-:Y:S01]  /*9900*/  IMAD.WIDE R10, R8, 0x2, R6 ;  /* 0x00000002080a7825 */ /* 0x001fe200078e0206 */
[----:B------:R-:W-:Y:S03]  /*9910*/  STL.64 [R1+0x13d0], R14 ;  /* 0x0013d00e01007387 */ /* 0x000fe60000100a00 */
[----:B------:R-:W-:Y:S02]  /*9920*/  IMAD R4, R4, 0x1e, RZ ;  /* 0x0000001e04047824 */ /* 0x000fe400078e02ff */
[----:B------:R-:W-:Y:S01]  /*9930*/  IMAD.WIDE R8, R8, 0x2, R2 ;  /* 0x0000000208087825 */ /* 0x000fe200078e0202 */
[----:B------:R0:W-:Y:S03]  /*9940*/  STL.64 [R1+0x13c8], R12 ;  /* 0x0013c80c01007387 */ /* 0x0001e60000100a00 */
[----:B------:R-:W-:Y:S01]  /*9950*/  IMAD R5, R5, 0x1f, RZ ;  /* 0x0000001f05057824 */ /* 0x000fe200078e02ff */
[----:B------:R1:W-:Y:S04]  /*9960*/  STL.64 [R1+0x13c0], R10 ;  /* 0x0013c00a01007387 */ /* 0x0003e80000100a00 */
[----:B------:R2:W-:Y:S01]  /*9970*/  STL.64 [R1+0x13b8], R8 ;  /* 0x0013b80801007387 */ /* 0x0005e20000100a00 */
[----:B0-----:R-:W-:-:S04]  /*9980*/  IMAD.WIDE R12, R4, 0x2, R6 ;  /* 0x00000002040c7825 */ /* 0x001fc800078e0206 */
[----:B-1----:R-:W-:-:S04]  /*9990*/  IMAD.WIDE R10, R4, 0x2, R2 ;  /* 0x00000002040a7825 */ /* 0x002fc800078e0202 */
[----:B------:R-:W-:Y:S02]  /*99a0*/  IMAD.MOV.U32 R4, RZ, RZ, c[0x0][0x1a4] ;  /* 0x00006900ff047624 */ /* 0x000fe400078e00ff */
[--C-:B--2---:R-:W-:Y:S01]  /*99b0*/  IMAD.WIDE R8, R5, 0x2, R6.reuse ;  /* 0x0000000205087825 */ /* 0x104fe200078e0206 */
[----:B------:R0:W-:Y:S02]  /*99c0*/  STL.64 [R1+0x13b0], R12 ;  /* 0x0013b00c01007387 */ /* 0x0001e40000100a00 */
[----:B------:R-:W-:Y:S02]  /*99d0*/  SHF.L.U32 R4, R4, 0x5, RZ ;  /* 0x0000000504047819 */ /* 0x000fe400000006ff */
[----:B------:R1:W-:Y:S04]  /*99e0*/  STL.64 [R1+0x13a8], R10 ;  /* 0x0013a80a01007387 */ /* 0x0003e80000100a00 */
[----:B------:R2:W-:Y:S01]  /*99f0*/  STL.64 [R1+0x13a0], R8 ;  /* 0x0013a00801007387 */ /* 0x0005e20000100a00 */
[----:B------:R-:W-:-:S04]  /*9a00*/  IMAD.WIDE R14, R4, 0x2, R6 ;  /* 0x00000002040e7825 */ /* 0x000fc800078e0206 */
[----:B0-----:R-:W-:Y:S01]  /*9a10*/  IMAD.WIDE R12, R4, 0x2, R2 ;  /* 0x00000002040c7825 */ /* 0x001fe200078e0202 */
[----:B------:R-:W-:-:S03]  /*9a20*/  MOV R4, c[0x0][0x1a4] ;  /* 0x0000690000047a02 */ /* 0x000fc60000000f00 */
[----:B-1----:R-:W-:-:S04]  /*9a30*/  IMAD.WIDE R10, R5, 0x2, R2 ;  /* 0x00000002050a7825 */ /* 0x002fc800078e0202 */
[----:B--2---:R-:W-:Y:S01]  /*9a40*/  IMAD.MOV.U32 R8, RZ, RZ, c[0x0][0x1a4] ;  /* 0x00006900ff087624 */ /* 0x004fe200078e00ff */
[----:B------:R0:W-:Y:S03]  /*9a50*/  STL.64 [R1+0x1398], R10 ;  /* 0x0013980a01007387 */ /* 0x0001e60000100a00 */
[----:B------:R-:W-:Y:S02]  /*9a60*/  IMAD R8, R8, 0x21, RZ ;  /* 0x0000002108087824 */ /* 0x000fe400078e02ff */
[----:B------:R-:W-:Y:S02]  /*9a70*/  IMAD.MOV.U32 R5, RZ, RZ, c[0x0][0x1a4] ;  /* 0x00006900ff057624 */ /* 0x000fe400078e00ff */
[----:B------:R-:W-:Y:S01]  /*9a80*/  IMAD R4, R4, 0x22, RZ ;  /* 0x0000002204047824 */ /* 0x000fe200078e02ff */
[----:B------:R-:W-:Y:S01]  /*9a90*/  STL.64 [R1+0x1390], R14 ;  /* 0x0013900e01007387 */ /* 0x000fe20000100a00 */
[----:B------:R-:W-:-:S02]  /*9aa0*/  IMAD R5, R5, 0x23, RZ ;  /* 0x0000002305057824 */ /* 0x000fc400078e02ff */
[C---:B0-----:R-:W-:Y:S01]  /*9ab0*/  IMAD.WIDE R10, R8.reuse, 0x2, R6 ;  /* 0x00000002080a7825 */ /* 0x041fe200078e0206 */
[----:B------:R0:W-:Y:S03]  /*9ac0*/  STL.64 [R1+0x1388], R12 ;  /* 0x0013880c01007387 */ /* 0x0001e60000100a00 */
[----:B------:R-:W-:Y:S01]  /*9ad0*/  IMAD.WIDE R8, R8, 0x2, R2 ;  /* 0x0000000208087825 */ /* 0x000fe200078e0202 */
[----:B------:R1:W-:Y:S04]  /*9ae0*/  STL.64 [R1+0x1380], R10 ;  /* 0x0013800a01007387 */ /* 0x0003e80000100a00 */
[----:B------:R2:W-:Y:S01]  /*9af0*/  STL.64 [R1+0x1378], R8 ;  /* 0x0013780801007387 */ /* 0x0005e20000100a00 */
[----:B0-----:R-:W-:-:S04]  /*9b00*/  IMAD.WIDE R12, R4, 0x2, R6 ;  /* 0x00000002040c7825 */ /* 0x001fc800078e0206 */
[----:B-1----:R-:W-:Y:S01]  /*9b10*/  IMAD.WIDE R10, R4, 0x2, R2 ;  /* 0x00000002040a7825 */ /* 0x002fe200078e0202 */
[----:B------:R-:W-:-:S03]  /*9b20*/  MOV R4, c[0x0][0x1a4] ;  /* 0x0000690000047a02 */ /* 0x000fc60000000f00 */
[--C-:B--2---:R-:W-:Y:S01]  /*9b30*/  IMAD.WIDE R8, R5, 0x2, R6.reuse ;  /* 0x0000000205087825 */ /* 0x104fe200078e0206 */
[----:B------:R0:W-:Y:S03]  /*9b40*/  STL.64 [R1+0x1370], R12 ;  /* 0x0013700c01007387 */ /* 0x0001e60000100a00 */
[----:B------:R-:W-:Y:S01]  /*9b50*/  IMAD R4, R4, 0x24, RZ ;  /* 0x0000002404047824 */ /* 0x000fe200078e02ff */
        /* <DEDUP_REMOVED lines=165> */
[----:B--2---:R-:W-:Y:S01]  /*a5b0*/  IMAD.WIDE R8, R5, 0x2, R6 ;  /* 0x0000000205087825 */ /* 0x004fe200078e0206 */
[----:B------:R0:W-:Y:S04]  /*a5c0*/  STL.64 [R1+0x11b0], R12 ;  /* 0x0011b00c01007387 */ /* 0x0001e80000100a00 */
[----:B------:R1:W-:Y:S01]  /*a5d0*/  STL.64 [R1+0x11a8], R10 ;  /* 0x0011a80a01007387 */ /* 0x0003e20000100a00 */
[----:B------:R-:W-:-:S03]  /*a5e0*/  IMAD.SHL.U32 R4, R4, 0x40, RZ ;  /* 0x0000004004047824 */ /* 0x000fc600078e00ff */
[----:B------:R2:W-:Y:S01]  /*a5f0*/  STL.64 [R1+0x11a0], R8 ;  /* 0x0011a00801007387 */ /* 0x0005e20000100a00 */
[----:B------:R-:W-:-:S04]  /*a600*/  IMAD.WIDE R14, R4, 0x2, R6 ;  /* 0x00000002040e7825 */ /* 0x000fc800078e0206 */
[----:B0-----:R-:W-:-:S04]  /*a610*/  IMAD.WIDE R12, R4, 0x2, R2 ;  /* 0x00000002040c7825 */ /* 0x001fc800078e0202 */
[----:B-1----:R-:W-:Y:S01]  /*a620*/  IMAD.WIDE R10, R5, 0x2, R2 ;  /* 0x00000002050a7825 */ /* 0x002fe200078e0202 */
[----:B--2---:R-:W-:-:S03]  /*a630*/  MOV R8, c[0x0][0x1a4] ;  /* 0x0000690000087a02 */ /* 0x004fc60000000f00 */
[----:B------:R-:W-:Y:S01]  /*a640*/  IMAD.MOV.U32 R4, RZ, RZ, c[0x0][0x1a4] ;  /* 0x00006900ff047624 */ /* 0x000fe200078e00ff */
[----:B------:R-:W-:Y:S01]  /*a650*/  MOV R5, c[0x0][0x1a4] ;  /* 0x0000690000057a02 */ /* 0x000fe20000000f00 */
[----:B------:R-:W-:Y:S01]  /*a660*/  IMAD R8, R8, 0x41, RZ ;  /* 0x0000004108087824 */ /* 0x000fe200078e02ff */
[----:B------:R0:W-:Y:S01]  /*a670*/  STL.64 [R1+0x1198], R10 ;  /* 0x0011980a01007387 */ /* 0x0001e20000100a00 */
[----:B------:R-:W-:Y:S02]  /*a680*/  IMAD R4, R4, 0x42, RZ ;  /* 0x0000004204047824 */ /* 0x000fe400078e02ff */
[----:B------:R-:W-:Y:S01]  /*a690*/  IMAD R5, R5, 0x43, RZ ;  /* 0x0000004305057824 */ /* 0x000fe200078e02ff */
[----:B------:R-:W-:Y:S04]  /*a6a0*/  STL.64 [R1+0x1190], R14 ;  /* 0x0011900e01007387 */ /* 0x000fe80000100a00 */
[----:B------:R1:W-:Y:S01]  /*a6b0*/  STL.64 [R1+0x1188], R12 ;  /* 0x0011880c01007387 */ /* 0x0003e20000100a00 */
[----:B0-----:R-:W-:-:S04]  /*a6c0*/  IMAD.WIDE R10, R8, 0x2, R6 ;  /* 0x00000002080a7825 */ /* 0x001fc800078e0206 */
[----:B------:R-:W-:Y:S01]  /*a6d0*/  IMAD.WIDE R8, R8, 0x2, R2 ;  /* 0x0000000208087825 */ /* 0x000fe200078e0202 */
[----:B------:R0:W-:Y:S03]  /*a6e0*/  STL.64 [R1+0x1180], R10 ;  /* 0x0011800a01007387 */ /* 0x0001e60000100a00 */
[C---:B-1----:R-:W-:Y:S01]  /*a6f0*/  IMAD.WIDE R12, R4.reuse, 0x2, R6 ;  /* 0x00000002040c7825 */ /* 0x042fe200078e0206 */
[----:B------:R1:W-:Y:S04]  /*a700*/  STL.64 [R1+0x1178], R8 ;  /* 0x0011780801007387 */ /* 0x0003e80000100a00 */
[----:B------:R-:W-:Y:S01]  /*a710*/  STL.64 [R1+0x1170], R12 ;  /* 0x0011700c01007387 */ /* 0x000fe20000100a00 */
[----:B0-----:R-:W-:-:S04]  /*a720*/  IMAD.WIDE R10, R4, 0x2, R2 ;  /* 0x00000002040a7825 */ /* 0x001fc800078e0202 */
[C---:B-1----:R-:W-:Y:S01]  /*a730*/  IMAD.WIDE R8, R5.reuse, 0x2, R6 ;  /* 0x0000000205087825 */ /* 0x042fe200078e0206 */
[----:B------:R0:W-:Y:S03]  /*a740*/  STL.64 [R1+0x1168], R10 ;  /* 0x0011680a01007387 */ /* 0x0001e60000100a00 */
[----:B------:R-:W-:Y:S01]  /*a750*/  IMAD.MOV.U32 R4, RZ, RZ, c[0x0][0x1a4] ;  /* 0x00006900ff047624 */ /* 0x000fe200078e00ff */
[----:B------:R1:W-:Y:S03]  /*a760*/  STL.64 [R1+0x1160], R8 ;  /* 0x0011600801007387 */ /* 0x0003e60000100a00 */
[----:B------:R-:W-:Y:S02]  /*a770*/  IMAD R4, R4, 0x44, RZ ;  /* 0x0000004404047824 */ /* 0x000fe400078e02ff */
[----:B0-----:R-:W-:Y:S01]  /*a780*/  IMAD.WIDE R10, R5, 0x2, R2 ;  /* 0x00000002050a7825 */ /* 0x001fe200078e0202 */
[----:B-1----:R-:W-:-:S03]  /*a790*/  MOV R8, c[0x0][0x1a4] ;  /* 0x0000690000087a02 */ /* 0x002fc60000000f00 */
[----:B------:R-:W-:Y:S01]  /*a7a0*/  IMAD.WIDE R14, R4, 0x2, R6 ;  /* 0x00000002040e7825 */ /* 0x000fe200078e0206 */
[----:B------:R-:W-:-:S03]  /*a7b0*/  MOV R5, c[0x0][0x1a4] ;  /* 0x0000690000057a02 */ /* 0x000fc60000000f00 */
[----:B------:R-:W-:Y:S02]  /*a7c0*/  IMAD R8, R8, 0x45, RZ ;  /* 0x0000004508087824 */ /* 0x000fe400078e02ff */
[----:B------:R-:W-:Y:S01]  /*a7d0*/  IMAD.WIDE R12, R4, 0x2, R2 ;  /* 0x00000002040c7825 */ /* 0x000fe200078e0202 */
[----:B------:R0:W-:Y:S03]  /*a7e0*/  STL.64 [R1+0x1158], R10 ;  /* 0x0011580a01007387 */ /* 0x0001e60000100a00 */
[----:B------:R-:W-:Y:S01]  /*a7f0*/  IMAD.MOV.U32 R4, RZ, RZ, c[0x0][0x1a4] ;  /* 0x00006900ff047624 */ /* 0x000fe200078e00ff */
[----:B------:R-:W-:Y:S01]  /*a800*/  STL.64 [R1+0x1150], R14 ;  /* 0x0011500e01007387 */ /* 0x000fe20000100a00 */
[----:B------:R-:W-:Y:S02]  /*a810*/  IMAD R5, R5, 0x47, RZ ;  /* 0x0000004705057824 */ /* 0x000fe400078e02ff */
[----:B------:R-:W-:Y:S01]  /*a820*/  IMAD R4, R4, 0x46, RZ ;  /* 0x0000004604047824 */ /* 0x000fe200078e02ff */
        /* <DEDUP_REMOVED lines=232> */
[----:B------:R0:W-:Y:S03]  /*b6b0*/  STL.64 [R1+0xed8], R10 ;  /* 0x000ed80a01007387 */ /* 0x0001e60000100a00 */
[----:B------:R-:W-:Y:S02]  /*b6c0*/  IMAD R8, R8, 0x6d, RZ ;  /* 0x0000006d08087824 */ /* 0x000fe400078e02ff */
[----:B------:R-:W-:-:S04]  /*b6d0*/  IMAD.WIDE R12, R4, 0x2, R2 ;  /* 0x00000002040c7825 */ /* 0x000fc800078e0202 */
[----:B------:R-:W-:Y:S01]  /*b6e0*/  IMAD.MOV.U32 R4, RZ, RZ, c[0x0][0x1a4] ;  /* 0x00006900ff047624 */ /* 0x000fe200078e00ff */
[----:B------:R-:W-:Y:S01]  /*b6f0*/  MOV R5, c[0x0][0x1a4] ;  /* 0x0000690000057a02 */ /* 0x000fe20000000f00 */
[----:B0-----:R-:W-:Y:S01]  /*b700*/  IMAD.WIDE R10, R8, 0x2, R6 ;  /* 0x00000002080a7825 */ /* 0x001fe200078e0206 */
[----:B------:R-:W-:Y:S03]  /*b710*/  STL.64 [R1+0xed0], R14 ;  /* 0x000ed00e01007387 */ /* 0x000fe60000100a00 */
[----:B------:R-:W-:Y:S01]  /*b720*/  IMAD R4, R4, 0x6e, RZ ;  /* 0x0000006e04047824 */ /* 0x000fe200078e02ff */
[----:B------:R0:W-:Y:S01]  /*b730*/  STL.64 [R1+0xec8], R12 ;  /* 0x000ec80c01007387 */ /* 0x0001e20000100a00 */
[----:B------:R-:W-:-:S03]  /*b740*/  IMAD.WIDE R8, R8, 0x2, R2 ;  /* 0x0000000208087825 */ /* 0x000fc600078e0202 */
[----:B------:R1:W-:Y:S01]  /*b750*/  STL.64 [R1+0xec0], R10 ;  /* 0x000ec00a01007387 */ /* 0x0003e20000100a00 */
[----:B------:R-:W-:-:S03]  /*b760*/  IMAD R5, R5, 0x6f, RZ ;  /* 0x0000006f05057824 */ /* 0x000fc600078e02ff */
[----:B------:R2:W-:Y:S01]  /*b770*/  STL.64 [R1+0xeb8], R8 ;  /* 0x000eb80801007387 */ /* 0x0005e20000100a00 */
[----:B0-----:R-:W-:-:S04]  /*b780*/  IMAD.WIDE R12, R4, 0x2, R6 ;  /* 0x00000002040c7825 */ /* 0x001fc800078e0206 */
[----:B-1----:R-:W-:Y:S01]  /*b790*/  IMAD.WIDE R10, R4, 0x2, R2 ;  /* 0x00000002040a7825 */ /* 0x002fe200078e0202 */
[----:B------:R-:W-:Y:S03]  /*b7a0*/  STL.64 [R1+0xeb0], R12 ;  /* 0x000eb00c01007387 */ /* 0x000fe60000100a00 */
[----:B------:R-:W-:Y:S01]  /*b7b0*/  IMAD.MOV.U32 R4, RZ, RZ, c[0x0][0x1a4] ;  /* 0x00006900ff047624 */ /* 0x000fe200078e00ff */
[----:B------:R0:W-:Y:S01]  /*b7c0*/  STL.64 [R1+0xea8], R10 ;  /* 0x000ea80a01007387 */ /* 0x0001e20000100a00 */
[----:B--2---:R-:W-:-:S04]  /*b7d0*/  IMAD.WIDE R8, R5, 0x2, R6 ;  /* 0x0000000205087825 */ /* 0x004fc800078e0206 */
[----:B------:R-:W-:Y:S01]  /*b7e0*/  IMAD R4, R4, 0x70, RZ ;  /* 0x0000007004047824 */ /* 0x000fe200078e02ff */
[----:B------:R-:W-:Y:S01]  /*b7f0*/  STL.64 [R1+0xea0], R8 ;  /* 0x000ea00801007387 */ /* 0x000fe20000100a00 */
[----:B0-----:R-:W-:-:S04]  /*b800*/  IMAD.WIDE R10, R5, 0x2, R2 ;  /* 0x00000002050a7825 */ /* 0x001fc800078e0202 */
[C---:B------:R-:W-:Y:S01]  /*b810*/  IMAD.WIDE R12, R4.reuse, 0x2, R2 ;  /* 0x00000002040c7825 */ /* 0x040fe200078e0202 */
[----:B------:R0:W-:Y:S03]  /*b820*/  STL.64 [R1+0xe98], R10 ;  /* 0x000e980a01007387 */ /* 0x0001e60000100a00 */
[----:B0-----:R-:W-:Y:S02]  /*b830*/  IMAD.WIDE R10, R4, 0x2, R6 ;  /* 0x00000002040a7825 */ /* 0x001fe400078e0206 */
[----:B------:R-:W2:Y:S01]  /*b840*/  LDL R4, [R1+0x2a0] ;  /* 0x0002a00001047983 */ /* 0x000ea20000100800 */
[----:B------:R-:W-:-:S05]  /*b850*/  MOV R9, c[0x0][0x1a4] ;  /* 0x0000690000097a02 */ /* 0x000fca0000000f00 */
[----:B------:R-:W-:Y:S01]  /*b860*/  IMAD R9, R9, 0x71, RZ ;  /* 0x0000007109097824 */ /* 0x000fe200078e02ff */
[----:B------:R0:W-:Y:S01]  /*b870*/  STL.64 [R1+0xe90], R10 ;  /* 0x000e900a01007387 */ /* 0x0001e20000100a00 */
[----:B------:R-:W-:Y:S01]  /*b880*/  IMAD.MOV.U32 R5, RZ, RZ, c[0x0][0x1a4] ;  /* 0x00006900ff057624 */ /* 0x000fe200078e00ff */
[----:B------:R-:W-:Y:S02]  /*b890*/  MOV R8, c[0x0][0x1a4] ;  /* 0x0000690000087a02 */ /* 0x000fe40000000f00 */
[----:B------:R1:W-:Y:S01]  /*b8a0*/  STL.64 [R1+0xe88], R12 ;  /* 0x000e880c01007387 */ /* 0x0003e20000100a00 */
[----:B------:R-:W-:Y:S02]  /*b8b0*/  IMAD R5, R5, 0x72, RZ ;  /* 0x0000007205057824 */ /* 0x000fe400078e02ff */
[----:B0-----:R-:W-:-:S05]  /*b8c0*/  IMAD.WIDE R10, R9, 0x2, R6 ;  /* 0x00000002090a7825 */ /* 0x001fca00078e0206 */
[----:B------:R0:W-:Y:S01]  /*b8d0*/  STL.64 [R1+0xe80], R10 ;  /* 0x000e800a01007387 */ /* 0x0001e20000100a00 */
[----:B------:R-:W-:Y:S02]  /*b8e0*/  IMAD R8, R8, 0x73, RZ ;  /* 0x0000007308087824 */ /* 0x000fe400078e02ff */
[----:B------:R-:W-:-:S04]  /*b8f0*/  IMAD.WIDE R14, R5, 0x2, R6 ;  /* 0x00000002050e7825 */ /* 0x000fc800078e0206 */
[----:B-1----:R-:W-:-:S04]  /*b900*/  IMAD.WIDE R12, R5, 0x2, R2 ;  /* 0x00000002050c7825 */ /* 0x002fc800078e0202 */
[----:B0-----:R-:W-:Y:S01]  /*b910*/  IMAD.WIDE R10, R9, 0x2, R2 ;  /* 0x00000002090a7825 */ /* 0x001fe200078e0202 */
[----:B------:R-:W-:-:S04]  /*b920*/  MOV R9, c[0x0][0x1a4] ;  /* 0x0000690000097a02 */ /* 0x000fc80000000f00 */
[----:B------:R0:W-:Y:S01]  /*b930*/  STL.64 [R1+0xe78], R10 ;  /* 0x000e780a01007387 */ /* 0x0001e20000100a00 */
[----:B------:R-:W-:-:S03]  /*b940*/  IMAD.MOV.U32 R5, RZ, RZ, c[0x0][0x1a4] ;  /* 0x00006900ff057624 */ /* 0x000fc600078e00ff */
[----:B------:R1:W-:Y:S01]  /*b950*/  STL.64 [R1+0xe70], R14 ;  /* 0x000e700e01007387 */ /* 0x0003e20000100a00 */
[----:B------:R-:W-:-:S03]  /*b960*/  IMAD R5, R5, 0x74, RZ ;  /* 0x0000007405057824 */ /* 0x000fc600078e02ff */
[----:B------:R3:W-:Y:S01]  /*b970*/  STL.64 [R1+0xe68], R12 ;  /* 0x000e680c01007387 */ /* 0x0007e20000100a00 */
[----:B0-----:R-:W-:-:S05]  /*b980*/  IMAD.WIDE R10, R8, 0x2, R6 ;  /* 0x00000002080a7825 */ /* 0x001fca00078e0206 */
[----:B------:R0:W-:Y:S01]  /*b990*/  STL.64 [R1+0xe60], R10 ;  /* 0x000e600a01007387 */ /* 0x0001e20000100a00 */
[----:B------:R-:W-:Y:S02]  /*b9a0*/  IMAD R9, R9, 0x75, RZ ;  /* 0x0000007509097824 */ /* 0x000fe400078e02ff */
[----:B-1----:R-:W-:-:S04]  /*b9b0*/  IMAD.WIDE R14, R5, 0x2, R6 ;  /* 0x00000002050e7825 */ /* 0x002fc800078e0206 */
[----:B---3--:R-:W-:-:S04]  /*b9c0*/  IMAD.WIDE R12, R5, 0x2, R2 ;  /* 0x00000002050c7825 */ /* 0x008fc800078e0202 */
        /* <DEDUP_REMOVED lines=49> */
[----:B------:R-:W-:-:S03]  /*bce0*/  MOV R5, c[0x0][0x1a4] ;  /* 0x0000690000057a02 */ /* 0x000fc60000000f00 */
[----:B------:R-:W-:Y:S01]  /*bcf0*/  IMAD.MOV.U32 R8, RZ, RZ, c[0x0][0x1a4] ;  /* 0x00006900ff087624 */ /* 0x000fe200078e00ff */
[----:B------:R0:W-:Y:S03]  /*bd00*/  STL.64 [R1+0xdd8], R10 ;  /* 0x000dd80a01007387 */ /* 0x0001e60000100a00 */
[----:B------:R-:W-:Y:S01]  /*bd10*/  IMAD R8, R8, 0x7e, RZ ;  /* 0x0000007e08087824 */ /* 0x000fe200078e02ff */
[----:B------:R1:W-:Y:S01]  /*bd20*/  STL.64 [R1+0xdd0], R14 ;  /* 0x000dd00e01007387 */ /* 0x0003e20000100a00 */
[----:B------:R-:W-:-:S03]  /*bd30*/  IMAD R5, R5, 0x7f, RZ ;  /* 0x0000007f05057824 */ /* 0x000fc600078e02ff */
[----:B------:R3:W-:Y:S01]  /*bd40*/  STL.64 [R1+0xdc8], R12 ;  /* 0x000dc80c01007387 */ /* 0x0007e20000100a00 */
[----:B0-----:R-:W-:-:S04]  /*bd50*/  IMAD.WIDE R10, R9, 0x2, R6 ;  /* 0x00000002090a7825 */ /* 0x001fc800078e0206 */
[----:B-1----:R-:W-:Y:S01]  /*bd60*/  IMAD.WIDE R14, R9, 0x2, R2 ;  /* 0x00000002090e7825 */ /* 0x002fe200078e0202 */
[----:B------:R0:W-:Y:S03]  /*bd70*/  STL.64 [R1+0xdc0], R10 ;  /* 0x000dc00a01007387 */ /* 0x0001e60000100a00 */
[C---:B---3--:R-:W-:Y:S01]  /*bd80*/  IMAD.WIDE R12, R8.reuse, 0x2, R6 ;  /* 0x00000002080c7825 */ /* 0x048fe200078e0206 */
[----:B------:R1:W-:Y:S04]  /*bd90*/  STL.64 [R1+0xdb8], R14 ;  /* 0x000db80e01007387 */ /* 0x0003e80000100a00 */
[----:B------:R1:W-:Y:S01]  /*bda0*/  STL.64 [R1+0xdb0], R12 ;  /* 0x000db00c01007387 */ /* 0x0003e20000100a00 */
[----:B0-----:R-:W-:-:S04]  /*bdb0*/  IMAD.WIDE R10, R8, 0x2, R2 ;  /* 0x00000002080a7825 */ /* 0x001fc800078e0202 */
[C---:B------:R-:W-:Y:S01]  /*bdc0*/  IMAD.WIDE R8, R5.reuse, 0x2, R6 ;  /* 0x0000000205087825 */ /* 0x040fe200078e0206 */
[----:B------:R1:W-:Y:S03]  /*bdd0*/  STL.64 [R1+0xda8], R10 ;  /* 0x000da80a01007387 */ /* 0x0003e60000100a00 */
[----:B------:R-:W-:Y:S02]  /*bde0*/  IMAD.WIDE R6, R5, 0x2, R2 ;  /* 0x0000000205067825 */ /* 0x000fe400078e0202 */
[----:B------:R1:W5:Y:S04]  /*bdf0*/  LDL.LU.64 R2, [R1+0x1598] ;  /* 0x0015980001027983 */ /* 0x0003680000300a00 */
[----:B------:R1:W-:Y:S01]  /*be00*/  STL.64 [R1+0xda0], R8 ;  /* 0x000da00801007387 */ /* 0x0003e20000100a00 */
[----:B------:R-:W-:-:S02]  /*be10*/  MOV R0, RZ ;  /* 0x000000ff00007202 */ /* 0x000fc40000000f00 */
[----:B--2---:R-:W-:-:S05]  /*be20*/  LOP3.LUT R4, R4, 0x20, RZ, 0x3c, !PT ;  /* 0x0000002004047812 */ /* 0x004fca00078e3cff */
[----:B------:R1:W-:Y:S04]  /*be30*/  STL [R1+0x564], R4 ;  /* 0x0005640401007387 */ /* 0x0003e80000100800 */
[----:B------:R1:W-:Y:S02]  /*be40*/  STL.64 [R1+0xd98], R6 ;  /* 0x000d980601007387 */ /* 0x0003e40000100a00 */
.L_x_1:
[----:B01----:R-:W2:Y:S04]  /*be50*/  LDL.64 R4, [R1+0x290] ;  /* 0x0002900001047983 */ /* 0x003ea80000100a00 */
[----:B------:R-:W3:Y:S04]  /*be60*/  LDL.64 R8, [R1+0x298] ;  /* 0x0002980001087983 */ /* 0x000ee80000100a00 */
[----:B------:R-:W4:Y:S04]  /*be70*/  LDL.64 R6, [R1+0x1588] ;  /* 0x0015880001067983 */ /* 0x000f280000100a00 */
[----:B------:R-:W4:Y:S04]  /*be80*/  LDL.64 R14, [R1+0x1580] ;  /* 0x00158000010e7983 */ /* 0x000f280000100a00 */
[----:B------:R-:W4:Y:S04]  /*be90*/  LDL.64 R10, [R1+0x1570] ;  /* 0x00157000010a7983 */ /* 0x000f280000100a00 */
[----:B------:R-:W4:Y:S04]  /*bea0*/  LDL.64 R12, [R1+0x1568] ;  /* 0x00156800010c7983 */ /* 0x000f280000100a00 */
[----:B------:R-:W-:Y:S04]  /*beb0*/  STL [R1+0x1f24], R0 ;  /* 0x001f240001007387 */ /* 0x000fe80000100800 */
[----:B-----5:R0:W-:Y:S04]  /*bec0*/  STL [R1+0x1f20], R3 ;  /* 0x001f200301007387 */ /* 0x0201e80000100800 */
[----:B------:R-:W4:Y:S04]  /*bed0*/  LDL.64 R18, [R1+0x1560] ;  /* 0x0015600001127983 */ /* 0x000f280000100a00 */
[----:B------:R-:W4:Y:S04]  /*bee0*/  LDL.64 R24, [R1+0x1558] ;  /* 0x0015580001187983 */ /* 0x000f280000100a00 */
[----:B------:R-:W4:Y:S04]  /*bef0*/  LDL.64 R22, [R1+0x1548] ;  /* 0x0015480001167983 */ /* 0x000f280000100a00 */
[----:B------:R-:W4:Y:S04]  /*bf00*/  LDL.64 R16, [R1+0x1550] ;  /* 0x0015500001107983 */ /* 0x000f280000100a00 */
[----:B------:R-:W4:Y:S01]  /*bf10*/  LDL.64 R20, [R1+0x1540] ;  /* 0x0015400001147983 */ /* 0x000f220000100a00 */
[----:B--2---:R-:W-:-:S04]  /*bf20*/  IMAD.WIDE R4, R2, 0x2, R4 ;  /* 0x0000000202047825 */ /* 0x004fc800078e0204 */
[C---:B---3--:R-:W-:Y:S01]  /*bf30*/  IMAD.WIDE R8, R2.reuse, 0x2, R8 ;  /* 0x0000000202087825 */ /* 0x048fe200078e0208 */
[----:B------:R1:W2:Y:S04]  /*bf40*/  LDG.E.U16 R27, [R4.64] ;  /* 0x00000004041b7981 */ /* 0x0002a8000c1e1500 */
[----:B------:R3:W2:Y:S01]  /*bf50*/  LDG.E.U16 R26, [R8.64] ;  /* 0x00000004081a7981 */ /* 0x0006a2000c1e1500 */
[----:B----4-:R-:W-:-:S05]  /*bf60*/  IMAD.WIDE R6, R2, 0x2, R6 ;  /* 0x0000000202067825 */ /* 0x010fca00078e0206 */
[----:B0-----:R0:W4:Y:S01]  /*bf70*/  LDG.E.U16 R3, [R6.64] ;  /* 0x0000000406037981 */ /* 0x001122000c1e1500 */
[----:B------:R-:W-:-:S04]  /*bf80*/  IMAD.WIDE R10, R2, 0x2, R10 ;  /* 0x00000002020a7825 */ /* 0x000fc800078e020a */
[C---:B---3--:R-:W-:Y:S01]  /*bf90*/  IMAD.WIDE R8, R2.reuse, 0x2, R14 ;  /* 0x0000000202087825 */ /* 0x048fe200078e020e */
[----:B------:R3:W4:Y:S03]  /*bfa0*/  LDG.E.U16 R28, [R10.64] ;  /* 0x000000040a1c7981 */ /* 0x000726000c1e1500 */
[C---:B------:R-:W-:Y:S01]  /*bfb0*/  IMAD.WIDE R12, R2.reuse, 0x2, R12 ;  /* 0x00000002020c7825 */ /* 0x040fe200078e020c */
[----:B------:R0:W4:Y:S04]  /*bfc0*/  LDG.E.U16 R0, [R8.64] ;  /* 0x0000000408007981 */ /* 0x000128000c1e1500 */
[----:B------:R-:W4:Y:S01]  /*bfd0*/  LDL.64 R14, [R1+0x1538] ;  /* 0x00153800010e7983 */ /* 0x000f220000100a00 */
[----:B-1----:R-:W-:-:S03]  /*bfe0*/  IMAD.WIDE R4, R2, 0x2, R18 ;  /* 0x0000000202047825 */ /* 0x002fc600078e0212 */
[----:B------:R1:W4:Y:S01]  /*bff0*/  LDG.E.U16 R29, [R12.64] ;  /* 0x000000040c1d7981 */ /* 0x000322000c1e1500 */
[----:B0-----:R-:W-:-:S04]  /*c000*/  IMAD.WIDE R6, R2, 0x2, R24 ;  /* 0x0000000202067825 */ /* 0x001fc800078e0218 */
[C---:B---3--:R-:W-:Y:S02]  /*c010*/  IMAD.WIDE R10, R2.reuse, 0x2, R22 ;  /* 0x00000002020a7825 */ /* 0x048fe400078e0216 */
[----:B------:R0:W4:Y:S02]  /*c020*/  LDG.E.U16 R23, [R4.64] ;  /* 0x0000000404177981 */ /* 0x000124000c1e1500 */
[C---:B------:R-:W-:Y:S02]  /*c030*/  IMAD.WIDE R8, R2.reuse, 0x2, R16 ;  /* 0x0000000202087825 */ /* 0x040fe400078e0210 */
[----:B--2---:R-:W-:Y:S04]  /*c040*/  STL [R1+0x4b4], R27 ;  /* 0x0004b41b01007387 */ /* 0x004fe80000100800 */
[----:B------:R2:W-:Y:S04]  /*c050*/  STL [R1+0x4b8], R26 ;  /* 0x0004b81a01007387 */ /* 0x0005e80000100800 */
[----:B------:R-:W3:Y:S04]  /*c060*/  LDL.64 R24, [R1+0x1520] ;  /* 0x0015200001187983 */ /* 0x000ee80000100a00 */
[----:B------:R-:W3:Y:S04]  /*c070*/  LDL.64 R18, [R1+0x1528] ;  /* 0x0015280001127983 */ /* 0x000ee80000100a00 */
[----:B--2---:R-:W2:Y:S04]  /*c080*/  LDL.64 R26, [R1+0x1530] ;  /* 0x00153000011a7983 */ /* 0x004ea80000100a00 */
[----:B------:R-:W2:Y:S04]  /*c090*/  LDL.64 R16, [R1+0x1518] ;  /* 0x0015180001107983 */ /* 0x000ea80000100a00 */
[----:B----4-:R4:W-:Y:S04]  /*c0a0*/  STL [R1+0x4b0], R3 ;  /* 0x0004b00301007387 */ /* 0x0109e80000100800 */
[----:B----4-:R2:W4:Y:S01]  /*c0b0*/  LDG.E.U16 R3, [R6.64] ;  /* 0x0000000406037981 */ /* 0x010522000c1e1500 */
[----:B-1----:R-:W-:-:S03]  /*c0c0*/  IMAD.WIDE R12, R2, 0x2, R20 ;  /* 0x00000002020c7825 */ /* 0x002fc600078e0214 */
[----:B------:R1:W-:Y:S01]  /*c0d0*/  STL [R1+0x4ac], R0 ;  /* 0x0004ac0001007387 */ /* 0x0003e20000100800 */
[----:B0-----:R-:W-:-:S03]  /*c0e0*/  IMAD.WIDE R4, R2, 0x2, R14 ;  /* 0x0000000202047825 */ /* 0x001fc600078e020e */
[----:B------:R0:W-:Y:S04]  /*c0f0*/  STL [R1+0x4a8], R28 ;  /* 0x0004a81c01007387 */ /* 0x0001e80000100800 */
[----:B------:R-:W4:Y:S04]  /*c100*/  LDL.64 R20, [R1+0x1510] ;  /* 0x0015100001147983 */ /* 0x000f280000100a00 */
[----:B-1----:R1:W4:Y:S04]  /*c110*/  LDG.E.U16 R0, [R8.64] ;  /* 0x0000000408007981 */ /* 0x002328000c1e1500 */
[----:B0-----:R3:W4:Y:S04]  /*c120*/  LDG.E.U16 R28, [R10.64] ;  /* 0x000000040a1c7981 */ /* 0x001728000c1e1500 */
[----:B------:R0:W-:Y:S04]  /*c130*/  STL [R1+0x4a4], R29 ;  /* 0x0004a41d01007387 */ /* 0x0001e80000100800 */
[----:B------:R1:W-:Y:S04]  /*c140*/  STL [R1+0x4a0], R23 ;  /* 0x0004a01701007387 */ /* 0x0003e80000100800 */
[----:B------:R-:W4:Y:S04]  /*c150*/  LDL.64 R14, [R1+0x1500] ;  /* 0x00150000010e7983 */ /* 0x000f280000100a00 */
[----:B0-----:R0:W4:Y:S04]  /*c160*/  LDG.E.U16 R29, [R12.64] ;  /* 0x000000040c1d7981 */ /* 0x001128000c1e1500 */
[----:B-1----:R-:W4:Y:S01]  /*c170*/  LDL.64 R22, [R1+0x1508] ;  /* 0x0015080001167983 */ /* 0x002f220000100a00 */
[----:B---3--:R-:W-:-:S03]  /*c180*/  IMAD.WIDE R10, R2, 0x2, R24 ;  /* 0x00000002020a7825 */ /* 0x008fc600078e0218 */
[----:B------:R1:W3:Y:S01]  /*c190*/  LDG.E.U16 R25, [R4.64] ;  /* 0x0000000404197981 */ /* 0x0002e2000c1e1500 */
[----:B--2---:R-:W-:-:S03]  /*c1a0*/  IMAD.WIDE R6, R2, 0x2, R26 ;  /* 0x0000000202067825 */ /* 0x004fc600078e021a */
[----:B------:R-:W2:Y:S01]  /*c1b0*/  LDL.64 R26, [R1+0x14f8] ;  /* 0x0014f800011a7983 */ /* 0x000ea20000100a00 */
[----:B------:R-:W-:-:S03]  /*c1c0*/  IMAD.WIDE R8, R2, 0x2, R18 ;  /* 0x0000000202087825 */ /* 0x000fc600078e0212 */
[----:B------:R-:W2:Y:S04]  /*c1d0*/  LDL.64 R18, [R1+0x14f0] ;  /* 0x0014f00001127983 */ /* 0x000ea80000100a00 */
[----:B----4-:R4:W-:Y:S04]  /*c1e0*/  STL [R1+0x49c], R3 ;  /* 0x00049c0301007387 */ /* 0x0109e80000100800 */
[----:B----4-:R4:W2:Y:S01]  /*c1f0*/  LDG.E.U16 R3, [R6.64] ;  /* 0x0000000406037981 */ /* 0x0108a2000c1e1500 */
[----:B0-----:R-:W-:-:S03]  /*c200*/  IMAD.WIDE R12, R2, 0x2, R16 ;  /* 0x00000002020c7825 */ /* 0x001fc600078e0210 */
[----:B------:R0:W-:Y:S01]  /*c210*/  STL [R1+0x498], R0 ;  /* 0x0004980001007387 */ /* 0x0001e20000100800 */
[----:B-1----:R-:W-:-:S03]  /*c220*/  IMAD.WIDE R4, R2, 0x2, R20 ;  /* 0x0000000202047825 */ /* 0x002fc600078e0214 */
[----:B------:R1:W-:Y:S04]  /*c230*/  STL [R1+0x494], R28 ;  /* 0x0004941c01007387 */ /* 0x0003e80000100800 */
[----:B------:R-:W2:Y:S04]  /*c240*/  LDL.64 R16, [R1+0x14e8] ;  /* 0x0014e80001107983 */ /* 0x000ea80000100a00 */
[----:B0-----:R0:W2:Y:S04]  /*c250*/  LDG.E.U16 R0, [R8.64] ;  /* 0x0000000408007981 */ /* 0x0010a8000c1e1500 */
[----:B-1----:R2:W2:Y:S04]  /*c260*/  LDG.E.U16 R28, [R10.64] ;  /* 0x000000040a1c7981 */ /* 0x0024a8000c1e1500 */
[----:B------:R1:W-:Y:S01]  /*c270*/  STL [R1+0x490], R29 ;  /* 0x0004901d01007387 */ /* 0x0003e20000100800 */
[----:B----4-:R-:W-:-:S03]  /*c280*/  IMAD.WIDE R6, R2, 0x2, R22 ;  /* 0x0000000202067825 */ /* 0x010fc600078e0216 */
[----:B-1----:R1:W4:Y:S01]  /*c290*/  LDG.E.U16 R29, [R12.64] ;  /* 0x000000040c1d7981 */ /* 0x002322000c1e1500 */
[----:B0-----:R-:W-:-:S03]  /*c2a0*/  IMAD.WIDE R8, R2, 0x2, R14 ;  /* 0x0000000202087825 */ /* 0x001fc600078e020e */
[----:B---3--:R0:W-:Y:S04]  /*c2b0*/  STL [R1+0x48c], R25 ;  /* 0x00048c1901007387 */ /* 0x0081e80000100800 */
[----:B------:R-:W3:Y:S01]  /*c2c0*/  LDL.64 R22, [R1+0x14d0] ;  /* 0x0014d00001167983 */ /* 0x000ee20000100a00 */
[----:B--2---:R-:W-:-:S03]  /*c2d0*/  IMAD.WIDE R10, R2, 0x2, R26 ;  /* 0x00000002020a7825 */ /* 0x004fc600078e021a */
[----:B------:R-:W2:Y:S04]  /*c2e0*/  LDL.64 R20, [R1+0x14d8] ;  /* 0x0014d80001147983 */ /* 0x000ea80000100a00 */
[----:B0-----:R-:W2:Y:S04]  /*c2f0*/  LDL.64 R24, [R1+0x14e0] ;  /* 0x0014e00001187983 */ /* 0x001ea80000100a00 */
[----:B------:R0:W2:Y:S04]  /*c300*/  LDG.E.U16 R27, [R4.64] ;  /* 0x00000004041b7981 */ /* 0x0000a8000c1e1500 */
[----:B------:R-:W2:Y:S04]  /*c310*/  LDL.64 R14, [R1+0x14c8] ;  /* 0x0014c800010e7983 */ /* 0x000ea80000100a00 */
[----:B------:R0:W-:Y:S04]  /*c320*/  STL [R1+0x488], R3 ;  /* 0x0004880301007387 */ /* 0x0001e80000100800 */
[----:B0-----:R2:W2:Y:S01]  /*c330*/  LDG.E.U16 R3, [R6.64] ;  /* 0x0000000406037981 */ /* 0x0014a2000c1e1500 */
[----:B-1----:R-:W-:-:S04]  /*c340*/  IMAD.WIDE R12, R2, 0x2, R18 ;  /* 0x00000002020c7825 */ /* 0x002fc800078e0212 */
[C---:B------:R-:W-:Y:S01]  /*c350*/  IMAD.WIDE R4, R2.reuse, 0x2, R16 ;  /* 0x0000000202047825 */ /* 0x040fe200078e0210 */
[----:B------:R0:W-:Y:S04]  /*c360*/  STL [R1+0x484], R0 ;  /* 0x0004840001007387 */ /* 0x0001e80000100800 */
[----:B------:R1:W-:Y:S04]  /*c370*/  STL [R1+0x480], R28 ;  /* 0x0004801c01007387 */ /* 0x0003e80000100800 */
[----:B------:R-:W2:Y:S04]  /*c380*/  LDL.64 R18, [R1+0x14c0] ;  /* 0x0014c00001127983 */ /* 0x000ea80000100a00 */
[----:B0-----:R0:W2:Y:S04]  /*c390*/  LDG.E.U16 R0, [R8.64] ;  /* 0x0000000408007981 */ /* 0x0010a8000c1e1500 */
[----:B-1----:R3:W2:Y:S04]  /*c3a0*/  LDG.E.U16 R28, [R10.64] ;  /* 0x000000040a1c7981 */ /* 0x0026a8000c1e1500 */
[----:B----4-:R1:W-:Y:S04]  /*c3b0*/  STL [R1+0x47c], R29 ;  /* 0x00047c1d01007387 */ /* 0x0103e80000100800 */
[----:B-1----:R1:W2:Y:S01]  /*c3c0*/  LDG.E.U16 R29, [R12.64] ;  /* 0x000000040c1d7981 */ /* 0x0022a2000c1e1500 */
[----:B---3--:R-:W-:-:S03]  /*c3d0*/  IMAD.WIDE R10, R2, 0x2, R22 ;  /* 0x00000002020a7825 */ /* 0x008fc600078e0216 */
[----:B------:R3:W4:Y:S01]  /*c3e0*/  LDG.E.U16 R23, [R4.64] ;  /* 0x0000000404177981 */ /* 0x000722000c1e1500 */
[----:B--2---:R-:W-:-:S03]  /*c3f0*/  IMAD.WIDE R6, R2, 0x2, R24 ;  /* 0x0000000202067825 */ /* 0x004fc600078e0218 */
[----:B------:R2:W-:Y:S04]  /*c400*/  STL [R1+0x478], R27 ;  /* 0x0004781b01007387 */ /* 0x0005e80000100800 */
[----:B------:R-:W4:Y:S01]  /*c410*/  LDL.64 R24, [R1+0x14a8] ;  /* 0x0014a80001187983 */ /* 0x000f220000100a00 */
[----:B0-----:R-:W-:-:S03]  /*c420*/  IMAD.WIDE R8, R2, 0x2, R20 ;  /* 0x0000000202087825 */ /* 0x001fc600078e0214 */
[----:B------:R-:W4:Y:S04]  /*c430*/  LDL.64 R16, [R1+0x14b0] ;  /* 0x0014b00001107983 */ /* 0x000f280000100a00 */
[----:B--2---:R-:W2:Y:S04]  /*c440*/  LDL.64 R26, [R1+0x14b8] ;  /* 0x0014b800011a7983 */ /* 0x004ea80000100a00 */
[----:B------:R-:W2:Y:S04]  /*c450*/  LDL.64 R20, [R1+0x14a0] ;  /* 0x0014a00001147983 */ /* 0x000ea80000100a00 */
[----:B------:R0:W-:Y:S04]  /*c460*/  STL [R1+0x474], R3 ;  /* 0x0004740301007387 */ /* 0x0001e80000100800 */
[----:B0-----:R2:W2:Y:S01]  /*c470*/  LDG.E.U16 R3, [R6.64] ;  /* 0x0000000406037981 */ /* 0x0014a2000c1e1500 */
[----:B-1----:R-:W-:-:S04]  /*c480*/  IMAD.WIDE R12, R2, 0x2, R14 ;  /* 0x00000002020c7825 */ /* 0x002fc800078e020e */
[C---:B---3--:R-:W-:Y:S01]  /*c490*/  IMAD.WIDE R4, R2.reuse, 0x2, R18 ;  /* 0x0000000202047825 */ /* 0x048fe200078e0212 */
[----:B------:R0:W-:Y:S04]  /*c4a0*/  STL [R1+0x470], R0 ;  /* 0x0004700001007387 */ /* 0x0001e80000100800 */
[----:B------:R1:W-:Y:S04]  /*c4b0*/  STL [R1+0x46c], R28 ;  /* 0x00046c1c01007387 */ /* 0x0003e80000100800 */
[----:B------:R-:W2:Y:S04]  /*c4c0*/  LDL.64 R14, [R1+0x1498] ;  /* 0x00149800010e7983 */ /* 0x000ea80000100a00 */
[----:B0-----:R0:W2:Y:S04]  /*c4d0*/  LDG.E.U16 R0, [R8.64] ;  /* 0x0000000408007981 */ /* 0x0010a8000c1e1500 */
[----:B-1----:R1:W2:Y:S04]  /*c4e0*/  LDG.E.U16 R28, [R10.64] ;  /* 0x000000040a1c7981 */ /* 0x0022a8000c1e1500 */
[----:B------:R0:W-:Y:S04]  /*c4f0*/  STL [R1+0x468], R29 ;  /* 0x0004681d01007387 */ /* 0x0001e80000100800 */
[----:B0-----:R0:W2:Y:S04]  /*c500*/  LDG.E.U16 R29, [R12.64] ;  /* 0x000000040c1d7981 */ /* 0x0010a8000c1e1500 */
[----:B----4-:R4:W-:Y:S04]  /*c510*/  STL [R1+0x464], R23 ;  /* 0x0004641701007387 */ /* 0x0109e80000100800 */
[----:B------:R-:W3:Y:S04]  /*c520*/  LDL.64 R18, [R1+0x1488] ;  /* 0x0014880001127983 */ /* 0x000ee80000100a00 */
[----:B----4-:R-:W4:Y:S01]  /*c530*/  LDL.64 R22, [R1+0x1490] ;  /* 0x0014900001167983 */ /* 0x010f220000100a00 */
[----:B-1----:R-:W-:-:S03]  /*c540*/  IMAD.WIDE R10, R2, 0x2, R24 ;  /* 0x00000002020a7825 */ /* 0x002fc600078e0218 */
[----:B------:R1:W3:Y:S01]  /*c550*/  LDG.E.U16 R25, [R4.64] ;  /* 0x0000000404197981 */ /* 0x0002e2000c1e1500 */
[----:B--2---:R-:W-:-:S03]  /*c560*/  IMAD.WIDE R6, R2, 0x2, R26 ;  /* 0x0000000202067825 */ /* 0x004fc600078e021a */
[----:B------:R-:W2:Y:S01]  /*c570*/  LDL.64 R26, [R1+0x1480] ;  /* 0x00148000011a7983 */ /* 0x000ea20000100a00 */
[----:B------:R-:W-:-:S03]  /*c580*/  IMAD.WIDE R8, R2, 0x2, R16 ;  /* 0x0000000202087825 */ /* 0x000fc600078e0210 */
[----:B------:R-:W2:Y:S04]  /*c590*/  LDL.64 R16, [R1+0x1478] ;  /* 0x0014780001107983 */ /* 0x000ea80000100a00 */
[----:B------:R0:W-:Y:S04]  /*c5a0*/  STL [R1+0x460], R3 ;  /* 0x0004600301007387 */ /* 0x0001e80000100800 */
[----:B0-----:R4:W2:Y:S01]  /*c5b0*/  LDG.E.U16 R3, [R6.64] ;  /* 0x0000000406037981 */ /* 0x0018a2000c1e1500 */
[----:B------:R-:W-:-:S04]  /*c5c0*/  IMAD.WIDE R12, R2, 0x2, R20 ;  /* 0x00000002020c7825 */ /* 0x000fc800078e0214 */
[C---:B-1----:R-:W-:Y:S01]  /*c5d0*/  IMAD.WIDE R4, R2.reuse, 0x2, R14 ;  /* 0x0000000202047825 */ /* 0x042fe200078e020e */
[----:B------:R0:W-:Y:S04]  /*c5e0*/  STL [R1+0x45c], R0 ;  /* 0x00045c0001007387 */ /* 0x0001e80000100800 */
[----:B------:R1:W-:Y:S04]  /*c5f0*/  STL [R1+0x458], R28 ;  /* 0x0004581c01007387 */ /* 0x0003e80000100800 */
[----:B------:R-:W2:Y:S04]  /*c600*/  LDL.64 R20, [R1+0x1470] ;  /* 0x0014700001147983 */ /* 0x000ea80000100a00 */
[----:B0-----:R0:W2:Y:S04]  /*c610*/  LDG.E.U16 R0, [R8.64] ;  /* 0x0000000408007981 */ /* 0x0010a8000c1e1500 */
[----:B-1----:R2:W2:Y:S04]  /*c620*/  LDG.E.U16 R28, [R10.64] ;  /* 0x000000040a1c7981 */ /* 0x0024a8000c1e1500 */
[----:B------:R1:W-:Y:S04]  /*c630*/  STL [R1+0x454], R29 ;  /* 0x0004541d01007387 */ /* 0x0003e80000100800 */
[----:B-1----:R1:W2:Y:S01]  /*c640*/  LDG.E.U16 R29, [R12.64] ;  /* 0x000000040c1d7981 */ /* 0x0022a2000c1e1500 */
[----:B----4-:R-:W-:-:S03]  /*c650*/  IMAD.WIDE R6, R2, 0x2, R22 ;  /* 0x0000000202067825 */ /* 0x010fc600078e0216 */
[----:B---3--:R3:W-:Y:S04]  /*c660*/  STL [R1+0x450], R25 ;  /* 0x0004501901007387 */ /* 0x0087e80000100800 */
[----:B------:R-:W4:Y:S01]  /*c670*/  LDL.64 R22, [R1+0x1458] ;  /* 0x0014580001167983 */ /* 0x000f220000100a00 */
[----:B--2---:R-:W-:-:S03]  /*c680*/  IMAD.WIDE R10, R2, 0x2, R26 ;  /* 0x00000002020a7825 */ /* 0x004fc600078e021a */
[----:B------:R-:W3:Y:S04]  /*c690*/  LDL.64 R14, [R1+0x1460] ;  /* 0x00146000010e7983 */ /* 0x000ee80000100a00 */
[----:B---3--:R-:W3:Y:S04]  /*c6a0*/  LDL.64 R24, [R1+0x1468] ;  /* 0x0014680001187983 */ /* 0x008ee80000100a00 */
[----:B------:R1:W3:Y:S01]  /*c6b0*/  LDG.E.U16 R27, [R4.64] ;  /* 0x00000004041b7981 */ /* 0x0002e2000c1e1500 */
[----:B0-----:R-:W-:-:S03]  /*c6c0*/  IMAD.WIDE R8, R2, 0x2, R18 ;  /* 0x0000000202087825 */ /* 0x001fc600078e0212 */
[----:B------:R-:W3:Y:S04]  /*c6d0*/  LDL.64 R18, [R1+0x1450] ;  /* 0x0014500001127983 */ /* 0x000ee80000100a00 */
[----:B------:R0:W-:Y:S04]  /*c6e0*/  STL [R1+0x44c], R3 ;  /* 0x00044c0301007387 */ /* 0x0001e80000100800 */
[----:B0-----:R3:W3:Y:S01]  /*c6f0*/  LDG.E.U16 R3, [R6.64] ;  /* 0x0000000406037981 */ /* 0x0016e2000c1e1500 */
[----:B-1----:R-:W-:-:S04]  /*c700*/  IMAD.WIDE R12, R2, 0x2, R16 ;  /* 0x00000002020c7825 */ /* 0x002fc800078e0210 */
[C---:B------:R-:W-:Y:S01]  /*c710*/  IMAD.WIDE R4, R2.reuse, 0x2, R20 ;  /* 0x0000000202047825 */ /* 0x040fe200078e0214 */
[----:B------:R0:W-:Y:S04]  /*c720*/  STL [R1+0x448], R0 ;  /* 0x0004480001007387 */ /* 0x0001e80000100800 */
[----:B------:R1:W-:Y:S04]  /*c730*/  STL [R1+0x444], R28 ;  /* 0x0004441c01007387 */ /* 0x0003e80000100800 */
[----:B------:R-:W3:Y:S04]  /*c740*/  LDL.64 R16, [R1+0x1448] ;  /* 0x0014480001107983 */ /* 0x000ee80000100a00 */
[----:B0-----:R0:W3:Y:S04]  /*c750*/  LDG.E.U16 R0, [R8.64] ;  /* 0x0000000408007981 */ /* 0x0010e8000c1e1500 */
[----:B-1----:R4:W3:Y:S04]  /*c760*/  LDG.E.U16 R28, [R10.64] ;  /* 0x000000040a1c7981 */ /* 0x0028e8000c1e1500 */
[----:B------:R1:W-:Y:S04]  /*c770*/  STL [R1+0x440], R29 ;  /* 0x0004401d01007387 */ /* 0x0003e80000100800 */
[----:B-1----:R1:W3:Y:S01]  /*c780*/  LDG.E.U16 R29, [R12.64] ;  /* 0x000000040c1d7981 */ /* 0x0022e2000c1e1500 */
[----:B----4-:R-:W-:-:S03]  /*c790*/  IMAD.WIDE R10, R2, 0x2, R22 ;  /* 0x00000002020a7825 */ /* 0x010fc600078e0216 */
[----:B------:R4:W2:Y:S01]  /*c7a0*/  LDG.E.U16 R23, [R4.64] ;  /* 0x0000000404177981 */ /* 0x0008a2000c1e1500 */
[----:B---3--:R-:W-:-:S03]  /*c7b0*/  IMAD.WIDE R6, R2, 0x2, R24 ;  /* 0x0000000202067825 */ /* 0x008fc600078e0218 */
[----:B------:R3:W-:Y:S04]  /*c7c0*/  STL [R1+0x43c], R27 ;  /* 0x00043c1b01007387 */ /* 0x0007e80000100800 */
[----:B------:R-:W2:Y:S01]  /*c7d0*/  LDL.64 R24, [R1+0x1430] ;  /* 0x0014300001187983 */ /* 0x000ea20000100a00 */
[----:B0-----:R-:W-:-:S03]  /*c7e0*/  IMAD.WIDE R8, R2, 0x2, R14 ;  /* 0x0000000202087825 */ /* 0x001fc600078e020e */
[----:B------:R-:W2:Y:S04]  /*c7f0*/  LDL.64 R20, [R1+0x1438] ;  /* 0x0014380001147983 */ /* 0x000ea80000100a00 */
[----:B---3--:R-:W3:Y:S04]  /*c800*/  LDL.64 R26, [R1+0x1440] ;  /* 0x00144000011a7983 */ /* 0x008ee80000100a00 */
[----:B------:R-:W3:Y:S04]  /*c810*/  LDL.64 R14, [R1+0x1428] ;  /* 0x00142800010e7983 */ /* 0x000ee80000100a00 */
[----:B------:R0:W-:Y:S04]  /*c820*/  STL [R1+0x438], R3 ;  /* 0x0004380301007387 */ /* 0x0001e80000100800 */
[----:B0-----:R3:W3:Y:S01]  /*c830*/  LDG.E.U16 R3, [R6.64] ;  /* 0x0000000406037981 */ /* 0x0016e2000c1e1500 */
[----:B-1----:R-:W-:-:S04]  /*c840*/  IMAD.WIDE R12, R2, 0x2, R18 ;  /* 0x00000002020c7825 */ /* 0x002fc800078e0212 */
[C---:B----4-:R-:W-:Y:S01]  /*c850*/  IMAD.WIDE R4, R2.reuse, 0x2, R16 ;  /* 0x0000000202047825 */ /* 0x050fe200078e0210 */
[----:B------:R0:W-:Y:S04]  /*c860*/  STL [R1+0x434], R0 ;  /* 0x0004340001007387 */ /* 0x0001e80000100800 */
[----:B------:R1:W-:Y:S04]  /*c870*/  STL [R1+0x430], R28 ;  /* 0x0004301c01007387 */ /* 0x0003e80000100800 */
[----:B------:R-:W3:Y:S04]  /*c880*/  LDL.64 R18, [R1+0x1420] ;  /* 0x0014200001127983 */ /* 0x000ee80000100a00 */
[----:B0-----:R0:W3:Y:S04]  /*c890*/  LDG.E.U16 R0, [R8.64] ;  /* 0x0000000408007981 */ /* 0x0010e8000c1e1500 */
[----:B-1----:R1:W3:Y:S04]  /*c8a0*/  LDG.E.U16 R28, [R10.64] ;  /* 0x000000040a1c7981 */ /* 0x0022e8000c1e1500 */
[----:B------:R0:W-:Y:S04]  /*c8b0*/  STL [R1+0x42c], R29 ;  /* 0x00042c1d01007387 */ /* 0x0001e80000100800 */
[----:B0-----:R0:W3:Y:S04]  /*c8c0*/  LDG.E.U16 R29, [R12.64] ;  /* 0x000000040c1d7981 */ /* 0x0010e8000c1e1500 */
[----:B--2---:R2:W-:Y:S04]  /*c8d0*/  STL [R1+0x428], R23 ;  /* 0x0004281701007387 */ /* 0x0045e80000100800 */
[----:B------:R-:W4:Y:S04]  /*c8e0*/  LDL.64 R16, [R1+0x1410] ;  /* 0x0014100001107983 */ /* 0x000f280000100a00 */
[----:B--2---:R-:W2:Y:S01]  /*c8f0*/  LDL.64 R22, [R1+0x1418] ;  /* 0x0014180001167983 */ /* 0x004ea20000100a00 */
[----:B-1----:R-:W-:-:S03]  /*c900*/  IMAD.WIDE R10, R2, 0x2, R24 ;  /* 0x00000002020a7825 */ /* 0x002fc600078e0218 */
[----:B------:R1:W4:Y:S01]  /*c910*/  LDG.E.U16 R25, [R4.64] ;  /* 0x0000000404197981 */ /* 0x000322000c1e1500 */
[----:B---3--:R-:W-:-:S03]  /*c920*/  IMAD.WIDE R6, R2, 0x2, R26 ;  /* 0x0000000202067825 */ /* 0x008fc600078e021a */
[----:B------:R-:W3:Y:S01]  /*c930*/  LDL.64 R26, [R1+0x1408] ;  /* 0x00140800011a7983 */ /* 0x000ee20000100a00 */
[----:B------:R-:W-:-:S03]  /*c940*/  IMAD.WIDE R8, R2, 0x2, R20 ;  /* 0x0000000202087825 */ /* 0x000fc600078e0214 */
[----:B------:R-:W3:Y:S04]  /*c950*/  LDL.64 R20, [R1+0x1400] ;  /* 0x0014000001147983 */ /* 0x000ee80000100a00 */
[----:B------:R0:W-:Y:S04]  /*c960*/  STL [R1+0x424], R3 ;  /* 0x0004240301007387 */ /* 0x0001e80000100800 */
[----:B0-----:R2:W3:Y:S01]  /*c970*/  LDG.E.U16 R3, [R6.64] ;  /* 0x0000000406037981 */ /* 0x0014e2000c1e1500 */
[----:B------:R-:W-:-:S04]  /*c980*/  IMAD.WIDE R12, R2, 0x2, R14 ;  /* 0x00000002020c7825 */ /* 0x000fc800078e020e */
[C---:B-1----:R-:W-:Y:S01]  /*c990*/  IMAD.WIDE R4, R2.reuse, 0x2, R18 ;  /* 0x0000000202047825 */ /* 0x042fe200078e0212 */
[----:B------:R0:W-:Y:S04]  /*c9a0*/  STL [R1+0x420], R0 ;  /* 0x0004200001007387 */ /* 0x0001e80000100800 */
[----:B------:R1:W-:Y:S04]  /*c9b0*/  STL [R1+0x41c], R28 ;  /* 0x00041c1c01007387 */ /* 0x0003e80000100800 */
[----:B------:R-:W3:Y:S04]  /*c9c0*/  LDL.64 R14, [R1+0x13f8] ;  /* 0x0013f800010e7983 */ /* 0x000ee80000100a00 */
[----:B0-----:R0:W3:Y:S04]  /*c9d0*/  LDG.E.U16 R0, [R8.64] ;  /* 0x0000000408007981 */ /* 0x0010e8000c1e1500 */
[----:B-1----:R3:W3:Y:S04]  /*c9e0*/  LDG.E.U16 R28, [R10.64] ;  /* 0x000000040a1c7981 */ /* 0x0026e8000c1e1500 */
[----:B------:R1:W-:Y:S04]  /*c9f0*/  STL [R1+0x418], R29 ;  /* 0x0004181d01007387 */ /* 0x0003e80000100800 */
[----:B-1----:R1:W3:Y:S01]  /*ca00*/  LDG.E.U16 R29, [R12.64] ;  /* 0x000000040c1d7981 */ /* 0x0022e2000c1e1500 */
[----:B--2---:R-:W-:-:S03]  /*ca10*/  IMAD.WIDE R6, R2, 0x2, R22 ;  /* 0x0000000202067825 */ /* 0x004fc600078e0216 */
[----:B----4-:R2:W-:Y:S04]  /*ca20*/  STL [R1+0x414], R25 ;  /* 0x0004141901007387 */ /* 0x0105e80000100800 */
[----:B------:R-:W4:Y:S01]  /*ca30*/  LDL.64 R22, [R1+0x13e0] ;  /* 0x0013e00001167983 */ /* 0x000f220000100a00 */
[----:B---3--:R-:W-:-:S03]  /*ca40*/  IMAD.WIDE R10, R2, 0x2, R26 ;  /* 0x00000002020a7825 */ /* 0x008fc600078e021a */
[----:B------:R-:W3:Y:S04]  /*ca50*/  LDL.64 R18, [R1+0x13e8] ;  /* 0x0013e80001127983 */ /* 0x000ee80000100a00 */
[----:B------:R1:W3:Y:S01]  /*ca60*/  LDG.E.U16 R27, [R4.64] ;  /* 0x00000004041b7981 */ /* 0x0002e2000c1e1500 */
[----:B0-----:R-:W-:-:S03]  /*ca70*/  IMAD.WIDE R8, R2, 0x2, R16 ;  /* 0x0000000202087825 */ /* 0x001fc600078e0210 */
[----:B--2---:R-:W2:Y:S04]  /*ca80*/  LDL.64 R24, [R1+0x13f0] ;  /* 0x0013f00001187983 */ /* 0x004ea80000100a00 */
        /* <DEDUP_REMOVED lines=13> */
[----:B------:R2:W4:Y:S04]  /*cb60*/  LDG.E.U16 R23, [R4.64] ;  /* 0x0000000404177981 */ /* 0x000528000c1e1500 */
[----:B---3--:R3:W-:Y:S01]  /*cb70*/  STL [R1+0x400], R27 ;  /* 0x0004001b01007387 */ /* 0x0087e20000100800 */
[----:B0-----:R-:W-:-:S03]  /*cb80*/  IMAD.WIDE R8, R2, 0x2, R18 ;  /* 0x0000000202087825 */ /* 0x001fc600078e0212 */
[----:B------:R-:W4:Y:S01]  /*cb90*/  LDL.64 R14, [R1+0x13c0] ;  /* 0x0013c000010e7983 */ /* 0x000f220000100a00 */
[----:B--2---:R-:W-:-:S03]  /*cba0*/  IMAD.WIDE R6, R2, 0x2, R24 ;  /* 0x0000000202067825 */ /* 0x004fc600078e0218 */
[----:B------:R-:W3:Y:S04]  /*cbb0*/  LDL.64 R24, [R1+0x13b8] ;  /* 0x0013b80001187983 */ /* 0x000ee80000100a00 */
[----:B---3--:R-:W3:Y:S04]  /*cbc0*/  LDL.64 R26, [R1+0x13c8] ;  /* 0x0013c800011a7983 */ /* 0x008ee80000100a00 */
[----:B------:R-:W3:Y:S04]  /*cbd0*/  LDL.64 R18, [R1+0x13b0] ;  /* 0x0013b00001127983 */ /* 0x000ee80000100a00 */
[----:B------:R0:W-:Y:S04]  /*cbe0*/  STL [R1+0x3fc], R3 ;  /* 0x0003fc0301007387 */ /* 0x0001e80000100800 */
[----:B0-----:R3:W3:Y:S01]  /*cbf0*/  LDG.E.U16 R3, [R6.64] ;  /* 0x0000000406037981 */ /* 0x0016e2000c1e1500 */
[----:B-1----:R-:W-:-:S03]  /*cc00*/  IMAD.WIDE R12, R2, 0x2, R16 ;  /* 0x00000002020c7825 */ /* 0x002fc600078e0210 */
[----:B------:R0:W-:Y:S04]  /*cc10*/  STL [R1+0x3f8], R0 ;  /* 0x0003f80001007387 */ /* 0x0001e80000100800 */
[----:B------:R1:W-:Y:S04]  /*cc20*/  STL [R1+0x3f4], R28 ;  /* 0x0003f41c01007387 */ /* 0x0003e80000100800 */
[----:B------:R-:W3:Y:S04]  /*cc30*/  LDL.64 R16, [R1+0x13a8] ;  /* 0x0013a80001107983 */ /* 0x000ee80000100a00 */
[----:B0-----:R0:W3:Y:S04]  /*cc40*/  LDG.E.U16 R0, [R8.64] ;  /* 0x0000000408007981 */ /* 0x0010e8000c1e1500 */
[----:B-1----:R3:W3:Y:S04]  /*cc50*/  LDG.E.U16 R28, [R10.64] ;  /* 0x000000040a1c7981 */ /* 0x0026e8000c1e1500 */
[----:B------:R1:W-:Y:S01]  /*cc60*/  STL [R1+0x3f0], R29 ;  /* 0x0003f01d01007387 */ /* 0x0003e20000100800 */
[----:B------:R-:W-:-:S03]  /*cc70*/  IMAD.WIDE R4, R2, 0x2, R20 ;  /* 0x0000000202047825 */ /* 0x000fc600078e0214 */
[----:B-1----:R1:W3:Y:S04]  /*cc80*/  LDG.E.U16 R29, [R12.64] ;  /* 0x000000040c1d7981 */ /* 0x0022e8000c1e1500 */
[----:B----4-:R4:W-:Y:S04]  /*cc90*/  STL [R1+0x3ec], R23 ;  /* 0x0003ec1701007387 */ /* 0x0109e80000100800 */
[----:B------:R-:W2:Y:S04]  /*cca0*/  LDL.64 R20, [R1+0x1398] ;  /* 0x0013980001147983 */ /* 0x000ea80000100a00 */
[----:B----4-:R-:W4:Y:S01]  /*ccb0*/  LDL.64 R22, [R1+0x13a0] ;  /* 0x0013a00001167983 */ /* 0x010f220000100a00 */
[----:B---3--:R-:W-:-:S03]  /*ccc0*/  IMAD.WIDE R6, R2, 0x2, R26 ;  /* 0x0000000202067825 */ /* 0x008fc600078e021a */
[----:B------:R-:W3:Y:S01]  /*ccd0*/  LDL.64 R26, [R1+0x1390] ;  /* 0x00139000011a7983 */ /* 0x000ee20000100a00 */
[----:B------:R-:W-:-:S03]  /*cce0*/  IMAD.WIDE R10, R2, 0x2, R24 ;  /* 0x00000002020a7825 */ /* 0x000fc600078e0218 */
        /* <DEDUP_REMOVED lines=13> */
[----:B0-----:R0:W3:Y:S01]  /*cdc0*/  LDG.E.U16 R29, [R12.64] ;  /* 0x000000040c1d7981 */ /* 0x0010e2000c1e1500 */
[----:B--2---:R-:W-:-:S04]  /*cdd0*/  IMAD.WIDE R8, R2, 0x2, R20 ;  /* 0x0000000202087825 */ /* 0x004fc800078e0214 */
[----:B----4-:R-:W-:-:S04]  /*cde0*/  IMAD.WIDE R6, R2, 0x2, R22 ;  /* 0x0000000202067825 */ /* 0x010fc800078e0216 */
[C---:B---3--:R-:W-:Y:S02]  /*cdf0*/  IMAD.WIDE R10, R2.reuse, 0x2, R26 ;  /* 0x00000002020a7825 */ /* 0x048fe400078e021a */
[----:B------:R1:W2:Y:S04]  /*ce00*/  LDG.E.U16 R27, [R4.64] ;  /* 0x00000004041b7981 */ /* 0x0002a8000c1e1500 */
[----:B------:R3:W-:Y:S04]  /*ce10*/  STL [R1+0x308], R25 ;  /* 0x0003081901007387 */ /* 0x0007e80000100800 */
[----:B------:R-:W4:Y:S04]  /*ce20*/  LDL.64 R16, [R1+0x1370] ;  /* 0x0013700001107983 */ /* 0x000f280000100a00 */
[----:B------:R-:W4:Y:S04]  /*ce30*/  LDL.64 R22, [R1+0x1368] ;  /* 0x0013680001167983 */ /* 0x000f280000100a00 */
[----:B---3--:R-:W4:Y:S04]  /*ce40*/  LDL.64 R24, [R1+0x1378] ;  /* 0x0013780001187983 */ /* 0x008f280000100a00 */
[----:B------:R-:W4:Y:S04]  /*ce50*/  LDL.64 R20, [R1+0x1360] ;  /* 0x0013600001147983 */ /* 0x000f280000100a00 */
[----:B------:R0:W-:Y:S04]  /*ce60*/  STL [R1+0x304], R3 ;  /* 0x0003040301007387 */ /* 0x0001e80000100800 */
[----:B0-----:R4:W4:Y:S01]  /*ce70*/  LDG.E.U16 R3, [R6.64] ;  /* 0x0000000406037981 */ /* 0x001922000c1e1500 */
[----:B------:R-:W-:-:S03]  /*ce80*/  IMAD.WIDE R12, R2, 0x2, R14 ;  /* 0x00000002020c7825 */ /* 0x000fc600078e020e */
[----:B------:R0:W-:Y:S04]  /*ce90*/  STL [R1+0x300], R0 ;  /* 0x0003000001007387 */ /* 0x0001e80000100800 */
[----:B------:R1:W-:Y:S04]  /*cea0*/  STL [R1+0x2cc], R28 ;  /* 0x0002cc1c01007387 */ /* 0x0003e80000100800 */
[----:B------:R-:W4:Y:S04]  /*ceb0*/  LDL.64 R14, [R1+0x1358] ;  /* 0x00135800010e7983 */ /* 0x000f280000100a00 */
[----:B0-----:R4:W4:Y:S04]  /*cec0*/  LDG.E.U16 R0, [R8.64] ;  /* 0x0000000408007981 */ /* 0x001928000c1e1500 */
[----:B-1----:R0:W4:Y:S04]  /*ced0*/  LDG.E.U16 R28, [R10.64] ;  /* 0x000000040a1c7981 */ /* 0x002128000c1e1500 */
[----:B------:R1:W-:Y:S04]  /*cee0*/  STL [R1+0x2c8], R29 ;  /* 0x0002c81d01007387 */ /* 0x0003e80000100800 */
[----:B-1----:R1:W4:Y:S01]  /*cef0*/  LDG.E.U16 R29, [R12.64] ;  /* 0x000000040c1d7981 */ /* 0x002322000c1e1500 */
[----:B------:R-:W-:-:S06]  /*cf00*/  IMAD.WIDE R4, R2, 0x2, R18 ;  /* 0x0000000202047825 */ /* 0x000fcc00078e0212 */
[----:B------:R-:W4:Y:S04]  /*cf10*/  LDG.E.U16 R5, [R4.64] ;  /* 0x0000000404057981 */ /* 0x000f28000c1e1500 */
[----:B--2---:R2:W-:Y:S04]  /*cf20*/  STL [R1+0x2c4], R27 ;  /* 0x0002c41b01007387 */ /* 0x0045e80000100800 */
[----:B------:R-:W3:Y:S04]  /*cf30*/  LDL.64 R18, [R1+0x1348] ;  /* 0x0013480001127983 */ /* 0x000ee80000100a00 */
[----:B--2---:R-:W2:Y:S01]  /*cf40*/  LDL.64 R26, [R1+0x1350] ;  /* 0x00135000011a7983 */ /* 0x004ea20000100a00 */
[----:B----4-:R-:W-:-:S03]  /*cf50*/  IMAD.WIDE R8, R2, 0x2, R16 ;  /* 0x0000000202087825 */ /* 0x010fc600078e0210 */
[----:B------:R-:W4:Y:S01]  /*cf60*/  LDL.64 R16, [R1+0x1338] ;  /* 0x0013380001107983 */ /* 0x000f220000100a00 */
[----:B------:R-:W-:-:S03]  /*cf70*/  IMAD.WIDE R6, R2, 0x2, R24 ;  /* 0x0000000202067825 */ /* 0x000fc600078e0218 */
[----:B------:R-:W4:Y:S04]  /*cf80*/  LDL.64 R24, [R1+0x1340] ;  /* 0x0013400001187983 */ /* 0x000f280000100a00 */
[----:B------:R0:W-:Y:S04]  /*cf90*/  STL [R1+0x2c0], R3 ;  /* 0x0002c00301007387 */ /* 0x0001e80000100800 */
[----:B0-----:R0:W4:Y:S01]  /*cfa0*/  LDG.E.U16 R3, [R6.64] ;  /* 0x0000000406037981 */ /* 0x001122000c1e1500 */
[----:B------:R-:W-:-:S04]  /*cfb0*/  IMAD.WIDE R10, R2, 0x2, R22 ;  /* 0x00000002020a7825 */ /* 0x000fc800078e0216 */
[----:B-1----:R-:W-:-:S04]  /*cfc0*/  IMAD.WIDE R12, R2, 0x2, R20 ;  /* 0x00000002020c7825 */ /* 0x002fc800078e0214 */
[C---:B0-----:R-:W-:Y:S01]  /*cfd0*/  IMAD.WIDE R6, R2.reuse, 0x2, R14 ;  /* 0x0000000202067825 */ /* 0x041fe200078e020e */
[----:B------:R0:W-:Y:S04]  /*cfe0*/  STL [R1+0x2bc], R0 ;  /* 0x0002bc0001007387 */ /* 0x0001e80000100800 */
[----:B------:R1:W-:Y:S04]  /*cff0*/  STL [R1+0x2b8], R28 ;  /* 0x0002b81c01007387 */ /* 0x0003e80000100800 */
[----:B------:R-:W4:Y:S04]  /*d000*/  LDL.64 R20, [R1+0x1330] ;  /* 0x0013300001147983 */ /* 0x000f280000100a00 */
[----:B0-----:R2:W4:Y:S04]  /*d010*/  LDG.E.U16 R0, [R8.64] ;  /* 0x0000000408007981 */ /* 0x001528000c1e1500 */
[----:B-1----:R3:W4:Y:S04]  /*d020*/  LDG.E.U16 R28, [R10.64] ;  /* 0x000000040a1c7981 */ /* 0x002728000c1e1500 */
[----:B------:R0:W-:Y:S04]  /*d030*/  STL [R1+0x2b4], R29 ;  /* 0x0002b41d01007387 */ /* 0x0001e80000100800 */
[----:B------:R-:W4:Y:S04]  /*d040*/  LDL.64 R22, [R1+0x1328] ;  /* 0x0013280001167983 */ /* 0x000f280000100a00 */
[----:B------:R-:W4:Y:S04]  /*d050*/  LDL.64 R14, [R1+0x1320] ;  /* 0x00132000010e7983 */ /* 0x000f280000100a00 */
[----:B0-----:R0:W4:Y:S04]  /*d060*/  LDG.E.U16 R29, [R12.64] ;  /* 0x000000040c1d7981 */ /* 0x001128000c1e1500 */
[----:B------:R-:W4:Y:S01]  /*d070*/  LDG.E.U16 R7, [R6.64] ;  /* 0x0000000406077981 */ /* 0x000f22000c1e1500 */
[----:B--2---:R-:W-:-:S03]  /*d080*/  IMAD.WIDE R8, R2, 0x2, R26 ;  /* 0x0000000202087825 */ /* 0x004fc600078e021a */
[----:B------:R-:W2:Y:S01]  /*d090*/  LDL.64 R26, [R1+0x1318] ;  /* 0x00131800011a7983 */ /* 0x000ea20000100a00 */
[----:B---3--:R-:W-:-:S03]  /*d0a0*/  IMAD.WIDE R10, R2, 0x2, R18 ;  /* 0x00000002020a7825 */ /* 0x008fc600078e0212 */
[----:B------:R-:W3:Y:S04]  /*d0b0*/  LDL.64 R18, [R1+0x1310] ;  /* 0x0013100001127983 */ /* 0x000ee80000100a00 */
[----:B------:R-:W-:Y:S04]  /*d0c0*/  STL [R1+0x2b0], R5 ;  /* 0x0002b00501007387 */ /* 0x000fe80000100800 */
[----:B----4-:R1:W-:Y:S04]  /*d0d0*/  STL [R1+0x28c], R3 ;  /* 0x00028c0301007387 */ /* 0x0103e80000100800 */
[----:B-1----:R1:W4:Y:S01]  /*d0e0*/  LDG.E.U16 R3, [R8.64] ;  /* 0x0000000408037981 */ /* 0x002322000c1e1500 */
[----:B0-----:R-:W-:-:S04]  /*d0f0*/  IMAD.WIDE R12, R2, 0x2, R24 ;  /* 0x00000002020c7825 */ /* 0x001fc800078e0218 */
[C---:B------:R-:W-:Y:S01]  /*d100*/  IMAD.WIDE R4, R2.reuse, 0x2, R16 ;  /* 0x0000000202047825 */ /* 0x040fe200078e0210 */
[----:B------:R0:W-:Y:S04]  /*d110*/  STL [R1+0x288], R0 ;  /* 0x0002880001007387 */ /* 0x0001e80000100800 */
[----:B------:R1:W-:Y:S04]  /*d120*/  STL [R1+0x284], R28 ;  /* 0x0002841c01007387 */ /* 0x0003e80000100800 */
[----:B------:R-:W3:Y:S04]  /*d130*/  LDL.64 R16, [R1+0x1308] ;  /* 0x0013080001107983 */ /* 0x000ee80000100a00 */
[----:B0-----:R0:W3:Y:S04]  /*d140*/  LDG.E.U16 R0, [R10.64] ;  /* 0x000000040a007981 */ /* 0x0010e8000c1e1500 */
[----:B-1----:R1:W3:Y:S01]  /*d150*/  LDG.E.U16 R28, [R12.64] ;  /* 0x000000040c1c7981 */ /* 0x0022e2000c1e1500 */
[----:B------:R-:W-:-:S03]  /*d160*/  IMAD.WIDE R8, R2, 0x2, R14 ;  /* 0x0000000202087825 */ /* 0x000fc600078e020e */
[----:B------:R1:W-:Y:S01]  /*d170*/  STL [R1+0x280], R29 ;  /* 0x0002801d01007387 */ /* 0x0003e20000100800 */
[----:B0-----:R-:W-:-:S03]  /*d180*/  IMAD.WIDE R10, R2, 0x2, R22 ;  /* 0x00000002020a7825 */ /* 0x001fc600078e0216 */
[----:B------:R-:W3:Y:S01]  /*d190*/  LDL.64 R24, [R1+0x1300] ;  /* 0x0013000001187983 */ /* 0x000ee20000100a00 */
[----:B-1----:R-:W-:-:S03]  /*d1a0*/  IMAD.WIDE R12, R2, 0x2, R20 ;  /* 0x00000002020c7825 */ /* 0x002fc600078e0214 */
[----:B------:R-:W3:Y:S04]  /*d1b0*/  LDL.64 R20, [R1+0x12f8] ;  /* 0x0012f80001147983 */ /* 0x000ee80000100a00 */
[----:B------:R-:W3:Y:S04]  /*d1c0*/  LDL.64 R22, [R1+0x12f0] ;  /* 0x0012f00001167983 */ /* 0x000ee80000100a00 */
[----:B------:R-:W3:Y:S04]  /*d1d0*/  LDL.64 R14, [R1+0x12e8] ;  /* 0x0012e800010e7983 */ /* 0x000ee80000100a00 */
[----:B------:R2:W-:Y:S04]  /*d1e0*/  STL [R1+0x27c], R7 ;  /* 0x00027c0701007387 */ /* 0x0005e80000100800 */
[----:B------:R3:W3:Y:S01]  /*d1f0*/  LDG.E.U16 R29, [R4.64] ;  /* 0x00000004041d7981 */ /* 0x0006e2000c1e1500 */
[----:B--2---:R-:W-:-:S03]  /*d200*/  IMAD.WIDE R6, R2, 0x2, R26 ;  /* 0x0000000202067825 */ /* 0x004fc600078e021a */
[----:B------:R0:W2:Y:S04]  /*d210*/  LDG.E.U16 R27, [R12.64] ;  /* 0x000000040c1b7981 */ /* 0x0000a8000c1e1500 */
[----:B----4-:R1:W-:Y:S04]  /*d220*/  STL [R1+0x278], R3 ;  /* 0x0002780301007387 */ /* 0x0103e80000100800 */
[----:B-1----:R1:W4:Y:S01]  /*d230*/  LDG.E.U16 R3, [R10.64] ;  /* 0x000000040a037981 */ /* 0x002322000c1e1500 */
[----:B---3--:R-:W-:-:S04]  /*d240*/  IMAD.WIDE R4, R2, 0x2, R18 ;  /* 0x0000000202047825 */ /* 0x008fc800078e0212 */
[C---:B0-----:R-:W-:Y:S01]  /*d250*/  IMAD.WIDE R12, R2.reuse, 0x2, R16 ;  /* 0x00000002020c7825 */ /* 0x041fe200078e0210 */
[----:B------:R0:W-:Y:S04]  /*d260*/  STL [R1+0x274], R0 ;  /* 0x0002740001007387 */ /* 0x0001e80000100800 */
[----:B------:R3:W-:Y:S04]  /*d270*/  STL [R1+0x270], R28 ;  /* 0x0002701c01007387 */ /* 0x0007e80000100800 */
[----:B------:R-:W4:Y:S04]  /*d280*/  LDL.64 R18, [R1+0x12e0] ;  /* 0x0012e00001127983 */ /* 0x000f280000100a00 */
[----:B0-----:R0:W4:Y:S01]  /*d290*/  LDG.E.U16 R0, [R8.64] ;  /* 0x0000000408007981 */ /* 0x001122000c1e1500 */
[----:B-1----:R-:W-:-:S03]  /*d2a0*/  IMAD.WIDE R10, R2, 0x2, R24 ;  /* 0x00000002020a7825 */ /* 0x002fc600078e0218 */
[----:B---3--:R1:W4:Y:S02]  /*d2b0*/  LDG.E.U16 R28, [R6.64] ;  /* 0x00000004061c7981 */ /* 0x008324000c1e1500 */
[C---:B-1----:R-:W-:Y:S02]  /*d2c0*/  IMAD.WIDE R6, R2.reuse, 0x2, R22 ;  /* 0x0000000202067825 */ /* 0x042fe400078e0216 */
[----:B------:R1:W4:Y:S04]  /*d2d0*/  LDG.E.U16 R23, [R12.64] ;  /* 0x000000040c177981 */ /* 0x000328000c1e1500 */
[----:B------:R0:W-:Y:S04]  /*d2e0*/  STL [R1+0x26c], R29 ;  /* 0x00026c1d01007387 */ /* 0x0001e80000100800 */
[----:B0-----:R0:W4:Y:S01]  /*d2f0*/  LDG.E.U16 R29, [R4.64] ;  /* 0x00000004041d7981 */ /* 0x001122000c1e1500 */
[----:B------:R-:W-:-:S03]  /*d300*/  IMAD.WIDE R8, R2, 0x2, R20 ;  /* 0x0000000202087825 */ /* 0x000fc600078e0214 */
[----:B--2---:R2:W-:Y:S04]  /*d310*/  STL [R1+0x268], R27 ;  /* 0x0002681b01007387 */ /* 0x0045e80000100800 */
[----:B------:R-:W3:Y:S04]  /*d320*/  LDL.64 R24, [R1+0x12c8] ;  /* 0x0012c80001187983 */ /* 0x000ee80000100a00 */
[----:B------:R-:W3:Y:S04]  /*d330*/  LDL.64 R16, [R1+0x12d0] ;  /* 0x0012d00001107983 */ /* 0x000ee80000100a00 */
[----:B--2---:R-:W2:Y:S04]  /*d340*/  LDL.64 R26, [R1+0x12d8] ;  /* 0x0012d800011a7983 */ /* 0x004ea80000100a00 */
[----:B------:R-:W2:Y:S04]  /*d350*/  LDL.64 R20, [R1+0x12c0] ;  /* 0x0012c00001147983 */ /* 0x000ea80000100a00 */
[----:B----4-:R4:W-:Y:S04]  /*d360*/  STL [R1+0x264], R3 ;  /* 0x0002640301007387 */ /* 0x0109e80000100800 */
[----:B----4-:R2:W4:Y:S01]  /*d370*/  LDG.E.U16 R3, [R10.64] ;  /* 0x000000040a037981 */ /* 0x010522000c1e1500 */
[----:B0-----:R-:W-:-:S04]  /*d380*/  IMAD.WIDE R4, R2, 0x2, R14 ;  /* 0x0000000202047825 */ /* 0x001fc800078e020e */
[C---:B-1----:R-:W-:Y:S01]  /*d390*/  IMAD.WIDE R12, R2.reuse, 0x2, R18 ;  /* 0x00000002020c7825 */ /* 0x042fe200078e0212 */
[----:B------:R0:W-:Y:S04]  /*d3a0*/  STL [R1+0x260], R0 ;  /* 0x0002600001007387 */ /* 0x0001e80000100800 */
[----:B------:R1:W-:Y:S04]  /*d3b0*/  STL [R1+0x25c], R28 ;  /* 0x00025c1c01007387 */ /* 0x0003e80000100800 */
[----:B------:R-:W4:Y:S04]  /*d3c0*/  LDL.64 R14, [R1+0x12b8] ;  /* 0x0012b800010e7983 */ /* 0x000f280000100a00 */
[----:B0-----:R0:W4:Y:S04]  /*d3d0*/  LDG.E.U16 R0, [R8.64] ;  /* 0x0000000408007981 */ /* 0x001128000c1e1500 */
[----:B-1----:R3:W4:Y:S04]  /*d3e0*/  LDG.E.U16 R28, [R6.64] ;  /* 0x00000004061c7981 */ /* 0x002728000c1e1500 */
[----:B------:R1:W-:Y:S04]  /*d3f0*/  STL [R1+0x258], R29 ;  /* 0x0002581d01007387 */ /* 0x0003e80000100800 */
[----:B------:R0:W-:Y:S04]  /*d400*/  STL [R1+0x254], R23 ;  /* 0x0002541701007387 */ /* 0x0001e80000100800 */
[----:B------:R-:W4:Y:S04]  /*d410*/  LDL.64 R18, [R1+0x12a8] ;  /* 0x0012a80001127983 */ /* 0x000f280000100a00 */
[----:B-1----:R1:W4:Y:S04]  /*d420*/  LDG.E.U16 R29, [R4.64] ;  /* 0x00000004041d7981 */ /* 0x002328000c1e1500 */
[----:B0-----:R-:W4:Y:S01]  /*d430*/  LDL.64 R22, [R1+0x12b0] ;  /* 0x0012b00001167983 */ /* 0x001f220000100a00 */
        /* <DEDUP_REMOVED lines=8> */
[----:B-1----:R-:W-:-:S04]  /*d4c0*/  IMAD.WIDE R4, R2, 0x2, R20 ;  /* 0x0000000202047825 */ /* 0x002fc800078e0214 */
[C---:B0-----:R-:W-:Y:S01]  /*d4d0*/  IMAD.WIDE R12, R2.reuse, 0x2, R14 ;  /* 0x00000002020c7825 */ /* 0x041fe200078e020e */
[----:B------:R0:W-:Y:S04]  /*d4e0*/  STL [R1+0x24c], R0 ;  /* 0x00024c0001007387 */ /* 0x0001e80000100800 */
        /* <DEDUP_REMOVED lines=70> */
[----:B------:R-:W2:Y:S04]  /*d950*/  LDL.64 R18, [R1+0x1208] ;  /* 0x0012080001127983 */ /* 0x000ea80000100a00 */
[----:B---3--:R-:W3:Y:S04]  /*d960*/  LDL.64 R24, [R1+0x1210] ;  /* 0x0012100001187983 */ /* 0x008ee80000100a00 */
[----:B------:R1:W2:Y:S01]  /*d970*/  LDG.E.U16 R27, [R12.64] ;  /* 0x000000040c1b7981 */ /* 0x0002a2000c1e1500 */
[----:B0-----:R-:W-:-:S03]  /*d980*/  IMAD.WIDE R8, R2, 0x2, R16 ;  /* 0x0000000202087825 */ /* 0x001fc600078e0210 */
        /* <DEDUP_REMOVED lines=13> */
[----:B------:R4:W2:Y:S01]  /*da60*/  LDG.E.U16 R23, [R12.64] ;  /* 0x000000040c177981 */ /* 0x0008a2000c1e1500 */
[----:B---3--:R-:W-:-:S03]  /*da70*/  IMAD.WIDE R10, R2, 0x2, R24 ;  /* 0x00000002020a7825 */ /* 0x008fc600078e0218 */
[----:B--2---:R2:W-:Y:S04]  /*da80*/  STL [R1+0x1f0], R27 ;  /* 0x0001f01b01007387 */ /* 0x0045e80000100800 */
[----:B------:R-:W3:Y:S01]  /*da90*/  LDL.64 R24, [R1+0x11d8] ;  /* 0x0011d80001187983 */ /* 0x000ee20000100a00 */
[----:B0-----:R-:W-:-:S03]  /*daa0*/  IMAD.WIDE R8, R2, 0x2, R18 ;  /* 0x0000000202087825 */ /* 0x001fc600078e0212 */
[----:B------:R-:W3:Y:S04]  /*dab0*/  LDL.64 R14, [R1+0x11e0] ;  /* 0x0011e000010e7983 */ /* 0x000ee80000100a00 */
[----:B--2---:R-:W2:Y:S04]  /*dac0*/  LDL.64 R26, [R1+0x11e8] ;  /* 0x0011e800011a7983 */ /* 0x004ea80000100a00 */
[----:B------:R-:W2:Y:S04]  /*dad0*/  LDL.64 R18, [R1+0x11d0] ;  /* 0x0011d00001127983 */ /* 0x000ea80000100a00 */
[----:B------:R0:W-:Y:S04]  /*dae0*/  STL [R1+0x1ec], R3 ;  /* 0x0001ec0301007387 */ /* 0x0001e80000100800 */
[----:B0-----:R2:W2:Y:S01]  /*daf0*/  LDG.E.U16 R3, [R10.64] ;  /* 0x000000040a037981 */ /* 0x0014a2000c1e1500 */
[----:B-1----:R-:W-:-:S04]  /*db00*/  IMAD.WIDE R4, R2, 0x2, R16 ;  /* 0x0000000202047825 */ /* 0x002fc800078e0210 */
[C---:B----4-:R-:W-:Y:S01]  /*db10*/  IMAD.WIDE R12, R2.reuse, 0x2, R20 ;  /* 0x00000002020c7825 */ /* 0x050fe200078e0214 */
[----:B------:R0:W-:Y:S04]  /*db20*/  STL [R1+0x1e8], R0 ;  /* 0x0001e80001007387 */ /* 0x0001e80000100800 */
[----:B------:R1:W-:Y:S04]  /*db30*/  STL [R1+0x1e4], R28 ;  /* 0x0001e41c01007387 */ /* 0x0003e80000100800 */
[----:B------:R-:W2:Y:S04]  /*db40*/  LDL.64 R16, [R1+0x11c8] ;  /* 0x0011c80001107983 */ /* 0x000ea80000100a00 */
[----:B0-----:R0:W2:Y:S04]  /*db50*/  LDG.E.U16 R0, [R8.64] ;  /* 0x0000000408007981 */ /* 0x0010a8000c1e1500 */
[----:B-1----:R3:W2:Y:S04]  /*db60*/  LDG.E.U16 R28, [R6.64] ;  /* 0x00000004061c7981 */ /* 0x0026a8000c1e1500 */
[----:B------:R1:W-:Y:S04]  /*db70*/  STL [R1+0x1e0], R29 ;  /* 0x0001e01d01007387 */ /* 0x0003e80000100800 */
[----:B-1----:R1:W2:Y:S04]  /*db80*/  LDG.E.U16 R29, [R4.64] ;  /* 0x00000004041d7981 */ /* 0x0022a8000c1e1500 */
[----:B------:R0:W-:Y:S04]  /*db90*/  STL [R1+0x1dc], R23 ;  /* 0x0001dc1701007387 */ /* 0x0001e80000100800 */
[----:B------:R-:W4:Y:S04]  /*dba0*/  LDL.64 R20, [R1+0x11b8] ;  /* 0x0011b80001147983 */ /* 0x000f280000100a00 */
[----:B0-----:R-:W4:Y:S01]  /*dbb0*/  LDL.64 R22, [R1+0x11c0] ;  /* 0x0011c00001167983 */ /* 0x001f220000100a00 */
[----:B---3--:R-:W-:-:S03]  /*dbc0*/  IMAD.WIDE R6, R2, 0x2, R24 ;  /* 0x0000000202067825 */ /* 0x008fc600078e0218 */
[----:B------:R0:W3:Y:S01]  /*dbd0*/  LDG.E.U16 R25, [R12.64] ;  /* 0x000000040c197981 */ /* 0x0000e2000c1e1500 */
[----:B--2---:R-:W-:-:S03]  /*dbe0*/  IMAD.WIDE R10, R2, 0x2, R26 ;  /* 0x00000002020a7825 */ /* 0x004fc600078e021a */
[----:B------:R-:W2:Y:S01]  /*dbf0*/  LDL.64 R26, [R1+0x11b0] ;  /* 0x0011b000011a7983 */ /* 0x000ea20000100a00 */
[----:B------:R-:W-:-:S03]  /*dc00*/  IMAD.WIDE R8, R2, 0x2, R14 ;  /* 0x0000000202087825 */ /* 0x000fc600078e020e */
        /* <DEDUP_REMOVED lines=23> */
[----:B-1----:R-:W-:-:S03]  /*dd80*/  IMAD.WIDE R4, R2, 0x2, R14 ;  /* 0x0000000202047825 */ /* 0x002fc600078e020e */
[----:B------:R0:W-:Y:S04]  /*dd90*/  STL [R1+0x1c0], R0 ;  /* 0x0001c00001007387 */ /* 0x0001e80000100800 */
[----:B------:R1:W-:Y:S04]  /*dda0*/  STL [R1+0x1bc], R28 ;  /* 0x0001bc1c01007387 */ /* 0x0003e80000100800 */
[----:B------:R-:W2:Y:S04]  /*ddb0*/  LDL.64 R14, [R1+0x1178] ;  /* 0x00117800010e7983 */ /* 0x000ea80000100a00 */
[----:B0-----:R0:W2:Y:S01]  /*ddc0*/  LDG.E.U16 R0, [R8.64] ;  /* 0x0000000408007981 */ /* 0x0010a2000c1e1500 */
[----:B------:R-:W-:-:S03]  /*ddd0*/  IMAD.WIDE R12, R2, 0x2, R18 ;  /* 0x00000002020c7825 */ /* 0x000fc600078e0212 */
[----:B-1----:R4:W2:Y:S04]  /*dde0*/  LDG.E.U16 R28, [R6.64] ;  /* 0x00000004061c7981 */ /* 0x0028a8000c1e1500 */
[----:B------:R1:W-:Y:S04]  /*ddf0*/  STL [R1+0x1b8], R29 ;  /* 0x0001b81d01007387 */ /* 0x0003e80000100800 */
[----:B-1----:R1:W2:Y:S01]  /*de00*/  LDG.E.U16 R29, [R4.64] ;  /* 0x00000004041d7981 */ /* 0x0022a2000c1e1500 */
[----:B----4-:R-:W-:-:S03]  /*de10*/  IMAD.WIDE R6, R2, 0x2, R22 ;  /* 0x0000000202067825 */ /* 0x010fc600078e0216 */
[----:B------:R4:W2:Y:S01]  /*de20*/  LDG.E.U16 R23, [R12.64] ;  /* 0x000000040c177981 */ /* 0x0008a2000c1e1500 */
[----:B---3--:R-:W-:-:S03]  /*de30*/  IMAD.WIDE R10, R2, 0x2, R24 ;  /* 0x00000002020a7825 */ /* 0x008fc600078e0218 */
[----:B--2---:R2:W-:Y:S04]  /*de40*/  STL [R1+0x1b4], R27 ;  /* 0x0001b41b01007387 */ /* 0x0045e80000100800 */
[----:B------:R-:W3:Y:S04]  /*de50*/  LDL.64 R24, [R1+0x1160] ;  /* 0x0011600001187983 */ /* 0x000ee80000100a00 */
[----:B------:R-:W3:Y:S01]  /*de60*/  LDL.64 R18, [R1+0x1168] ;  /* 0x0011680001127983 */ /* 0x000ee20000100a00 */
[----:B0-----:R-:W-:-:S03]  /*de70*/  IMAD.WIDE R8, R2, 0x2, R16 ;  /* 0x0000000202087825 */ /* 0x001fc600078e0210 */
        /* <DEDUP_REMOVED lines=18> */
[----:B------:R-:W-:-:S03]  /*dfa0*/  IMAD.WIDE R8, R2, 0x2, R18 ;  /* 0x0000000202087825 */ /* 0x000fc600078e0212 */
[----:B------:R-:W3:Y:S01]  /*dfb0*/  LDL.64 R18, [R1+0x1130] ;  /* 0x0011300001127983 */ /* 0x000ee20000100a00 */
[----:B--2---:R-:W-:-:S03]  /*dfc0*/  IMAD.WIDE R10, R2, 0x2, R26 ;  /* 0x00000002020a7825 */ /* 0x004fc600078e021a */
[----:B------:R-:W2:Y:S04]  /*dfd0*/  LDL.64 R26, [R1+0x1138] ;  /* 0x00113800011a7983 */ /* 0x000ea80000100a00 */
[----:B------:R0:W-:Y:S04]  /*dfe0*/  STL [R1+0x19c], R3 ;  /* 0x00019c0301007387 */ /* 0x0001e80000100800 */
[----:B0-----:R0:W2:Y:S01]  /*dff0*/  LDG.E.U16 R3, [R10.64] ;  /* 0x000000040a037981 */ /* 0x0010a2000c1e1500 */
[----:B-1----:R-:W-:-:S03]  /*e000*/  IMAD.WIDE R4, R2, 0x2, R16 ;  /* 0x0000000202047825 */ /* 0x002fc600078e0210 */
[----:B------:R1:W-:Y:S04]  /*e010*/  STL [R1+0x198], R0 ;  /* 0x0001980001007387 */ /* 0x0003e80000100800 */
[----:B------:R-:W2:Y:S01]  /*e020*/  LDL.64 R16, [R1+0x1128] ;  /* 0x0011280001107983 */ /* 0x000ea20000100a00 */
[----:B------:R-:W-:-:S03]  /*e030*/  IMAD.WIDE R12, R2, 0x2, R20 ;  /* 0x00000002020c7825 */ /* 0x000fc600078e0214 */
[----:B------:R0:W-:Y:S04]  /*e040*/  STL [R1+0x194], R28 ;  /* 0x0001941c01007387 */ /* 0x0001e80000100800 */
[----:B-1----:R4:W2:Y:S04]  /*e050*/  LDG.E.U16 R0, [R8.64] ;  /* 0x0000000408007981 */ /* 0x0028a8000c1e1500 */
[----:B------:R1:W-:Y:S04]  /*e060*/  STL [R1+0x190], R29 ;  /* 0x0001901d01007387 */ /* 0x0003e80000100800 */
[----:B0-----:R2:W2:Y:S04]  /*e070*/  LDG.E.U16 R28, [R6.64] ;  /* 0x00000004061c7981 */ /* 0x0014a8000c1e1500 */
[----:B-1----:R0:W2:Y:S01]  /*e080*/  LDG.E.U16 R29, [R4.64] ;  /* 0x00000004041d7981 */ /* 0x0020a2000c1e1500 */
[----:B----4-:R-:W-:-:S04]  /*e090*/  IMAD.WIDE R8, R2, 0x2, R14 ;  /* 0x0000000202087825 */ /* 0x010fc800078e020e */
[C---:B------:R-:W-:Y:S01]  /*e0a0*/  IMAD.WIDE R10, R2.reuse, 0x2, R22 ;  /* 0x00000002020a7825 */ /* 0x040fe200078e0216 */
[----:B---3--:R1:W-:Y:S04]  /*e0b0*/  STL [R1+0x18c], R25 ;  /* 0x00018c1901007387 */ /* 0x0083e80000100800 */
[----:B------:R-:W3:Y:S01]  /*e0c0*/  LDL.64 R20, [R1+0x1118] ;  /* 0x0011180001147983 */ /* 0x000ee20000100a00 */
[----:B0-----:R-:W-:-:S03]  /*e0d0*/  IMAD.WIDE R4, R2, 0x2, R18 ;  /* 0x0000000202047825 */ /* 0x001fc600078e0212 */
[----:B------:R0:W4:Y:S04]  /*e0e0*/  LDG.E.U16 R19, [R12.64] ;  /* 0x000000040c137981 */ /* 0x000128000c1e1500 */
[----:B-1----:R-:W4:Y:S01]  /*e0f0*/  LDL.64 R24, [R1+0x1120] ;  /* 0x0011200001187983 */ /* 0x002f220000100a00 */
[----:B--2---:R-:W-:-:S03]  /*e100*/  IMAD.WIDE R6, R2, 0x2, R26 ;  /* 0x0000000202067825 */ /* 0x004fc600078e021a */
[----:B------:R3:W2:Y:S04]  /*e110*/  LDG.E.U16 R27, [R8.64] ;  /* 0x00000004081b7981 */ /* 0x0006a8000c1e1500 */
[----:B------:R-:W2:Y:S04]  /*e120*/  LDL.64 R22, [R1+0x1110] ;  /* 0x0011100001167983 */ /* 0x000ea80000100a00 */
[----:B------:R4:W2:Y:S04]  /*e130*/  LDG.E.U16 R26, [R10.64] ;  /* 0x000000040a1a7981 */ /* 0x0008a8000c1e1500 */
[----:B------:R-:W2:Y:S04]  /*e140*/  LDL.64 R14, [R1+0x1108] ;  /* 0x00110800010e7983 */ /* 0x000ea80000100a00 */
[----:B------:R1:W-:Y:S04]  /*e150*/  STL [R1+0x188], R3 ;  /* 0x0001880301007387 */ /* 0x0003e80000100800 */
[----:B-1----:R2:W2:Y:S01]  /*e160*/  LDG.E.U16 R3, [R6.64] ;  /* 0x0000000406037981 */ /* 0x0024a2000c1e1500 */
[----:B0-----:R-:W-:-:S06]  /*e170*/  IMAD.WIDE R12, R2, 0x2, R16 ;  /* 0x00000002020c7825 */ /* 0x001fcc00078e0210 */
[----:B------:R-:W2:Y:S04]  /*e180*/  LDG.E.U16 R13, [R12.64] ;  /* 0x000000040c0d7981 */ /* 0x000ea8000c1e1500 */
[----:B------:R0:W-:Y:S04]  /*e190*/  STL [R1+0x184], R0 ;  /* 0x0001840001007387 */ /* 0x0001e80000100800 */
[----:B0-----:R0:W2:Y:S04]  /*e1a0*/  LDG.E.U16 R0, [R4.64] ;  /* 0x0000000404007981 */ /* 0x0010a8000c1e1500 */
[----:B------:R-:W-:Y:S04]  /*e1b0*/  STL [R1+0x17c], R29 ;  /* 0x00017c1d01007387 */ /* 0x000fe80000100800 */
[----:B------:R1:W-:Y:S04]  /*e1c0*/  STL [R1+0x180], R28 ;  /* 0x0001801c01007387 */ /* 0x0003e80000100800 */
[----:B-1----:R-:W2:Y:S01]  /*e1d0*/  LDL.64 R28, [R1+0x1100] ;  /* 0x00110000011c7983 */ /* 0x002ea20000100a00 */
[----:B---3--:R-:W-:-:S04]  /*e1e0*/  IMAD.WIDE R8, R2, 0x2, R20 ;  /* 0x0000000202087825 */ /* 0x008fc800078e0214 */
[C---:B----4-:R-:W-:Y:S01]  /*e1f0*/  IMAD.WIDE R10, R2.reuse, 0x2, R24 ;  /* 0x00000002020a7825 */ /* 0x050fe200078e0218 */
[----:B------:R1:W-:Y:S04]  /*e200*/  STL [R1+0x178], R19 ;  /* 0x0001781301007387 */ /* 0x0003e80000100800 */
[----:B------:R-:W3:Y:S04]  /*e210*/  LDG.E.U16 R9, [R8.64] ;  /* 0x0000000408097981 */ /* 0x000ee8000c1e1500 */
[----:B------:R-:W4:Y:S01]  /*e220*/  LDG.E.U16 R11, [R10.64] ;  /* 0x000000040a0b7981 */ /* 0x000f22000c1e1500 */
[----:B--2---:R-:W-:-:S03]  /*e230*/  IMAD.WIDE R6, R2, 0x2, R22 ;  /* 0x0000000202067825 */ /* 0x004fc600078e0216 */
[----:B-1----:R-:W2:Y:S04]  /*e240*/  LDL.64 R18, [R1+0x10f8] ;  /* 0x0010f80001127983 */ /* 0x002ea80000100a00 */
[----:B------:R-:W2:Y:S01]  /*e250*/  LDL.64 R16, [R1+0x10f0] ;  /* 0x0010f00001107983 */ /* 0x000ea20000100a00 */
[----:B0-----:R-:W-:-:S03]  /*e260*/  IMAD.WIDE R4, R2, 0x2, R14 ;  /* 0x0000000202047825 */ /* 0x001fc600078e020e */
[----:B------:R-:W-:Y:S04]  /*e270*/  STL [R1+0x170], R27 ;  /* 0x0001701b01007387 */ /* 0x000fe80000100800 */
[----:B------:R0:W-:Y:S04]  /*e280*/  STL [R1+0x174], R26 ;  /* 0x0001741a01007387 */ /* 0x0001e80000100800 */
[----:B------:R-:W2:Y:S04]  /*e290*/  LDL.64 R20, [R1+0x10e0] ;  /* 0x0010e00001147983 */ /* 0x000ea80000100a00 */
[----:B------:R-:W2:Y:S04]  /*e2a0*/  LDL.64 R14, [R1+0x10d8] ;  /* 0x0010d800010e7983 */ /* 0x000ea80000100a00 */
[----:B0-----:R-:W2:Y:S04]  /*e2b0*/  LDL.64 R26, [R1+0x10e8] ;  /* 0x0010e800011a7983 */ /* 0x001ea80000100a00 */
[----:B------:R0:W-:Y:S04]  /*e2c0*/  STL [R1+0x16c], R3 ;  /* 0x00016c0301007387 */ /* 0x0001e80000100800 */
[----:B0-----:R0:W2:Y:S04]  /*e2d0*/  LDG.E.U16 R3, [R6.64] ;  /* 0x0000000406037981 */ /* 0x0010a8000c1e1500 */
[----:B------:R1:W-:Y:S04]  /*e2e0*/  STL [R1+0x168], R0 ;  /* 0x0001680001007387 */ /* 0x0003e80000100800 */
[----:B------:R-:W2:Y:S04]  /*e2f0*/  LDL.64 R24, [R1+0x10d0] ;  /* 0x0010d00001187983 */ /* 0x000ea80000100a00 */
[----:B------:R-:W2:Y:S04]  /*e300*/  LDL.64 R22, [R1+0x10c8] ;  /* 0x0010c80001167983 */ /* 0x000ea80000100a00 */
[----:B------:R0:W-:Y:S04]  /*e310*/  STL [R1+0x164], R13 ;  /* 0x0001640d01007387 */ /* 0x0001e80000100800 */
[----:B-1----:R1:W2:Y:S01]  /*e320*/  LDG.E.U16 R0, [R4.64] ;  /* 0x0000000404007981 */ /* 0x0022a2000c1e1500 */
[----:B0-----:R-:W-:-:S05]  /*e330*/  IMAD.WIDE R12, R2, 0x2, R28 ;  /* 0x00000002020c7825 */ /* 0x001fca00078e021c */
[----:B------:R0:W2:Y:S04]  /*e340*/  LDG.E.U16 R29, [R12.64] ;  /* 0x000000040c1d7981 */ /* 0x0000a8000c1e1500 */
[----:B----4-:R2:W-:Y:S04]  /*e350*/  STL [R1+0x160], R11 ;  /* 0x0001600b01007387 */ /* 0x0105e80000100800 */
[----:B---3--:R3:W-:Y:S01]  /*e360*/  STL [R1+0x15c], R9 ;  /* 0x00015c0901007387 */ /* 0x0087e20000100800 */
[----:B--2---:R-:W-:-:S03]  /*e370*/  IMAD.WIDE R10, R2, 0x2, R18 ;  /* 0x00000002020a7825 */ /* 0x004fc600078e0212 */
[----:B------:R-:W2:Y:S01]  /*e380*/  LDL.64 R18, [R1+0x10c0] ;  /* 0x0010c00001127983 */ /* 0x000ea20000100a00 */
[----:B---3--:R-:W-:-:S03]  /*e390*/  IMAD.WIDE R8, R2, 0x2, R16 ;  /* 0x0000000202087825 */ /* 0x008fc600078e0210 */
[----:B------:R-:W3:Y:S01]  /*e3a0*/  LDL.64 R16, [R1+0x10b8] ;  /* 0x0010b80001107983 */ /* 0x000ee20000100a00 */
[----:B------:R-:W-:-:S03]  /*e3b0*/  IMAD.WIDE R6, R2, 0x2, R26 ;  /* 0x0000000202067825 */ /* 0x000fc600078e021a */
[----:B------:R4:W3:Y:S04]  /*e3c0*/  LDG.E.U16 R27, [R8.64] ;  /* 0x00000004081b7981 */ /* 0x0008e8000c1e1500 */
[----:B------:R0:W3:Y:S04]  /*e3d0*/  LDG.E.U16 R26, [R10.64] ;  /* 0x000000040a1a7981 */ /* 0x0000e8000c1e1500 */
[----:B------:R0:W-:Y:S04]  /*e3e0*/  STL [R1+0x158], R3 ;  /* 0x0001580301007387 */ /* 0x0001e80000100800 */
[----:B0-----:R2:W3:Y:S01]  /*e3f0*/  LDG.E.U16 R3, [R6.64] ;  /* 0x0000000406037981 */ /* 0x0014e2000c1e1500 */
[----:B-1----:R-:W-:-:S04]  /*e400*/  IMAD.WIDE R4, R2, 0x2, R20 ;  /* 0x0000000202047825 */ /* 0x002fc800078e0214 */
[----:B------:R-:W-:-:S06]  /*e410*/  IMAD.WIDE R12, R2, 0x2, R14 ;  /* 0x00000002020c7825 */ /* 0x000fcc00078e020e */
[----:B------:R-:W3:Y:S01]  /*e420*/  LDG.E.U16 R13, [R12.64] ;  /* 0x000000040c0d7981 */ /* 0x000ee2000c1e1500 */
[----:B------:R-:W-:-:S04]  /*e430*/  IMAD.WIDE R10, R2, 0x2, R24 ;  /* 0x00000002020a7825 */ /* 0x000fc800078e0218 */
[C---:B----4-:R-:W-:Y:S02]  /*e440*/  IMAD.WIDE R8, R2.reuse, 0x2, R22 ;  /* 0x0000000202087825 */ /* 0x050fe400078e0216 */
[----:B------:R-:W4:Y:S04]  /*e450*/  LDG.E.U16 R11, [R10.64] ;  /* 0x000000040a0b7981 */ /* 0x000f28000c1e1500 */
[----:B------:R-:W4:Y:S04]  /*e460*/  LDG.E.U16 R9, [R8.64] ;  /* 0x0000000408097981 */ /* 0x000f28000c1e1500 */
[----:B------:R0:W-:Y:S04]  /*e470*/  STL [R1+0x154], R0 ;  /* 0x0001540001007387 */ /* 0x0001e80000100800 */
[----:B------:R-:W4:Y:S04]  /*e480*/  LDL.64 R20, [R1+0x10b0] ;  /* 0x0010b00001147983 */ /* 0x000f280000100a00 */
[----:B------:R-:W4:Y:S04]  /*e490*/  LDL.64 R14, [R1+0x10a8] ;  /* 0x0010a800010e7983 */ /* 0x000f280000100a00 */
[----:B0-----:R0:W4:Y:S04]  /*e4a0*/  LDG.E.U16 R0, [R4.64] ;  /* 0x0000000404007981 */ /* 0x001128000c1e1500 */
[----:B------:R1:W-:Y:S04]  /*e4b0*/  STL [R1+0x150], R29 ;  /* 0x0001501d01007387 */ /* 0x0003e80000100800 */
[----:B-1----:R-:W4:Y:S01]  /*e4c0*/  LDL.64 R28, [R1+0x10a0] ;  /* 0x0010a000011c7983 */ /* 0x002f220000100a00 */
[----:B--2---:R-:W-:-:S03]  /*e4d0*/  IMAD.WIDE R6, R2, 0x2, R18 ;  /* 0x0000000202067825 */ /* 0x004fc600078e0212 */
[----:B---3--:R-:W-:Y:S04]  /*e4e0*/  STL [R1+0x148], R27 ;  /* 0x0001481b01007387 */ /* 0x008fe80000100800 */
[----:B------:R1:W-:Y:S04]  /*e4f0*/  STL [R1+0x14c], R26 ;  /* 0x00014c1a01007387 */ /* 0x0003e80000100800 */
[----:B------:R-:W2:Y:S04]  /*e500*/  LDL.64 R24, [R1+0x1090] ;  /* 0x0010900001187983 */ /* 0x000ea80000100a00 */
[----:B------:R-:W3:Y:S04]  /*e510*/  LDL.64 R22, [R1+0x1088] ;  /* 0x0010880001167983 */ /* 0x000ee80000100a00 */
[----:B-1----:R-:W2:Y:S04]  /*e520*/  LDL.64 R26, [R1+0x1098] ;  /* 0x00109800011a7983 */ /* 0x002ea80000100a00 */
[----:B------:R-:W3:Y:S04]  /*e530*/  LDL.64 R18, [R1+0x1080] ;  /* 0x0010800001127983 */ /* 0x000ee80000100a00 */
[----:B------:R1:W-:Y:S04]  /*e540*/  STL [R1+0x144], R3 ;  /* 0x0001440301007387 */ /* 0x0003e80000100800 */
[----:B-1----:R2:W3:Y:S01]  /*e550*/  LDG.E.U16 R3, [R6.64] ;  /* 0x0000000406037981 */ /* 0x0024e2000c1e1500 */
[----:B0-----:R-:W-:-:S03]  /*e560*/  IMAD.WIDE R4, R2, 0x2, R16 ;  /* 0x0000000202047825 */ /* 0x001fc600078e0210 */
[----:B------:R-:W3:Y:S04]  /*e570*/  LDL.64 R16, [R1+0x1078] ;  /* 0x0010780001107983 */ /* 0x000ee80000100a00 */
[----:B----4-:R0:W-:Y:S04]  /*e580*/  STL [R1+0x140], R0 ;  /* 0x0001400001007387 */ /* 0x0101e80000100800 */
[----:B------:R1:W-:Y:S04]  /*e590*/  STL [R1+0x13c], R13 ;  /* 0x00013c0d01007387 */ /* 0x0003e80000100800 */
[----:B------:R4:W-:Y:S04]  /*e5a0*/  STL [R1+0x138], R11 ;  /* 0x0001380b01007387 */ /* 0x0009e80000100800 */
[----:B0-----:R0:W3:Y:S01]  /*e5b0*/  LDG.E.U16 R0, [R4.64] ;  /* 0x0000000404007981 */ /* 0x0010e2000c1e1500 */
[----:B-1----:R-:W-:-:S03]  /*e5c0*/  IMAD.WIDE R12, R2, 0x2, R20 ;  /* 0x00000002020c7825 */ /* 0x002fc600078e0214 */
[----:B------:R-:W3:Y:S01]  /*e5d0*/  LDL.64 R20, [R1+0x1070] ;  /* 0x0010700001147983 */ /* 0x000ee20000100a00 */
[----:B----4-:R-:W-:-:S03]  /*e5e0*/  IMAD.WIDE R10, R2, 0x2, R14 ;  /* 0x00000002020a7825 */ /* 0x010fc600078e020e */
[----:B------:R-:W4:Y:S04]  /*e5f0*/  LDL.64 R14, [R1+0x1068] ;  /* 0x00106800010e7983 */ /* 0x000f280000100a00 */
[----:B------:R-:W-:Y:S01]  /*e600*/  STL [R1+0x134], R9 ;  /* 0x0001340901007387 */ /* 0x000fe20000100800 */
[----:B--2---:R-:W-:-:S03]  /*e610*/  IMAD.WIDE R6, R2, 0x2, R26 ;  /* 0x0000000202067825 */ /* 0x004fc600078e021a */
[----:B------:R1:W2:Y:S04]  /*e620*/  LDG.E.U16 R27, [R12.64] ;  /* 0x000000040c1b7981 */ /* 0x0002a8000c1e1500 */
[----:B---3--:R3:W-:Y:S04]  /*e630*/  STL [R1+0x130], R3 ;  /* 0x0001300301007387 */ /* 0x0087e80000100800 */
[----:B---3--:R3:W4:Y:S01]  /*e640*/  LDG.E.U16 R3, [R10.64] ;  /* 0x000000040a037981 */ /* 0x008722000c1e1500 */
[----:B------:R-:W-:-:S04]  /*e650*/  IMAD.WIDE R8, R2, 0x2, R28 ;  /* 0x0000000202087825 */ /* 0x000fc800078e021c */
[C---:B0-----:R-:W-:Y:S02]  /*e660*/  IMAD.WIDE R4, R2.reuse, 0x2, R24 ;  /* 0x0000000202047825 */ /* 0x041fe400078e0218 */
[----:B------:R0:W4:Y:S02]  /*e670*/  LDG.E.U16 R24, [R6.64] ;  /* 0x0000000406187981 */ /* 0x000124000c1e1500 */
[C---:B-1----:R-:W-:Y:S02]  /*e680*/  IMAD.WIDE R12, R2.reuse, 0x2, R22 ;  /* 0x00000002020c7825 */ /* 0x042fe400078e0216 */
[----:B------:R1:W4:Y:S02]  /*e690*/  LDG.E.U16 R25, [R4.64] ;  /* 0x0000000404197981 */ /* 0x000324000c1e1500 */
[----:B---3--:R-:W-:-:S06]  /*e6a0*/  IMAD.WIDE R10, R2, 0x2, R18 ;  /* 0x00000002020a7825 */ /* 0x008fcc00078e0212 */
[----:B------:R-:W3:Y:S04]  /*e6b0*/  LDG.E.U16 R11, [R10.64] ;  /* 0x000000040a0b7981 */ /* 0x000ee8000c1e1500 */
[----:B------:R0:W-:Y:S04]  /*e6c0*/  STL [R1+0x12c], R0 ;  /* 0x00012c0001007387 */ /* 0x0001e80000100800 */
[----:B------:R-:W3:Y:S04]  /*e6d0*/  LDL.64 R18, [R1+0x1058] ;  /* 0x0010580001127983 */ /* 0x000ee80000100a00 */
[----:B------:R-:W3:Y:S04]  /*e6e0*/  LDL.64 R28, [R1+0x1050] ;  /* 0x00105000011c7983 */ /* 0x000ee80000100a00 */
[----:B0-----:R0:W3:Y:S02]  /*e6f0*/  LDG.E.U16 R0, [R8.64] ;  /* 0x0000000408007981 */ /* 0x0010e4000c1e1500 */
[----:B0-----:R-:W-:-:S04]  /*e700*/  IMAD.WIDE R8, R2, 0x2, R16 ;  /* 0x0000000202087825 */ /* 0x001fc800078e0210 */
[C---:B------:R-:W-:Y:S02]  /*e710*/  IMAD.WIDE R6, R2.reuse, 0x2, R20 ;  /* 0x0000000202067825 */ /* 0x040fe400078e0214 */
[----:B------:R-:W3:Y:S04]  /*e720*/  LDG.E.U16 R9, [R8.64] ;  /* 0x0000000408097981 */ /* 0x000ee8000c1e1500 */
[----:B--2---:R0:W-:Y:S04]  /*e730*/  STL [R1+0x128], R27 ;  /* 0x0001281b01007387 */ /* 0x0041e80000100800 */
[----:B------:R-:W2:Y:S04]  /*e740*/  LDL.64 R16, [R1+0x1040] ;  /* 0x0010400001107983 */ /* 0x000ea80000100a00 */
[----:B0-----:R-:W2:Y:S04]  /*e750*/  LDL.64 R26, [R1+0x1048] ;  /* 0x00104800011a7983 */ /* 0x001ea80000100a00 */
[----:B----4-:R0:W-:Y:S04]  /*e760*/  STL [R1+0x124], R3 ;  /* 0x0001240301007387 */ /* 0x0101e80000100800 */
[----:B0-----:R0:W4:Y:S01]  /*e770*/  LDG.E.U16 R3, [R12.64] ;  /* 0x000000040c037981 */ /* 0x001122000c1e1500 */
[----:B-1----:R-:W-:-:S03]  /*e780*/  IMAD.WIDE R4, R2, 0x2, R14 ;  /* 0x0000000202047825 */ /* 0x002fc600078e020e */
[----:B0-----:R-:W2:Y:S04]  /*e790*/  LDL.64 R12, [R1+0x1060] ;  /* 0x00106000010c7983 */ /* 0x001ea80000100a00 */
[----:B---3--:R-:W-:Y:S04]  /*e7a0*/  STL [R1+0x120], R0 ;  /* 0x0001200001007387 */ /* 0x008fe80000100800 */
[----:B------:R-:W-:Y:S04]  /*e7b0*/  STL [R1+0x118], R25 ;  /* 0x0001181901007387 */ /* 0x000fe80000100800 */
[----:B------:R0:W-:Y:S04]  /*e7c0*/  STL [R1+0x11c], R24 ;  /* 0x00011c1801007387 */ /* 0x0001e80000100800 */
[----:B------:R-:W3:Y:S04]  /*e7d0*/  LDL.64 R22, [R1+0x1030] ;  /* 0x0010300001167983 */ /* 0x000ee80000100a00 */
[----:B------:R-:W3:Y:S04]  /*e7e0*/  LDL.64 R20, [R1+0x1028] ;  /* 0x0010280001147983 */ /* 0x000ee80000100a00 */
[----:B0-----:R-:W3:Y:S04]  /*e7f0*/  LDL.64 R24, [R1+0x1038] ;  /* 0x0010380001187983 */ /* 0x001ee80000100a00 */
[----:B------:R-:W3:Y:S04]  /*e800*/  LDL.64 R14, [R1+0x1020] ;  /* 0x00102000010e7983 */ /* 0x000ee80000100a00 */
[----:B------:R2:W3:Y:S04]  /*e810*/  LDG.E.U16 R0, [R6.64] ;  /* 0x0000000406007981 */ /* 0x0004e8000c1e1500 */
[----:B----4-:R0:W-:Y:S04]  /*e820*/  STL [R1+0x114], R3 ;  /* 0x0001140301007387 */ /* 0x0101e80000100800 */
[----:B------:R1:W-:Y:S04]  /*e830*/  STL [R1+0x110], R11 ;  /* 0x0001100b01007387 */ /* 0x0003e80000100800 */
[----:B0-----:R0:W4:Y:S01]  /*e840*/  LDG.E.U16 R3, [R4.64] ;  /* 0x0000000404037981 */ /* 0x001122000c1e1500 */
[----:B-1----:R-:W-:-:S03]  /*e850*/  IMAD.WIDE R10, R2, 0x2, R18 ;  /* 0x00000002020a7825 */ /* 0x002fc600078e0212 */
[----:B------:R-:W4:Y:S01]  /*e860*/  LDL.64 R18, [R1+0x1018] ;  /* 0x0010180001127983 */ /* 0x000f220000100a00 */
[----:B--2---:R-:W-:-:S03]  /*e870*/  IMAD.WIDE R6, R2, 0x2, R26 ;  /* 0x0000000202067825 */ /* 0x004fc600078e021a */
[----:B------:R1:W-:Y:S01]  /*e880*/  STL [R1+0x10c], R9 ;  /* 0x00010c0901007387 */ /* 0x0003e20000100800 */
[----:B0-----:R-:W-:-:S03]  /*e890*/  IMAD.WIDE R4, R2, 0x2, R16 ;  /* 0x0000000202047825 */ /* 0x001fc600078e0210 */
[----:B------:R0:W2:Y:S01]  /*e8a0*/  LDG.E.U16 R26, [R6.64] ;  /* 0x00000004061a7981 */ /* 0x0000a2000c1e1500 */
[----:B------:R-:W-:-:S03]  /*e8b0*/  IMAD.WIDE R12, R2, 0x2, R12 ;  /* 0x00000002020c7825 */ /* 0x000fc600078e020c */
[----:B------:R4:W2:Y:S01]  /*e8c0*/  LDG.E.U16 R27, [R4.64] ;  /* 0x00000004041b7981 */ /* 0x0008a2000c1e1500 */
[----:B-1----:R-:W-:-:S03]  /*e8d0*/  IMAD.WIDE R8, R2, 0x2, R28 ;  /* 0x0000000202087825 */ /* 0x002fc600078e021c */
[----:B------:R3:W2:Y:S04]  /*e8e0*/  LDG.E.U16 R28, [R10.64] ;  /* 0x000000040a1c7981 */ /* 0x0006a8000c1e1500 */
[----:B------:R1:W2:Y:S01]  /*e8f0*/  LDG.E.U16 R29, [R8.64] ;  /* 0x00000004081d7981 */ /* 0x0002a2000c1e1500 */
[----:B---3--:R-:W-:-:S04]  /*e900*/  IMAD.WIDE R10, R2, 0x2, R22 ;  /* 0x00000002020a7825 */ /* 0x008fc800078e0216 */
[C---:B0-----:R-:W-:Y:S01]  /*e910*/  IMAD.WIDE R6, R2.reuse, 0x2, R14 ;  /* 0x0000000202067825 */ /* 0x041fe200078e020e */
[----:B------:R0:W-:Y:S04]  /*e920*/  STL [R1+0x108], R0 ;  /* 0x0001080001007387 */ /* 0x0001e80000100800 */
[----:B------:R-:W3:Y:S04]  /*e930*/  LDL.64 R16, [R1+0x1010] ;  /* 0x0010100001107983 */ /* 0x000ee80000100a00 */
[----:B------:R-:W2:Y:S04]  /*e940*/  LDL.64 R22, [R1+0xff8] ;  /* 0x000ff80001167983 */ /* 0x000ea80000100a00 */
[----:B0-----:R0:W2:Y:S04]  /*e950*/  LDG.E.U16 R0, [R12.64] ;  /* 0x000000040c007981 */ /* 0x0010a8000c1e1500 */
[----:B------:R-:W2:Y:S01]  /*e960*/  LDL.64 R14, [R1+0xff0] ;  /* 0x000ff000010e7983 */ /* 0x000ea20000100a00 */
[----:B0-----:R-:W-:-:S03]  /*e970*/  IMAD.WIDE R12, R2, 0x2, R24 ;  /* 0x00000002020c7825 */ /* 0x001fc600078e0218 */
[----:B------:R-:W2:Y:S01]  /*e980*/  LDL.64 R24, [R1+0x1000] ;  /* 0x0010000001187983 */ /* 0x000ea20000100a00 */
[----:B----4-:R-:W-:-:S03]  /*e990*/  IMAD.WIDE R4, R2, 0x2, R18 ;  /* 0x0000000202047825 */ /* 0x010fc600078e0212 */
[----:B------:R0:W4:Y:S01]  /*e9a0*/  LDG.E.U16 R19, [R10.64] ;  /* 0x000000040a137981 */ /* 0x000122000c1e1500 */
[----:B-1----:R-:W-:-:S03]  /*e9b0*/  IMAD.WIDE R8, R2, 0x2, R20 ;  /* 0x0000000202087825 */ /* 0x002fc600078e0214 */
[----:B------:R3:W2:Y:S04]  /*e9c0*/  LDG.E.U16 R18, [R12.64] ;  /* 0x000000040c127981 */ /* 0x0006a8000c1e1500 */
[----:B------:R-:W2:Y:S04]  /*e9d0*/  LDG.E.U16 R9, [R8.64] ;  /* 0x0000000408097981 */ /* 0x000ea8000c1e1500 */
[----:B0-----:R-:W2:Y:S04]  /*e9e0*/  LDL.64 R10, [R1+0x1008] ;  /* 0x00100800010a7983 */ /* 0x001ea80000100a00 */
[----:B------:R0:W-:Y:S04]  /*e9f0*/  STL [R1+0x104], R3 ;  /* 0x0001040301007387 */ /* 0x0001e80000100800 */
[----:B0-----:R-:W2:Y:S04]  /*ea00*/  LDG.E.U16 R3, [R6.64] ;  /* 0x0000000406037981 */ /* 0x001ea8000c1e1500 */
[----:B--2---:R-:W-:Y:S04]  /*ea10*/  STL [R1+0x2668], R3 ;  /* 0x0026680301007387 */ /* 0x004fe80000100800 */
[----:B------:R0:W-:Y:S04]  /*ea20*/  STL [R1+0x100], R0 ;  /* 0x0001000001007387 */ /* 0x0001e80000100800 */
[----:B0-----:R0:W2:Y:S04]  /*ea30*/  LDG.E.U16 R0, [R4.64] ;  /* 0x0000000404007981 */ /* 0x0010a8000c1e1500 */
[----:B------:R-:W-:Y:S04]  /*ea40*/  STL [R1+0xf8], R29 ;  /* 0x0000f81d01007387 */ /* 0x000fe80000100800 */
[----:B------:R1:W-:Y:S01]  /*ea50*/  STL [R1+0xfc], R28 ;  /* 0x0000fc1c01007387 */ /* 0x0003e20000100800 */
[----:B---3--:R-:W-:-:S04]  /*ea60*/  IMAD.WIDE R12, R2, 0x2, R16 ;  /* 0x00000002020c7825 */ /* 0x008fc800078e0210 */
[C---:B------:R-:W-:Y:S02]  /*ea70*/  IMAD.WIDE R10, R2.reuse, 0x2, R10 ;  /* 0x00000002020a7825 */ /* 0x040fe400078e020a */
[----:B------:R-:W3:Y:S04]  /*ea80*/  LDG.E.U16 R13, [R12.64] ;  /* 0x000000040c0d7981 */ /* 0x000ee8000c1e1500 */
[----:B-1----:R-:W3:Y:S04]  /*ea90*/  LDL.64 R28, [R1+0xfe8] ;  /* 0x000fe800011c7983 */ /* 0x002ee80000100a00 */
[----:B------:R-:W-:Y:S04]  /*eaa0*/  STL [R1+0xf0], R27 ;  /* 0x0000f01b01007387 */ /* 0x000fe80000100800 */
[----:B------:R1:W-:Y:S04]  /*eab0*/  STL [R1+0xf4], R26 ;  /* 0x0000f41a01007387 */ /* 0x0003e80000100800 */
[----:B------:R-:W3:Y:S04]  /*eac0*/  LDL.64 R20, [R1+0xfd8] ;  /* 0x000fd80001147983 */ /* 0x000ee80000100a00 */
[----:B------:R-:W3:Y:S04]  /*ead0*/  LDG.E.U16 R11, [R10.64] ;  /* 0x000000040a0b7981 */ /* 0x000ee8000c1e1500 */
[----:B-1----:R-:W3:Y:S04]  /*eae0*/  LDL.64 R26, [R1+0xfe0] ;  /* 0x000fe000011a7983 */ /* 0x002ee80000100a00 */
[----:B----4-:R-:W-:Y:S04]  /*eaf0*/  STL [R1+0xe8], R19 ;  /* 0x0000e81301007387 */ /* 0x010fe80000100800 */
[----:B------:R1:W-:Y:S04]  /*eb00*/  STL [R1+0xec], R18 ;  /* 0x0000ec1201007387 */ /* 0x0003e80000100800 */
[----:B------:R-:W4:Y:S04]  /*eb10*/  LDL.64 R16, [R1+0xfc8] ;  /* 0x000fc80001107983 */ /* 0x000f280000100a00 */
[----:B-1----:R-:W4:Y:S04]  /*eb20*/  LDL.64 R18, [R1+0xfd0] ;  /* 0x000fd00001127983 */ /* 0x002f280000100a00 */
[----:B------:R1:W-:Y:S02]  /*eb30*/  STL [R1+0xe4], R9 ;  /* 0x0000e40901007387 */ /* 0x0003e40000100800 */
[----:B-1----:R-:W-:-:S02]  /*eb40*/  IMAD.WIDE R8, R2, 0x2, R24 ;  /* 0x0000000202087825 */ /* 0x002fc400078e0218 */
[----:B------:R-:W4:Y:S04]  /*eb50*/  LDL.64 R24, [R1+0xfc0] ;  /* 0x000fc00001187983 */ /* 0x000f280000100a00 */
[----:B------:R-:W4:Y:S01]  /*eb60*/  LDG.E.U16 R9, [R8.64] ;  /* 0x0000000408097981 */ /* 0x000f22000c1e1500 */
[----:B------:R-:W-:-:S04]  /*eb70*/  IMAD.WIDE R6, R2, 0x2, R22 ;  /* 0x0000000202067825 */ /* 0x000fc800078e0216 */
[C---:B0-----:R-:W-:Y:S01]  /*eb80*/  IMAD.WIDE R4, R2.reuse, 0x2, R14 ;  /* 0x0000000202047825 */ /* 0x041fe200078e020e */
[----:B------:R4:W4:Y:S04]  /*eb90*/  LDG.E.U16 R3, [R6.64] ;  /* 0x0000000406037981 */ /* 0x000928000c1e1500 */
[----:B--2---:R0:W-:Y:S04]  /*eba0*/  STL [R1+0xdc], R0 ;  /* 0x0000dc0001007387 */ /* 0x0041e80000100800 */
[----:B------:R-:W2:Y:S04]  /*ebb0*/  LDL.64 R14, [R1+0xfb0] ;  /* 0x000fb000010e7983 */ /* 0x000ea80000100a00 */
[----:B------:R-:W2:Y:S04]  /*ebc0*/  LDL.64 R22, [R1+0xfb8] ;  /* 0x000fb80001167983 */ /* 0x000ea80000100a00 */
[----:B0-----:R0:W2:Y:S04]  /*ebd0*/  LDG.E.U16 R0, [R4.64] ;  /* 0x0000000404007981 */ /* 0x0010a8000c1e1500 */
[----:B---3--:R1:W-:Y:S02]  /*ebe0*/  STL [R1+0xd8], R13 ;  /* 0x0000d80d01007387 */ /* 0x0083e40000100800 */
[----:B-1----:R-:W-:-:S02]  /*ebf0*/  IMAD.WIDE R12, R2, 0x2, R28 ;  /* 0x00000002020c7825 */ /* 0x002fc400078e021c */
[----:B------:R1:W-:Y:S02]  /*ec00*/  STL [R1+0xd4], R11 ;  /* 0x0000d40b01007387 */ /* 0x0003e40000100800 */
[C---:B-1----:R-:W-:Y:S02]  /*ec10*/  IMAD.WIDE R10, R2.reuse, 0x2, R26 ;  /* 0x00000002020a7825 */ /* 0x042fe400078e021a */
[----:B------:R1:W4:Y:S04]  /*ec20*/  LDG.E.U16 R26, [R12.64] ;  /* 0x000000040c1a7981 */ /* 0x000328000c1e1500 */
[----:B------:R0:W4:Y:S02]  /*ec30*/  LDG.E.U16 R10, [R10.64] ;  /* 0x000000040a0a7981 */ /* 0x000124000c1e1500 */
[----:B----4-:R-:W-:-:S04]  /*ec40*/  IMAD.WIDE R6, R2, 0x2, R18 ;  /* 0x0000000202067825 */ /* 0x010fc800078e0212 */
[C---:B0-----:R-:W-:Y:S01]  /*ec50*/  IMAD.WIDE R4, R2.reuse, 0x2, R16 ;  /* 0x0000000202047825 */ /* 0x041fe200078e0210 */
[----:B------:R0:W-:Y:S04]  /*ec60*/  STL [R1+0xd0], R9 ;  /* 0x0000d00901007387 */ /* 0x0001e80000100800 */
[----:B------:R-:W4:Y:S01]  /*ec70*/  LDL.64 R18, [R1+0xfa8] ;  /* 0x000fa80001127983 */ /* 0x000f220000100a00 */
[----:B0-----:R-:W-:-:S03]  /*ec80*/  IMAD.WIDE R8, R2, 0x2, R20 ;  /* 0x0000000202087825 */ /* 0x001fc600078e0214 */
[----:B------:R-:W4:Y:S04]  /*ec90*/  LDL.64 R20, [R1+0xfa0] ;  /* 0x000fa00001147983 */ /* 0x000f280000100a00 */
[----:B------:R0:W4:Y:S04]  /*eca0*/  LDG.E.U16 R11, [R8.64] ;  /* 0x00000004080b7981 */ /* 0x000128000c1e1500 */
[----:B------:R1:W-:Y:S04]  /*ecb0*/  STL [R1+0xcc], R3 ;  /* 0x0000cc0301007387 */ /* 0x0003e80000100800 */
[----:B------:R-:W4:Y:S01]  /*ecc0*/  LDL.64 R16, [R1+0xf98] ;  /* 0x000f980001107983 */ /* 0x000f220000100a00 */
[----:B0-----:R-:W-:-:S03]  /*ecd0*/  IMAD.WIDE R8, R2, 0x2, R24 ;  /* 0x0000000202087825 */ /* 0x001fc600078e0218 */
[----:B-1----:R0:W4:Y:S04]  /*ece0*/  LDG.E.U16 R3, [R6.64] ;  /* 0x0000000406037981 */ /* 0x002128000c1e1500 */
[----:B------:R1:W4:Y:S04]  /*ecf0*/  LDG.E.U16 R29, [R8.64] ;  /* 0x00000004081d7981 */ /* 0x000328000c1e1500 */
[----:B--2---:R2:W-:Y:S04]  /*ed00*/  STL [R1+0xc8], R0 ;  /* 0x0000c80001007387 */ /* 0x0045e80000100800 */
[----:B------:R-:W3:Y:S01]  /*ed10*/  LDL.64 R12, [R1+0xf90] ;  /* 0x000f9000010c7983 */ /* 0x000ee20000100a00 */
[----:B0-----:R-:W-:-:S03]  /*ed20*/  IMAD.WIDE R6, R2, 0x2, R22 ;  /* 0x0000000202067825 */ /* 0x001fc600078e0216 */
[----:B-1----:R-:W3:Y:S04]  /*ed30*/  LDL.64 R8, [R1+0xf80] ;  /* 0x000f800001087983 */ /* 0x002ee80000100a00 */
[----:B--2---:R0:W2:Y:S04]  /*ed40*/  LDG.E.U16 R0, [R4.64] ;  /* 0x0000000404007981 */ /* 0x0040a8000c1e1500 */
[----:B------:R4:W2:Y:S01]  /*ed50*/  LDG.E.U16 R28, [R6.64] ;  /* 0x00000004061c7981 */ /* 0x0008a2000c1e1500 */
[----:B0-----:R-:W-:-:S03]  /*ed60*/  IMAD.WIDE R4, R2, 0x2, R14 ;  /* 0x0000000202047825 */ /* 0x001fc600078e020e */
[----:B------:R-:W2:Y:S04]  /*ed70*/  LDL.64 R14, [R1+0xf88] ;  /* 0x000f8800010e7983 */ /* 0x000ea80000100a00 */
[----:B------:R0:W2:Y:S01]  /*ed80*/  LDG.E.U16 R27, [R4.64] ;  /* 0x00000004041b7981 */ /* 0x0000a2000c1e1500 */
[----:B----4-:R-:W-:-:S03]  /*ed90*/  IMAD.WIDE R6, R2, 0x2, R18 ;  /* 0x0000000202067825 */ /* 0x010fc600078e0212 */
[----:B------:R-:W4:Y:S04]  /*eda0*/  LDL.64 R18, [R1+0xf78] ;  /* 0x000f780001127983 */ /* 0x000f280000100a00 */
[----:B------:R1:W-:Y:S01]  /*edb0*/  STL [R1+0xc4], R26 ;  /* 0x0000c41a01007387 */ /* 0x0003e20000100800 */
[----:B0-----:R-:W-:-:S03]  /*edc0*/  IMAD.WIDE R4, R2, 0x2, R20 ;  /* 0x0000000202047825 */ /* 0x001fc600078e0214 */
[----:B------:R-:W-:Y:S04]  /*edd0*/  STL [R1+0xbc], R11 ;  /* 0x0000bc0b01007387 */ /* 0x000fe80000100800 */
[----:B------:R0:W-:Y:S04]  /*ede0*/  STL [R1+0xc0], R10 ;  /* 0x0000c00a01007387 */ /* 0x0001e80000100800 */
[----:B------:R0:W4:Y:S04]  /*edf0*/  LDG.E.U16 R24, [R4.64] ;  /* 0x0000000404187981 */ /* 0x000128000c1e1500 */
[----:B-1----:R1:W4:Y:S04]  /*ee00*/  LDG.E.U16 R26, [R6.64] ;  /* 0x00000004061a7981 */ /* 0x002328000c1e1500 */
[----:B0-----:R-:W4:Y:S01]  /*ee10*/  LDL.64 R10, [R1+0xf70] ;  /* 0x000f7000010a7983 */ /* 0x001f220000100a00 */
[----:B------:R-:W-:-:S03]  /*ee20*/  IMAD.WIDE R4, R2, 0x2, R16 ;  /* 0x0000000202047825 */ /* 0x000fc600078e0210 */
[----:B------:R-:W4:Y:S04]  /*ee30*/  LDL.64 R16, [R1+0xf68] ;  /* 0x000f680001107983 */ /* 0x000f280000100a00 */
[----:B------:R3:W4:Y:S02]  /*ee40*/  LDG.E.U16 R21, [R4.64] ;  /* 0x0000000404157981 */ /* 0x000724000c1e1500 */
[C---:B---3--:R-:W-:Y:S02]  /*ee50*/  IMAD.WIDE R4, R2.reuse, 0x2, R12 ;  /* 0x0000000202047825 */ /* 0x048fe400078e020c */
[----:B------:R-:W3:Y:S04]  /*ee60*/  LDL.64 R12, [R1+0xf60] ;  /* 0x000f6000010c7983 */ /* 0x000ee80000100a00 */
[----:B------:R2:W3:Y:S02]  /*ee70*/  LDG.E.U16 R20, [R4.64] ;  /* 0x0000000404147981 */ /* 0x0004e4000c1e1500 */
[----:B--2---:R-:W-:-:S02]  /*ee80*/  IMAD.WIDE R4, R2, 0x2, R14 ;  /* 0x0000000202047825 */ /* 0x004fc400078e020e */
[----:B------:R-:W2:Y:S04]  /*ee90*/  LDL.64 R14, [R1+0xf58] ;  /* 0x000f5800010e7983 */ /* 0x000ea80000100a00 */
[----:B------:R0:W2:Y:S02]  /*eea0*/  LDG.E.U16 R23, [R4.64] ;  /* 0x0000000404177981 */ /* 0x0000a4000c1e1500 */
[C---:B0-----:R-:W-:Y:S02]  /*eeb0*/  IMAD.WIDE R4, R2.reuse, 0x2, R8 ;  /* 0x0000000202047825 */ /* 0x041fe400078e0208 */
[----:B------:R-:W2:Y:S04]  /*eec0*/  LDL.64 R8, [R1+0xf50] ;  /* 0x000f500001087983 */ /* 0x000ea80000100a00 */
[----:B------:R0:W-:Y:S04]  /*eed0*/  STL [R1+0xb8], R3 ;  /* 0x0000b80301007387 */ /* 0x0001e80000100800 */
[----:B-1----:R-:W2:Y:S04]  /*eee0*/  LDL.64 R6, [R1+0xf48] ;  /* 0x000f480001067983 */ /* 0x002ea80000100a00 */
[----:B0-----:R4:W2:Y:S04]  /*eef0*/  LDG.E.U16 R3, [R4.64] ;  /* 0x0000000404037981 */ /* 0x0018a8000c1e1500 */
[----:B------:R0:W-:Y:S01]  /*ef00*/  STL [R1+0xb4], R0 ;  /* 0x0000b40001007387 */ /* 0x0001e20000100800 */
[----:B----4-:R-:W-:-:S05]  /*ef10*/  IMAD.WIDE R4, R2, 0x2, R18 ;  /* 0x0000000202047825 */ /* 0x010fca00078e0212 */
[----:B------:R1:W4:Y:S02]  /*ef20*/  LDG.E.U16 R25, [R4.64] ;  /* 0x0000000404197981 */ /* 0x000324000c1e1500 */
[C---:B-1----:R-:W-:Y:S02]  /*ef30*/  IMAD.WIDE R4, R2.reuse, 0x2, R10 ;  /* 0x0000000202047825 */ /* 0x042fe400078e020a */
[----:B------:R-:W4:Y:S04]  /*ef40*/  LDL.64 R10, [R1+0xf40] ;  /* 0x000f4000010a7983 */ /* 0x000f280000100a00 */
[----:B------:R1:W4:Y:S02]  /*ef50*/  LDG.E.U16 R22, [R4.64] ;  /* 0x0000000404167981 */ /* 0x000324000c1e1500 */
[----:B-1----:R-:W-:-:S02]  /*ef60*/  IMAD.WIDE R4, R2, 0x2, R16 ;  /* 0x0000000202047825 */ /* 0x002fc400078e0210 */
[----:B------:R-:W4:Y:S04]  /*ef70*/  LDL.64 R16, [R1+0xf38] ;  /* 0x000f380001107983 */ /* 0x000f280000100a00 */
[----:B0-----:R3:W4:Y:S04]  /*ef80*/  LDG.E.U16 R0, [R4.64] ;  /* 0x0000000404007981 */ /* 0x001728000c1e1500 */
[----:B------:R-:W-:Y:S04]  /*ef90*/  STL [R1+0xb0], R29 ;  /* 0x0000b01d01007387 */ /* 0x000fe80000100800 */
[----:B------:R-:W-:Y:S01]  /*efa0*/  STL [R1+0xac], R28 ;  /* 0x0000ac1c01007387 */ /* 0x000fe20000100800 */
[----:B---3--:R-:W-:-:S03]  /*efb0*/  IMAD.WIDE R4, R2, 0x2, R12 ;  /* 0x0000000202047825 */ /* 0x008fc600078e020c */
[----:B------:R-:W3:Y:S04]  /*efc0*/  LDL.64 R12, [R1+0xf30] ;  /* 0x000f3000010c7983 */ /* 0x000ee80000100a00 */
[----:B------:R2:W3:Y:S04]  /*efd0*/  LDG.E.U16 R19, [R4.64] ;  /* 0x0000000404137981 */ /* 0x0004e8000c1e1500 */
[----:B------:R0:W-:Y:S01]  /*efe0*/  STL [R1+0xa8], R27 ;  /* 0x0000a81b01007387 */ /* 0x0001e20000100800 */
[----:B--2---:R-:W-:-:S03]  /*eff0*/  IMAD.WIDE R4, R2, 0x2, R14 ;  /* 0x0000000202047825 */ /* 0x004fc600078e020e */
[----:B------:R-:W2:Y:S04]  /*f000*/  LDL.64 R14, [R1+0xf28] ;  /* 0x000f2800010e7983 */ /* 0x000ea80000100a00 */
[----:B------:R1:W2:Y:S02]  /*f010*/  LDG.E.U16 R18, [R4.64] ;  /* 0x0000000404127981 */ /* 0x0002a4000c1e1500 */
[C---:B-1----:R-:W-:Y:S02]  /*f020*/  IMAD.WIDE R4, R2.reuse, 0x2, R8 ;  /* 0x0000000202047825 */ /* 0x042fe400078e0208 */
[----:B------:R-:W-:Y:S04]  /*f030*/  STL [R1+0xa4], R26 ;  /* 0x0000a41a01007387 */ /* 0x000fe80000100800 */
[----:B0-----:R0:W2:Y:S04]  /*f040*/  LDG.E.U16 R27, [R4.64] ;  /* 0x00000004041b7981 */ /* 0x0010a8000c1e1500 */
[----:B------:R-:W2:Y:S01]  /*f050*/  LDL.64 R8, [R1+0xf20] ;  /* 0x000f200001087983 */ /* 0x000ea20000100a00 */
[----:B0-----:R-:W-:-:S03]  /*f060*/  IMAD.WIDE R4, R2, 0x2, R6 ;  /* 0x0000000202047825 */ /* 0x001fc600078e0206 */
[----:B------:R0:W-:Y:S04]  /*f070*/  STL [R1+0xa0], R24 ;  /* 0x0000a01801007387 */ /* 0x0001e80000100800 */
[----:B------:R-:W2:Y:S04]  /*f080*/  LDL.64 R6, [R1+0xf18] ;  /* 0x000f180001067983 */ /* 0x000ea80000100a00 */
[----:B0-----:R4:W2:Y:S04]  /*f090*/  LDG.E.U16 R24, [R4.64] ;  /* 0x0000000404187981 */ /* 0x0018a8000c1e1500 */
[----:B------:R0:W-:Y:S01]  /*f0a0*/  STL [R1+0x9c], R21 ;  /* 0x00009c1501007387 */ /* 0x0001e20000100800 */
[----:B----4-:R-:W-:-:S03]  /*f0b0*/  IMAD.WIDE R4, R2, 0x2, R10 ;  /* 0x0000000202047825 */ /* 0x010fc600078e020a */
[----:B------:R-:W4:Y:S04]  /*f0c0*/  LDL.64 R10, [R1+0xf10] ;  /* 0x000f1000010a7983 */ /* 0x000f280000100a00 */
[----:B0-----:R0:W4:Y:S04]  /*f0d0*/  LDG.E.U16 R21, [R4.64] ;  /* 0x0000000404157981 */ /* 0x001128000c1e1500 */
[----:B------:R1:W-:Y:S01]  /*f0e0*/  STL [R1+0x98], R20 ;  /* 0x0000981401007387 */ /* 0x0003e20000100800 */
[----:B0-----:R-:W-:-:S03]  /*f0f0*/  IMAD.WIDE R4, R2, 0x2, R16 ;  /* 0x0000000202047825 */ /* 0x001fc600078e0210 */
[----:B------:R-:W4:Y:S04]  /*f100*/  LDL.64 R16, [R1+0xf08] ;  /* 0x000f080001107983 */ /* 0x000f280000100a00 */
[----:B-1----:R3:W4:Y:S04]  /*f110*/  LDG.E.U16 R20, [R4.64] ;  /* 0x0000000404147981 */ /* 0x002728000c1e1500 */
[----:B------:R0:W-:Y:S01]  /*f120*/  STL [R1+0x94], R23 ;  /* 0x0000941701007387 */ /* 0x0001e20000100800 */
[----:B---3--:R-:W-:-:S03]  /*f130*/  IMAD.WIDE R4, R2, 0x2, R12 ;  /* 0x0000000202047825 */ /* 0x008fc600078e020c */
[----:B------:R-:W3:Y:S04]  /*f140*/  LDL.64 R12, [R1+0xf00] ;  /* 0x000f0000010c7983 */ /* 0x000ee80000100a00 */
[----:B0-----:R2:W3:Y:S04]  /*f150*/  LDG.E.U16 R23, [R4.64] ;  /* 0x0000000404177981 */ /* 0x0014e8000c1e1500 */
[----:B------:R0:W-:Y:S01]  /*f160*/  STL [R1+0x90], R3 ;  /* 0x0000900301007387 */ /* 0x0001e20000100800 */
[----:B--2---:R-:W-:-:S03]  /*f170*/  IMAD.WIDE R4, R2, 0x2, R14 ;  /* 0x0000000202047825 */ /* 0x004fc600078e020e */
[----:B------:R-:W2:Y:S04]  /*f180*/  LDL.64 R14, [R1+0xef8] ;  /* 0x000ef800010e7983 */ /* 0x000ea80000100a00 */
[----:B0-----:R0:W2:Y:S04]  /*f190*/  LDG.E.U16 R3, [R4.64] ;  /* 0x0000000404037981 */ /* 0x0010a8000c1e1500 */
[----:B------:R-:W-:Y:S01]  /*f1a0*/  STL [R1+0x8c], R25 ;  /* 0x00008c1901007387 */ /* 0x000fe20000100800 */
[----:B0-----:R-:W-:-:S03]  /*f1b0*/  IMAD.WIDE R4, R2, 0x2, R8 ;  /* 0x0000000202047825 */ /* 0x001fc600078e0208 */
[----:B--2---:R-:W-:Y:S04]  /*f1c0*/  STL [R1+0x267c], R3 ;  /* 0x00267c0301007387 */ /* 0x004fe80000100800 */
[----:B------:R-:W2:Y:S04]  /*f1d0*/  LDL.64 R8, [R1+0xef0] ;  /* 0x000ef00001087983 */ /* 0x000ea80000100a00 */
[----:B------:R0:W-:Y:S04]  /*f1e0*/  STL [R1+0x88], R22 ;  /* 0x0000881601007387 */ /* 0x0001e80000100800 */
[----:B0-----:R0:W2:Y:S02]  /*f1f0*/  LDG.E.U16 R22, [R4.64] ;  /* 0x0000000404167981 */ /* 0x0010a4000c1e1500 */
[----:B0-----:R-:W-:-:S02]  /*f200*/  IMAD.WIDE R4, R2, 0x2, R6 ;  /* 0x0000000202047825 */ /* 0x001fc400078e0206 */
[----:B------:R-:W2:Y:S04]  /*f210*/  LDL.64 R6, [R1+0xee8] ;  /* 0x000ee80001067983 */ /* 0x000ea80000100a00 */
[----:B------:R0:W-:Y:S04]  /*f220*/  STL [R1+0x84], R0 ;  /* 0x0000840001007387 */ /* 0x0001e80000100800 */
[----:B0-----:R4:W2:Y:S02]  /*f230*/  LDG.E.U16 R0, [R4.64] ;  /* 0x0000000404007981 */ /* 0x0018a4000c1e1500 */
[----:B----4-:R-:W-:-:S05]  /*f240*/  IMAD.WIDE R4, R2, 0x2, R10 ;  /* 0x0000000202047825 */ /* 0x010fca00078e020a */
[----:B------:R0:W4:Y:S02]  /*f250*/  LDG.E.U16 R26, [R4.64] ;  /* 0x00000004041a7981 */ /* 0x000124000c1e1500 */
[----:B0-----:R-:W-:-:S05]  /*f260*/  IMAD.WIDE R4, R2, 0x2, R16 ;  /* 0x0000000202047825 */ /* 0x001fca00078e0210 */
[----:B------:R3:W4:Y:S02]  /*f270*/  LDG.E.U16 R25, [R4.64] ;  /* 0x0000000404197981 */ /* 0x000724000c1e1500 */
[C---:B---3--:R-:W-:Y:S02]  /*f280*/  IMAD.WIDE R4, R2.reuse, 0x2, R12 ;  /* 0x0000000202047825 */ /* 0x048fe400078e020c */
[----:B--2---:R-:W-:Y:S04]  /*f290*/  STL [R1+0x266c], R0 ;  /* 0x00266c0001007387 */ /* 0x004fe80000100800 */
[----:B------:R-:W-:Y:S04]  /*f2a0*/  STL [R1+0x80], R19 ;  /* 0x0000801301007387 */ /* 0x000fe80000100800 */
[----:B------:R-:W2:Y:S04]  /*f2b0*/  LDL.64 R10, [R1+0xe90] ;  /* 0x000e9000010a7983 */ /* 0x000ea80000100a00 */
[----:B------:R0:W-:Y:S04]  /*f2c0*/  STL [R1+0x7c], R18 ;  /* 0x00007c1201007387 */ /* 0x0001e80000100800 */
[----:B0-----:R-:W3:Y:S04]  /*f2d0*/  LDL.64 R18, [R1+0xe88] ;  /* 0x000e880001127983 */ /* 0x001ee80000100a00 */
[----:B------:R0:W-:Y:S04]  /*f2e0*/  STL [R1+0x78], R27 ;  /* 0x0000781b01007387 */ /* 0x0001e80000100800 */
[----:B------:R-:W4:Y:S04]  /*f2f0*/  LDL.64 R12, [R1+0xe10] ;  /* 0x000e1000010c7983 */ /* 0x000f280000100a00 */
[----:B------:R1:W-:Y:S04]  /*f300*/  STL [R1+0x74], R24 ;  /* 0x0000741801007387 */ /* 0x0003e80000100800 */
[----:B------:R-:W4:Y:S04]  /*f310*/  LDL.64 R16, [R1+0xe08] ;  /* 0x000e080001107983 */ /* 0x000f280000100a00 */
[----:B0-----:R0:W4:Y:S02]  /*f320*/  LDG.E.U16 R27, [R4.64] ;  /* 0x00000004041b7981 */ /* 0x001124000c1e1500 */
[----:B0-----:R-:W-:-:S05]  /*f330*/  IMAD.WIDE R4, R2, 0x2, R14 ;  /* 0x0000000202047825 */ /* 0x001fca00078e020e */
[----:B-1----:R0:W4:Y:S04]  /*f340*/  LDG.E.U16 R24, [R4.64] ;  /* 0x0000000404187981 */ /* 0x002128000c1e1500 */
[----:B------:R1:W-:Y:S01]  /*f350*/  STL [R1+0x70], R21 ;  /* 0x0000701501007387 */ /* 0x0003e20000100800 */
[----:B0-----:R-:W-:-:S03]  /*f360*/  IMAD.WIDE R4, R2, 0x2, R8 ;  /* 0x0000000202047825 */ /* 0x001fc600078e0208 */
[----:B------:R-:W4:Y:S04]  /*f370*/  LDL.64 R8, [R1+0xee0] ;  /* 0x000ee00001087983 */ /* 0x000f280000100a00 */
[----:B-1----:R0:W4:Y:S04]  /*f380*/  LDG.E.U16 R21, [R4.64] ;  /* 0x0000000404157981 */ /* 0x002128000c1e1500 */
[----:B------:R1:W-:Y:S01]  /*f390*/  STL [R1+0x6c], R20 ;  /* 0x00006c1401007387 */ /* 0x0003e20000100800 */
[----:B0-----:R-:W-:-:S03]  /*f3a0*/  IMAD.WIDE R4, R2, 0x2, R6 ;  /* 0x0000000202047825 */ /* 0x001fc600078e0206 */
[----:B------:R-:W4:Y:S04]  /*f3b0*/  LDL.64 R6, [R1+0xed8] ;  /* 0x000ed80001067983 */ /* 0x000f280000100a00 */
[----:B-1----:R2:W4:Y:S04]  /*f3c0*/  LDG.E.U16 R20, [R4.64] ;  /* 0x0000000404147981 */ /* 0x002528000c1e1500 */
[----:B------:R0:W-:Y:S04]  /*f3d0*/  STL [R1+0x68], R23 ;  /* 0x0000681701007387 */ /* 0x0001e80000100800 */
[----:B------:R-:W4:Y:S01]  /*f3e0*/  LDL.64 R14, [R1+0xe80] ;  /* 0x000e8000010e7983 */ /* 0x000f220000100a00 */
[----:B--2---:R-:W-:-:S03]  /*f3f0*/  IMAD.WIDE R4, R2, 0x2, R10 ;  /* 0x0000000202047825 */ /* 0x004fc600078e020a */
[----:B------:R-:W2:Y:S04]  /*f400*/  LDL.64 R10, [R1+0xe78] ;  /* 0x000e7800010a7983 */ /* 0x000ea80000100a00 */
[----:B0-----:R3:W2:Y:S02]  /*f410*/  LDG.E.U16 R23, [R4.64] ;  /* 0x0000000404177981 */ /* 0x0016a4000c1e1500 */
[----:B---3--:R-:W-:-:S05]  /*f420*/  IMAD.WIDE R4, R2, 0x2, R18 ;  /* 0x0000000202047825 */ /* 0x008fca00078e0212 */
[----:B------:R4:W3:Y:S02]  /*f430*/  LDG.E.U16 R3, [R4.64] ;  /* 0x0000000404037981 */ /* 0x0008e4000c1e1500 */
[C---:B----4-:R-:W-:Y:S02]  /*f440*/  IMAD.WIDE R4, R2.reuse, 0x2, R12 ;  /* 0x0000000202047825 */ /* 0x050fe400078e020c */
[----:B------:R-:W4:Y:S04]  /*f450*/  LDL.64 R12, [R1+0xe00] ;  /* 0x000e0000010c7983 */ /* 0x000f280000100a00 */
[----:B------:R0:W2:Y:S04]  /*f460*/  LDG.E.U16 R0, [R4.64] ;  /* 0x0000000404007981 */ /* 0x0000a8000c1e1500 */
[----:B------:R1:W-:Y:S01]  /*f470*/  STL [R1+0x60], R22 ;  /* 0x0000601601007387 */ /* 0x0003e20000100800 */
[----:B0-----:R-:W-:-:S03]  /*f480*/  IMAD.WIDE R4, R2, 0x2, R16 ;  /* 0x0000000202047825 */ /* 0x001fc600078e0210 */
[----:B------:R-:W2:Y:S04]  /*f490*/  LDL.64 R16, [R1+0xdf8] ;  /* 0x000df80001107983 */ /* 0x000ea80000100a00 */
[----:B-1----:R0:W2:Y:S02]  /*f4a0*/  LDG.E.U16 R22, [R4.64] ;  /* 0x0000000404167981 */ /* 0x0020a4000c1e1500 */
[C---:B0-----:R-:W-:Y:S02]  /*f4b0*/  IMAD.WIDE R4, R2.reuse, 0x2, R8 ;  /* 0x0000000202047825 */ /* 0x041fe400078e0208 */
[----:B--2---:R-:W-:Y:S04]  /*f4c0*/  STL [R1+0x2700], R22 ;  /* 0x0027001601007387 */ /* 0x004fe80000100800 */
[----:B------:R-:W2:Y:S04]  /*f4d0*/  LDL.64 R8, [R1+0xed0] ;  /* 0x000ed00001087983 */ /* 0x000ea80000100a00 */
[----:B------:R0:W-:Y:S04]  /*f4e0*/  STL [R1+0x58], R26 ;  /* 0x0000581a01007387 */ /* 0x0001e80000100800 */
[----:B------:R1:W-:Y:S04]  /*f4f0*/  STL [R1+0x54], R25 ;  /* 0x0000541901007387 */ /* 0x0003e80000100800 */
[----:B0-----:R0:W2:Y:S02]  /*f500*/  LDG.E.U16 R26, [R4.64] ;  /* 0x00000004041a7981 */ /* 0x0010a4000c1e1500 */
[----:B0-----:R-:W-:-:S02]  /*f510*/  IMAD.WIDE R4, R2, 0x2, R6 ;  /* 0x0000000202047825 */ /* 0x001fc400078e0206 */
[----:B------:R-:W2:Y:S04]  /*f520*/  LDL.64 R6, [R1+0xe70] ;  /* 0x000e700001067983 */ /* 0x000ea80000100a00 */
[----:B-1----:R0:W2:Y:S02]  /*f530*/  LDG.E.U16 R25, [R4.64] ;  /* 0x0000000404197981 */ /* 0x0020a4000c1e1500 */
[C---:B0-----:R-:W-:Y:S02]  /*f540*/  IMAD.WIDE R4, R2.reuse, 0x2, R14 ;  /* 0x0000000202047825 */ /* 0x041fe400078e020e */
[----:B------:R-:W-:Y:S04]  /*f550*/  STL [R1+0x50], R27 ;  /* 0x0000501b01007387 */ /* 0x000fe80000100800 */
[----:B------:R0:W2:Y:S04]  /*f560*/  LDG.E.U16 R22, [R4.64] ;  /* 0x0000000404167981 */ /* 0x0000a8000c1e1500 */
[----:B------:R-:W2:Y:S01]  /*f570*/  LDL.64 R14, [R1+0xe68] ;  /* 0x000e6800010e7983 */ /* 0x000ea20000100a00 */
[----:B0-----:R-:W-:-:S03]  /*f580*/  IMAD.WIDE R4, R2, 0x2, R10 ;  /* 0x0000000202047825 */ /* 0x001fc600078e020a */
[----:B------:R-:W2:Y:S04]  /*f590*/  LDL.64 R10, [R1+0xdf0] ;  /* 0x000df000010a7983 */ /* 0x000ea80000100a00 */
[----:B------:R0:W-:Y:S04]  /*f5a0*/  STL [R1+0x4c], R24 ;  /* 0x00004c1801007387 */ /* 0x0001e80000100800 */
[----:B0-----:R4:W2:Y:S02]  /*f5b0*/  LDG.E.U16 R24, [R4.64] ;  /* 0x0000000404187981 */ /* 0x0018a4000c1e1500 */
[----:B----4-:R-:W-:-:S05]  /*f5c0*/  IMAD.WIDE R4, R2, 0x2, R12 ;  /* 0x0000000202047825 */ /* 0x010fca00078e020c */
[----:B------:R0:W4:Y:S02]  /*f5d0*/  LDG.E.U16 R13, [R4.64] ;  /* 0x00000004040d7981 */ /* 0x000124000c1e1500 */
[----:B0-----:R-:W-:-:S05]  /*f5e0*/  IMAD.WIDE R4, R2, 0x2, R16 ;  /* 0x0000000202047825 */ /* 0x001fca00078e0210 */
[----:B------:R2:W3:Y:S04]  /*f5f0*/  LDG.E.U16 R12, [R4.64] ;  /* 0x00000004040c7981 */ /* 0x0004e8000c1e1500 */
[----:B------:R-:W-:Y:S04]  /*f600*/  STL [R1+0x48], R21 ;  /* 0x0000481501007387 */ /* 0x000fe80000100800 */
[----:B----4-:R-:W-:Y:S04]  /*f610*/  STL [R1+0x26f4], R13 ;  /* 0x0026f40d01007387 */ /* 0x010fe80000100800 */
[----:B------:R-:W4:Y:S01]  /*f620*/  LDL.64 R16, [R1+0xde8] ;  /* 0x000de80001107983 */ /* 0x000f220000100a00 */
[----:B--2---:R-:W-:-:S03]  /*f630*/  IMAD.WIDE R4, R2, 0x2, R8 ;  /* 0x0000000202047825 */ /* 0x004fc600078e0208 */
[----:B------:R0:W-:Y:S04]  /*f640*/  STL [R1+0x44], R20 ;  /* 0x0000441401007387 */ /* 0x0001e80000100800 */
[----:B0-----:R-:W2:Y:S04]  /*f650*/  LDL.64 R20, [R1+0xec8] ;  /* 0x000ec80001147983 */ /* 0x001ea80000100a00 */
[----:B---3--:R-:W-:Y:S04]  /*f660*/  STL [R1+0x26f8], R12 ;  /* 0x0026f80c01007387 */ /* 0x008fe80000100800 */
[----:B------:R0:W-:Y:S04]  /*f670*/  STL [R1+0x38], R23 ;  /* 0x0000381701007387 */ /* 0x0001e80000100800 */
[----:B------:R-:W3:Y:S04]  /*f680*/  LDL.64 R18, [R1+0xe60] ;  /* 0x000e600001127983 */ /* 0x000ee80000100a00 */
[----:B0-----:R0:W3:Y:S04]  /*f690*/  LDG.E.U16 R23, [R4.64] ;  /* 0x0000000404177981 */ /* 0x0010e8000c1e1500 */
[----:B------:R1:W-:Y:S04]  /*f6a0*/  STL [R1+0x34], R3 ;  /* 0x0000340301007387 */ /* 0x0003e80000100800 */
[----:B------:R-:W3:Y:S01]  /*f6b0*/  LDL.64 R8, [R1+0xe58] ;  /* 0x000e580001087983 */ /* 0x000ee20000100a00 */
[----:B0-----:R-:W-:-:S05]  /*f6c0*/  IMAD.WIDE R4, R2, 0x2, R6 ;  /* 0x0000000202047825 */ /* 0x001fca00078e0206 */
[----:B-1----:R0:W3:Y:S04]  /*f6d0*/  LDG.E.U16 R3, [R4.64] ;  /* 0x0000000404037981 */ /* 0x0020e8000c1e1500 */
[----:B------:R1:W-:Y:S04]  /*f6e0*/  STL [R1+0x10], R0 ;  /* 0x0000100001007387 */ /* 0x0003e80000100800 */
[----:B------:R-:W3:Y:S01]  /*f6f0*/  LDL.64 R6, [R1+0xde0] ;  /* 0x000de00001067983 */ /* 0x000ee20000100a00 */
[----:B0-----:R-:W-:-:S03]  /*f700*/  IMAD.WIDE R4, R2, 0x2, R14 ;  /* 0x0000000202047825 */ /* 0x001fc600078e020e */
[----:B------:R-:W3:Y:S04]  /*f710*/  LDL.64 R14, [R1+0xdd8] ;  /* 0x000dd800010e7983 */ /* 0x000ee80000100a00 */
[----:B-1----:R0:W3:Y:S02]  /*f720*/  LDG.E.U16 R0, [R4.64] ;  /* 0x0000000404007981 */ /* 0x0020e4000c1e1500 */
[----:B0-----:R-:W-:-:S05]  /*f730*/  IMAD.WIDE R4, R2, 0x2, R10 ;  /* 0x0000000202047825 */ /* 0x001fca00078e020a */
[----:B------:R4:W3:Y:S02]  /*f740*/  LDG.E.U16 R11, [R4.64] ;  /* 0x00000004040b7981 */ /* 0x0008e4000c1e1500 */
[----:B----4-:R-:W-:-:S05]  /*f750*/  IMAD.WIDE R4, R2, 0x2, R16 ;  /* 0x0000000202047825 */ /* 0x010fca00078e0210 */
[----:B------:R2:W4:Y:S02]  /*f760*/  LDG.E.U16 R10, [R4.64] ;  /* 0x00000004040a7981 */ /* 0x000524000c1e1500 */
[C---:B--2---:R-:W-:Y:S02]  /*f770*/  IMAD.WIDE R4, R2.reuse, 0x2, R20 ;  /* 0x0000000202047825 */ /* 0x044fe400078e0214 */
[----:B---3--:R-:W-:Y:S04]  /*f780*/  STL [R1+0x26dc], R11 ;  /* 0x0026dc0b01007387 */ /* 0x008fe80000100800 */
[----:B------:R-:W-:Y:S04]  /*f790*/  STL [R1+0x40], R26 ;  /* 0x0000401a01007387 */ /* 0x000fe80000100800 */
[----:B------:R-:W2:Y:S04]  /*f7a0*/  LDL.64 R16, [R1+0xec0] ;  /* 0x000ec00001107983 */ /* 0x000ea80000100a00 */
[----:B------:R-:W-:Y:S04]  /*f7b0*/  STL [R1+0x3c], R25 ;  /* 0x00003c1901007387 */ /* 0x000fe80000100800 */
[----:B----4-:R-:W-:Y:S04]  /*f7c0*/  STL [R1+0x26e0], R10 ;  /* 0x0026e00a01007387 */ /* 0x010fe80000100800 */
[----:B------:R0:W-:Y:S04]  /*f7d0*/  STL [R1+0x2c], R22 ;  /* 0x00002c1601007387 */ /* 0x0001e80000100800 */
[----:B------:R-:W3:Y:S04]  /*f7e0*/  LDL.64 R12, [R1+0xeb8] ;  /* 0x000eb800010c7983 */ /* 0x000ee80000100a00 */
[----:B0-----:R0:W4:Y:S02]  /*f7f0*/  LDG.E.U16 R22, [R4.64] ;  /* 0x0000000404167981 */ /* 0x001124000c1e1500 */
[----:B0-----:R-:W-:-:S02]  /*f800*/  IMAD.WIDE R4, R2, 0x2, R18 ;  /* 0x0000000202047825 */ /* 0x001fc400078e0212 */
[----:B------:R-:W3:Y:S04]  /*f810*/  LDL.64 R18, [R1+0xe50] ;  /* 0x000e500001127983 */ /* 0x000ee80000100a00 */
[----:B------:R0:W3:Y:S02]  /*f820*/  LDG.E.U16 R21, [R4.64] ;  /* 0x0000000404157981 */ /* 0x0000e4000c1e1500 */
[----:B0-----:R-:W-:-:S05]  /*f830*/  IMAD.WIDE R4, R2, 0x2, R8 ;  /* 0x0000000202047825 */ /* 0x001fca00078e0208 */
[----:B------:R0:W3:Y:S02]  /*f840*/  LDG.E.U16 R20, [R4.64] ;  /* 0x0000000404147981 */ /* 0x0000e4000c1e1500 */
[----:B0-----:R-:W-:-:S05]  /*f850*/  IMAD.WIDE R4, R2, 0x2, R6 ;  /* 0x0000000202047825 */ /* 0x001fca00078e0206 */
[----:B------:R0:W3:Y:S02]  /*f860*/  LDG.E.U16 R9, [R4.64] ;  /* 0x0000000404097981 */ /* 0x0000e4000c1e1500 */
[----:B0-----:R-:W-:-:S05]  /*f870*/  IMAD.WIDE R4, R2, 0x2, R14 ;  /* 0x0000000202047825 */ /* 0x001fca00078e020e */
[----:B------:R2:W4:Y:S04]  /*f880*/  LDG.E.U16 R8, [R4.64] ;  /* 0x0000000404087981 */ /* 0x000528000c1e1500 */
[----:B------:R-:W-:Y:S04]  /*f890*/  STL [R1+0x28], R24 ;  /* 0x0000281801007387 */ /* 0x000fe80000100800 */
[----:B------:R-:W4:Y:S01]  /*f8a0*/  LDL.64 R10, [R1+0xe48] ;  /* 0x000e4800010a7983 */ /* 0x000f220000100a00 */
[----:B--2---:R-:W-:-:S03]  /*f8b0*/  IMAD.WIDE R4, R2, 0x2, R16 ;  /* 0x0000000202047825 */ /* 0x004fc600078e0210 */
[----:B------:R-:W2:Y:S04]  /*f8c0*/  LDL.64 R6, [R1+0xdd0] ;  /* 0x000dd00001067983 */ /* 0x000ea80000100a00 */
[----:B---3--:R-:W-:Y:S04]  /*f8d0*/  STL [R1+0x26cc], R9 ;  /* 0x0026cc0901007387 */ /* 0x008fe80000100800 */
[----:B------:R-:W3:Y:S04]  /*f8e0*/  LDL.64 R14, [R1+0xdc8] ;  /* 0x000dc800010e7983 */ /* 0x000ee80000100a00 */
[----:B------:R-:W-:Y:S04]  /*f8f0*/  STL [R1+0x30], R23 ;  /* 0x0000301701007387 */ /* 0x000fe80000100800 */
[----:B----4-:R-:W-:Y:S04]  /*f900*/  STL [R1+0x26d0], R8 ;  /* 0x0026d00801007387 */ /* 0x010fe80000100800 */
[----:B------:R-:W4:Y:S04]  /*f910*/  LDL.64 R16, [R1+0xeb0] ;  /* 0x000eb00001107983 */ /* 0x000f280000100a00 */
[----:B------:R0:W-:Y:S04]  /*f920*/  STL [R1+0x24], R3 ;  /* 0x0000240301007387 */ /* 0x0001e80000100800 */
[----:B0-----:R0:W2:Y:S02]  /*f930*/  LDG.E.U16 R3, [R4.64] ;  /* 0x0000000404037981 */ /* 0x0010a4000c1e1500 */
[----:B0-----:R-:W-:-:S02]  /*f940*/  IMAD.WIDE R4, R2, 0x2, R12 ;  /* 0x0000000202047825 */ /* 0x001fc400078e020c */
[----:B--2---:R-:W-:Y:S04]  /*f950*/  STL [R1+0x2698], R3 ;  /* 0x0026980301007387 */ /* 0x004fe80000100800 */
[----:B------:R0:W-:Y:S04]  /*f960*/  STL [R1+0x1c], R0 ;  /* 0x00001c0001007387 */ /* 0x0001e80000100800 */
[----:B------:R-:W2:Y:S04]  /*f970*/  LDL.64 R12, [R1+0xe40] ;  /* 0x000e4000010c7983 */ /* 0x000ea80000100a00 */
[----:B0-----:R0:W2:Y:S02]  /*f980*/  LDG.E.U16 R0, [R4.64] ;  /* 0x0000000404007981 */ /* 0x0010a4000c1e1500 */
[----:B0-----:R-:W-:-:S05]  /*f990*/  IMAD.WIDE R4, R2, 0x2, R18 ;  /* 0x0000000202047825 */ /* 0x001fca00078e0212 */
[----:B------:R0:W3:Y:S02]  /*f9a0*/  LDG.E.U16 R3, [R4.64] ;  /* 0x0000000404037981 */ /* 0x0000e4000c1e1500 */
[----:B0-----:R-:W-:-:S05]  /*f9b0*/  IMAD.WIDE R4, R2, 0x2, R10 ;  /* 0x0000000202047825 */ /* 0x001fca00078e020a */
[----:B------:R0:W4:Y:S04]  /*f9c0*/  LDG.E.U16 R28, [R4.64] ;  /* 0x00000004041c7981 */ /* 0x000128000c1e1500 */
[----:B--2---:R1:W-:Y:S04]  /*f9d0*/  STL [R1+0x269c], R0 ;  /* 0x00269c0001007387 */ /* 0x0043e80000100800 */
[----:B------:R-:W2:Y:S01]  /*f9e0*/  LDL.64 R10, [R1+0xe38] ;  /* 0x000e3800010a7983 */ /* 0x000ea20000100a00 */
[----:B0-----:R-:W-:-:S05]  /*f9f0*/  IMAD.WIDE R4, R2, 0x2, R6 ;  /* 0x0000000202047825 */ /* 0x001fca00078e0206 */
[----:B------:R3:W2:Y:S02]  /*fa00*/  LDG.E.U16 R7, [R4.64] ;  /* 0x0000000404077981 */ /* 0x0006a4000c1e1500 */
[----:B---3--:R-:W-:-:S05]  /*fa10*/  IMAD.WIDE R4, R2, 0x2, R14 ;  /* 0x0000000202047825 */ /* 0x008fca00078e020e */
[----:B------:R4:W3:Y:S02]  /*fa20*/  LDG.E.U16 R6, [R4.64] ;  /* 0x0000000404067981 */ /* 0x0008e4000c1e1500 */
[----:B----4-:R-:W-:-:S05]  /*fa30*/  IMAD.WIDE R4, R2, 0x2, R16 ;  /* 0x0000000202047825 */ /* 0x010fca00078e0210 */
[----:B-1----:R0:W4:Y:S02]  /*fa40*/  LDG.E.U16 R0, [R4.64] ;  /* 0x0000000404007981 */ /* 0x002124000c1e1500 */
[C---:B0-----:R-:W-:Y:S02]  /*fa50*/  IMAD.WIDE R4, R2.reuse, 0x2, R12 ;  /* 0x0000000202047825 */ /* 0x041fe400078e020c */
[----:B------:R-:W-:Y:S04]  /*fa60*/  STL [R1+0x26b8], R28 ;  /* 0x0026b81c01007387 */ /* 0x000fe80000100800 */
[----:B------:R2:W4:Y:S04]  /*fa70*/  LDG.E.U16 R26, [R4.64] ;  /* 0x00000004041a7981 */ /* 0x000528000c1e1500 */
[----:B------:R-:W4:Y:S01]  /*fa80*/  LDL.64 R8, [R1+0xdc0] ;  /* 0x000dc00001087983 */ /* 0x000f220000100a00 */
[----:B--2---:R-:W-:-:S05]  /*fa90*/  IMAD.WIDE R4, R2, 0x2, R10 ;  /* 0x0000000202047825 */ /* 0x004fca00078e020a */
[----:B------:R0:W2:Y:S04]  /*faa0*/  LDG.E.U16 R24, [R4.64] ;  /* 0x0000000404187981 */ /* 0x0000a8000c1e1500 */
[----:B------:R-:W-:Y:S04]  /*fab0*/  STL [R1+0x20], R22 ;  /* 0x0000201601007387 */ /* 0x000fe80000100800 */
[----:B------:R-:W-:Y:S04]  /*fac0*/  STL [R1+0x26bc], R7 ;  /* 0x0026bc0701007387 */ /* 0x000fe80000100800 */
[----:B------:R-:W-:Y:S04]  /*fad0*/  STL [R1+0x18], R21 ;  /* 0x0000181501007387 */ /* 0x000fe80000100800 */
[----:B------:R-:W2:Y:S04]  /*fae0*/  LDL.64 R14, [R1+0xdb8] ;  /* 0x000db800010e7983 */ /* 0x000ea80000100a00 */
[----:B---3--:R-:W-:Y:S04]  /*faf0*/  STL [R1+0x26c0], R6 ;  /* 0x0026c00601007387 */ /* 0x008fe80000100800 */
[----:B------:R1:W-:Y:S04]  /*fb00*/  STL [R1+0x14], R20 ;  /* 0x0000141401007387 */ /* 0x0003e80000100800 */
[----:B------:R-:W3:Y:S04]  /*fb10*/  LDL.64 R16, [R1+0xea8] ;  /* 0x000ea80001107983 */ /* 0x000ee80000100a00 */
[----:B------:R-:W3:Y:S04]  /*fb20*/  LDL.64 R12, [R1+0xe30] ;  /* 0x000e3000010c7983 */ /* 0x000ee80000100a00 */
[----:B----4-:R-:W-:Y:S04]  /*fb30*/  STL [R1+0x26a0], R26 ;  /* 0x0026a01a01007387 */ /* 0x010fe80000100800 */
[----:B------:R-:W4:Y:S01]  /*fb40*/  LDL.64 R10, [R1+0xe28] ;  /* 0x000e2800010a7983 */ /* 0x000f220000100a00 */
[----:B0-----:R-:W-:-:S06]  /*fb50*/  IMAD.WIDE R4, R2, 0x2, R8 ;  /* 0x0000000202047825 */ /* 0x001fcc00078e0208 */
[----:B------:R0:W4:Y:S04]  /*fb60*/  LDG.E.U16 R5, [R4.64] ;  /* 0x0000000404057981 */ /* 0x000128000c1e1500 */
[----:B--2---:R-:W-:Y:S04]  /*fb70*/  STL [R1+0x26a4], R24 ;  /* 0x0026a41801007387 */ /* 0x004fe80000100800 */
[----:B------:R-:W2:Y:S01]  /*fb80*/  LDL.64 R8, [R1+0xdb0] ;  /* 0x000db00001087983 */ /* 0x000ea20000100a00 */
[----:B------:R-:W-:-:S05]  /*fb90*/  IMAD.WIDE R14, R2, 0x2, R14 ;  /* 0x00000002020e7825 */ /* 0x000fca00078e020e */
[----:B0-----:R3:W2:Y:S02]  /*fba0*/  LDG.E.U16 R4, [R14.64] ;  /* 0x000000040e047981 */ /* 0x0016a4000c1e1500 */
[----:B---3--:R-:W-:-:S05]  /*fbb0*/  IMAD.WIDE R14, R2, 0x2, R16 ;  /* 0x00000002020e7825 */ /* 0x008fca00078e0210 */
[----:B-1----:R0:W3:Y:S02]  /*fbc0*/  LDG.E.U16 R20, [R14.64] ;  /* 0x000000040e147981 */ /* 0x0020e4000c1e1500 */
[----:B0-----:R-:W-:-:S05]  /*fbd0*/  IMAD.WIDE R14, R2, 0x2, R12 ;  /* 0x00000002020e7825 */ /* 0x001fca00078e020c */
[----:B------:R4:W3:Y:S02]  /*fbe0*/  LDG.E.U16 R18, [R14.64] ;  /* 0x000000040e127981 */ /* 0x0008e4000c1e1500 */
[----:B----4-:R-:W-:-:S05]  /*fbf0*/  IMAD.WIDE R14, R2, 0x2, R10 ;  /* 0x00000002020e7825 */ /* 0x010fca00078e020a */
[----:B------:R2:W4:Y:S04]  /*fc00*/  LDG.E.U16 R16, [R14.64] ;  /* 0x000000040e107981 */ /* 0x000528000c1e1500 */
[----:B------:R-:W-:Y:S04]  /*fc10*/  STL [R1+0x26a8], R5 ;  /* 0x0026a80501007387 */ /* 0x000fe80000100800 */
[----:B------:R-:W4:Y:S01]  /*fc20*/  LDL.64 R6, [R1+0xda8] ;  /* 0x000da80001067983 */ /* 0x000f220000100a00 */
[----:B--2---:R-:W-:-:S05]  /*fc30*/  IMAD.WIDE R14, R2, 0x2, R8 ;  /* 0x00000002020e7825 */ /* 0x004fca00078e0208 */
[----:B------:R0:W2:Y:S04]  /*fc40*/  LDG.E.U16 R17, [R14.64] ;  /* 0x000000040e117981 */ /* 0x0000a8000c1e1500 */
[----:B------:R-:W-:Y:S04]  /*fc50*/  STL [R1+0x4], R3 ;  /* 0x0000040301007387 */ /* 0x000fe80000100800 */
[----:B------:R1:W-:Y:S04]  /*fc60*/  STL [R1+0x26ac], R4 ;  /* 0x0026ac0401007387 */ /* 0x0003e80000100800 */
[----:B------:R-:W2:Y:S04]  /*fc70*/  LDL.64 R22, [R1+0xea0] ;  /* 0x000ea00001167983 */ /* 0x000ea80000100a00 */
[----:B---3--:R-:W-:Y:S04]  /*fc80*/  STL [R1+0x2680], R20 ;  /* 0x0026801401007387 */ /* 0x008fe80000100800 */
[----:B------:R-:W3:Y:S04]  /*fc90*/  LDL.64 R12, [R1+0xe98] ;  /* 0x000e9800010c7983 */ /* 0x000ee80000100a00 */
[----:B------:R-:W-:Y:S04]  /*fca0*/  STL [R1+0x2684], R18 ;  /* 0x0026841201007387 */ /* 0x000fe80000100800 */
[----:B------:R-:W3:Y:S04]  /*fcb0*/  LDL.64 R10, [R1+0xe20] ;  /* 0x000e2000010a7983 */ /* 0x000ee80000100a00 */
[----:B----4-:R-:W-:Y:S04]  /*fcc0*/  STL [R1+0x2688], R16 ;  /* 0x0026881001007387 */ /* 0x010fe80000100800 */
[----:B------:R-:W4:Y:S04]  /*fcd0*/  LDL.64 R8, [R1+0xe18] ;  /* 0x000e180001087983 */ /* 0x000f280000100a00 */
[----:B------:R1:W-:Y:S01]  /*fce0*/  STL [R1], R0 ;  /* 0x0000000001007387 */ /* 0x0003e20000100800 */
[----:B0-----:R-:W-:-:S05]  /*fcf0*/  IMAD.WIDE R14, R2, 0x2, R6 ;  /* 0x00000002020e7825 */ /* 0x001fca00078e0206 */
[----:B------:R0:W4:Y:S04]  /*fd00*/  LDG.E.U16 R19, [R14.64] ;  /* 0x000000040e137981 */ /* 0x000128000c1e1500 */
[----:B--2---:R-:W-:Y:S04]  /*fd10*/  STL [R1+0x268c], R17 ;  /* 0x00268c1101007387 */ /* 0x004fe80000100800 */
[----:B------:R-:W2:Y:S04]  /*fd20*/  LDL.64 R6, [R1+0xda0] ;  /* 0x000da00001067983 */ /* 0x000ea80000100a00 */
[----:B-1----:R-:W2:Y:S01]  /*fd30*/  LDL.64 R4, [R1+0xd98] ;  /* 0x000d980001047983 */ /* 0x002ea20000100a00 */
[----:B0-----:R-:W-:-:S05]  /*fd40*/  IMAD.WIDE R14, R2, 0x2, R22 ;  /* 0x00000002020e7825 */ /* 0x001fca00078e0216 */
[----:B------:R3:W2:Y:S02]  /*fd50*/  LDG.E.U16 R21, [R14.64] ;  /* 0x000000040e157981 */ /* 0x0006a4000c1e1500 */
[----:B---3--:R-:W-:-:S05]  /*fd60*/  IMAD.WIDE R14, R2, 0x2, R12 ;  /* 0x00000002020e7825 */ /* 0x008fca00078e020c */
[----:B------:R0:W3:Y:S02]  /*fd70*/  LDG.E.U16 R23, [R14.64] ;  /* 0x000000040e177981 */ /* 0x0000e4000c1e1500 */
[----:B0-----:R-:W-:-:S05]  /*fd80*/  IMAD.WIDE R14, R2, 0x2, R10 ;  /* 0x00000002020e7825 */ /* 0x001fca00078e020a */
[----:B------:R4:W3:Y:S02]  /*fd90*/  LDG.E.U16 R25, [R14.64] ;  /* 0x000000040e197981 */ /* 0x0008e4000c1e1500 */
[----:B----4-:R-:W-:-:S05]  /*fda0*/  IMAD.WIDE R14, R2, 0x2, R8 ;  /* 0x00000002020e7825 */ /* 0x010fca00078e0208 */
[----:B------:R2:W4:Y:S02]  /*fdb0*/  LDG.E.U16 R27, [R14.64] ;  /* 0x000000040e1b7981 */ /* 0x000524000c1e1500 */
[----:B--2---:R-:W-:-:S05]  /*fdc0*/  IMAD.WIDE R14, R2, 0x2, R6 ;  /* 0x00000002020e7825 */ /* 0x004fca00078e0206 */
[----:B------:R-:W2:Y:S04]  /*fdd0*/  LDG.E.U16 R29, [R14.64] ;  /* 0x000000040e1d7981 */ /* 0x000ea8000c1e1500 */
[----:B------:R-:W0:Y:S04]  /*fde0*/  S2R R10, SR_TID.X ;  /* 0x00000000000a7919 */ /* 0x000e280000002100 */
[----:B------:R-:W-:Y:S04]  /*fdf0*/  STL [R1+0x2690], R19 ;  /* 0x0026901301007387 */ /* 0x000fe80000100800 */
[----:B------:R-:W-:Y:S04]  /*fe00*/  STL [R1+0x2670], R21 ;  /* 0x0026701501007387 */ /* 0x000fe80000100800 */
[----:B---3--:R-:W-:Y:S04]  /*fe10*/  STL [R1+0x2674], R23 ;  /* 0x0026741701007387 */ /* 0x008fe80000100800 */
[----:B------:R1:W-:Y:S04]  /*fe20*/  STL [R1+0x2678], R25 ;  /* 0x0026781901007387 */ /* 0x0003e80000100800 */
[----:B----4-:R-:W-:Y:S04]  /*fe30*/  STL [R1+0x2694], R27 ;  /* 0x0026941b01007387 */ /* 0x010fe80000100800 */
[----:B------:R-:W3:Y:S04]  /*fe40*/  LDL.LU R11, [R1+0x4b8] ;  /* 0x0004b800010b7983 */ /* 0x000ee80000300800 */
[----:B0-----:R-:W-:Y:S04]  /*fe50*/  STL [R1+0x26fc], R10 ;  /* 0x0026fc0a01007387 */ /* 0x001fe80000100800 */
[----:B--2---:R-:W-:Y:S04]  /*fe60*/  STL [R1+0x26b0], R29 ;  /* 0x0026b01d01007387 */ /* 0x004fe80000100800 */
[----:B------:R-:W2:Y:S04]  /*fe70*/  LDL.LU R13, [R1+0x4b4] ;  /* 0x0004b400010d7983 */ /* 0x000ea80000300800 */
[----:B------:R-:W4:Y:S01]  /*fe80*/  LDL.LU R22, [R1+0x474] ;  /* 0x0004740001167983 */ /* 0x000f220000300800 */
[----:B------:R-:W-:-:S06]  /*fe90*/  IMAD.WIDE R14, R2, 0x2, R4 ;  /* 0x00000002020e7825 */ /* 0x000fcc00078e0204 */
[----:B------:R0:W2:Y:S01]  /*fea0*/  LDG.E.U16 R14, [R14.64] ;  /* 0x000000040e0e7981 */ /* 0x0000a2000c1e1500 */
[----:B------:R-:W-:-:S05]  /*feb0*/  LOP3.LUT R0, R10, 0xff, RZ, 0xc0, !PT ;  /* 0x000000ff0a007812 */ /* 0x000fca00078ec0ff */
[----:B-1----:R-:W-:Y:S01]  /*fec0*/  IMAD.SHL.U32 R25, R0, 0x2, RZ ;  /* 0x0000000200197824 */ /* 0x002fe200078e00ff */
[----:B------:R-:W-:Y:S06]  /*fed0*/  BAR.SYNC.DEFER_BLOCKING 0x0 ;  /* 0x0000000000007b1d */ /* 0x000fec0000010000 */
[----:B----4-:R1:W-:Y:S04]  /*fee0*/  STL [R1+0x2704], R22 ;  /* 0x0027041601007387 */ /* 0x0103e80000100800 */
[----:B-1----:R-:W4:Y:S04]  /*fef0*/  LDL.LU R22, [R1+0x478] ;  /* 0x0004780001167983 */ /* 0x002f280000300800 */
        /* <DEDUP_REMOVED lines=14> */
[----:B------:R1:W-:Y:S04]  /*ffe0*/  STL [R1+0x26d4], R0 ;  /* 0x0026d40001007387 */ /* 0x0003e80000100800 */
[----:B-1----:R-:W4:Y:S04]  /*fff0*/  LDL.LU R0, [R1+0x3f4] ;  /* 0x0003f40001007983 */ /* 0x002f280000300800 */
[----:B------:R1:W-:Y:S04]  /*10000*/  STL [R1+0x1658], R2 ;  /* 0x0016580201007387 */ /* 0x0003e80000100800 */
[----:B-1----:R-:W4:Y:S04]  /*10010*/  LDL.LU R2, [R1+0x3f8] ;  /* 0x0003f80001027983 */ /* 0x002f280000300800 */
[----:B0-----:R-:W4:Y:S04]  /*10020*/  LDL.LU R15, [R1+0x434] ;  /* 0x00043400010f7983 */ /* 0x001f280000300800 */
[----:B--2---:R0:W-:Y:S04]  /*10030*/  STL [R1+0x26b4], R14 ;  /* 0x0026b40e01007387 */ /* 0x0041e80000100800 */
[----:B0-----:R-:W2:Y:S04]  /*10040*/  LDL.LU R14, [R1+0x438] ;  /* 0x00043800010e7983 */ /* 0x001ea80000300800 */
[----:B------:R-:W2:Y:S04]  /*10050*/  LDL.LU R26, [R1+0xd8] ;  /* 0x0000d800011a7983 */ /* 0x000ea80000300800 */
[----:B------:R-:W2:Y:S04]  /*10060*/  LDL.LU R6, [R1+0xd4] ;  /* 0x0000d40001067983 */ /* 0x000ea80000300800 */
[----:B------:R-:W2:Y:S04]  /*10070*/  LDL.LU R7, [R1+0x98] ;  /* 0x0000980001077983 */ /* 0x000ea80000300800 */
[----:B------:R-:W2:Y:S04]  /*10080*/  LDL.LU R28, [R1+0x94] ;  /* 0x00009400011c7983 */ /* 0x000ea80000300800 */
[----:B------:R-:W2:Y:S04]  /*10090*/  LDL.LU R3, [R1+0x58] ;  /* 0x0000580001037983 */ /* 0x000ea80000300800 */
[----:B------:R-:W2:Y:S04]  /*100a0*/  LDL.LU R8, [R1+0x54] ;  /* 0x0000540001087983 */ /* 0x000ea80000300800 */
[----:B---3--:R0:W-:Y:S04]  /*100b0*/  STS.U16 [R25], R11 ;  /* 0x0000000b19007388 */ /* 0x0081e80000000400 */
[----:B------:R-:W3:Y:S04]  /*100c0*/  LDL.LU R9, [R1+0x38] ;  /* 0x0000380001097983 */ /* 0x000ee80000300800 */
[----:B------:R1:W-:Y:S04]  /*100d0*/  STS.U16 [R25+0x200], R13 ;  /* 0x0002000d19007388 */ /* 0x0003e80000000400 */
[----:B0-----:R-:W2:Y:S04]  /*100e0*/  LDL.LU R11, [R1+0x34] ;  /* 0x00003400010b7983 */ /* 0x001ea80000300800 */
[----:B-1----:R-:W2:Y:S04]  /*100f0*/  LDL.LU R13, [R1+0x10] ;  /* 0x00001000010d7983 */ /* 0x002ea80000300800 */
[----:B----4-:R0:W-:Y:S04]  /*10100*/  STS.U16 [R25+0x2000], R22 ;  /* 0x0020001619007388 */ /* 0x0101e80000000400 */
[----:B0-----:R-:W4:Y:S04]  /*10110*/  LDL.LU R22, [R1+0x2704] ;  /* 0x0027040001167983 */ /* 0x001f280000300800 */
[----:B----4-:R0:W-:Y:S04]  /*10120*/  STS.U16 [R25+0x2200], R22 ;  /* 0x0022001619007388 */ /* 0x0101e80000000400 */
[----:B--2---:R-:W-:Y:S04]  /*10130*/  STS.U16 [R25+0x4000], R14 ;  /* 0x0040000e19007388 */ /* 0x004fe80000000400 */
[----:B------:R-:W-:Y:S04]  /*10140*/  STS.U16 [R25+0x4200], R15 ;  /* 0x0042000f19007388 */ /* 0x000fe80000000400 */
[----:B------:R-:W-:Y:S04]  /*10150*/  STS.U16 [R25+0x6000], R2 ;  /* 0x0060000219007388 */ /* 0x000fe80000000400 */
[----:B------:R-:W-:Y:S04]  /*10160*/  STS.U16 [R25+0x6200], R0 ;  /* 0x0062000019007388 */ /* 0x000fe80000000400 */
[----:B------:R-:W-:Y:S04]  /*10170*/  STS.U16 [R25+0x8000], R29 ;  /* 0x0080001d19007388 */ /* 0x000fe80000000400 */
[----:B------:R-:W-:Y:S04]  /*10180*/  STS.U16 [R25+0x8200], R10 ;  /* 0x0082000a19007388 */ /* 0x000fe80000000400 */
[----:B------:R-:W-:Y:S04]  /*10190*/  STS.U16 [R25+0xa000], R27 ;  /* 0x00a0001b19007388 */ /* 0x000fe80000000400 */
[----:B0-----:R-:W2:Y:S04]  /*101a0*/  LDL.LU R22, [R1+0x2700] ;  /* 0x0027000001167983 */ /* 0x001ea80000300800 */
        /* <DEDUP_REMOVED lines=16> */
[----:B------:R0:W-:Y:S04]  /*102b0*/  STS.U16 [R25+0x1a200], R8 ;  /* 0x01a2000819007388 */ /* 0x0001e80000000400 */
[----:B0-----:R-:W4:Y:S04]  /*102c0*/  LDL.LU R8, [R1+0x4b0] ;  /* 0x0004b00001087983 */ /* 0x001f280000300800 */
[----:B------:R-:W4:Y:S04]  /*102d0*/  LDL.LU R10, [R1+0x4ac] ;  /* 0x0004ac00010a7983 */ /* 0x000f280000300800 */
[----:B------:R-:W0:Y:S04]  /*102e0*/  S2R R12, SR_TID.X ;  /* 0x00000000000c7919 */ /* 0x000e280000002100 */
[----:B---3--:R-:W-:Y:S04]  /*102f0*/  STS.U16 [R25+0x1c000], R9 ;  /* 0x01c0000919007388 */ /* 0x008fe80000000400 */
[----:B------:R1:W-:Y:S04]  /*10300*/  STS.U16 [R25+0x1c200], R11 ;  /* 0x01c2000b19007388 */ /* 0x0003e80000000400 */
[----:B------:R3:W-:Y:S01]  /*10310*/  STS.U16 [R25+0x1e000], R13 ;  /* 0x01e0000d19007388 */ /* 0x0007e20000000400 */
[----:B0-----:R-:W-:-:S04]  /*10320*/  LOP3.LUT R12, R12, 0xff, RZ, 0xc0, !PT ;  /* 0x000000ff0c0c7812 */ /* 0x001fc800078ec0ff */
[----:B------:R-:W-:-:S04]  /*10330*/  SHF.L.U32 R12, R12, 0x1, RZ ;  /* 0x000000010c0c7819 */ /* 0x000fc800000006ff */
[----:B------:R-:W-:Y:S02]  /*10340*/  LOP3.LUT R0, R12, 0x10, RZ, 0x3c, !PT ;  /* 0x000000100c007812 */ /* 0x000fe400078e3cff */
[----:B------:R-:W4:Y:S04]  /*10350*/  LDL.LU R12, [R1+0x470] ;  /* 0x00047000010c7983 */ /* 0x000f280000300800 */
[----:B-1----:R-:W4:Y:S04]  /*10360*/  LDL.LU R11, [R1+0x46c] ;  /* 0x00046c00010b7983 */ /* 0x002f280000300800 */
[----:B---3--:R-:W3:Y:S04]  /*10370*/  LDL.LU R13, [R1+0x430] ;  /* 0x00043000010d7983 */ /* 0x008ee80000300800 */
[----:B------:R-:W3:Y:S04]  /*10380*/  LDL.LU R14, [R1+0x3ec] ;  /* 0x0003ec00010e7983 */ /* 0x000ee80000300800 */
        /* <DEDUP_REMOVED lines=18> */
[----:B--2---:R0:W-:Y:S04]  /*104b0*/  STS.U16 [R25+0x1e200], R22 ;  /* 0x01e2001619007388 */ /* 0x0041e80000000400 */
[----:B0-----:R-:W2:Y:S04]  /*104c0*/  LDL.LU R22, [R1+0x3f0] ;  /* 0x0003f00001167983 */ /* 0x001ea80000300800 */
[----:B------:R0:W-:Y:S04]  /*104d0*/  STL [R1+0x26c4], R25 ;  /* 0x0026c41901007387 */ /* 0x0001e80000100800 */
[----:B0-----:R-:W2:Y:S04]  /*104e0*/  LDL.LU R25, [R1+0x42c] ;  /* 0x00042c0001197983 */ /* 0x001ea80000300800 */
[----:B------:R-:W2:Y:S04]  /*104f0*/  LDL.LU R28, [R1+0x50] ;  /* 0x00005000011c7983 */ /* 0x000ea80000300800 */
[----:B------:R-:W2:Y:S04]  /*10500*/  LDL.LU R3, [R1+0x4c] ;  /* 0x00004c0001037983 */ /* 0x000ea80000300800 */
[----:B----4-:R0:W-:Y:S04]  /*10510*/  STS.U16 [R0+0x400], R8 ;  /* 0x0004000800007388 */ /* 0x0101e80000000400 */
[----:B------:R1:W-:Y:S04]  /*10520*/  STS.U16 [R0+0x600], R10 ;  /* 0x0006000a00007388 */ /* 0x0003e80000000400 */
[----:B0-----:R-:W4:Y:S04]  /*10530*/  LDL.LU R8, [R1+0x2c] ;  /* 0x00002c0001087983 */ /* 0x001f280000300800 */
[----:B-1----:R-:W4:Y:S04]  /*10540*/  LDL.LU R10, [R1+0x26fc] ;  /* 0x0026fc00010a7983 */ /* 0x002f280000300800 */
[----:B------:R0:W-:Y:S04]  /*10550*/  STS.U16 [R0+0x2400], R12 ;  /* 0x0024000c00007388 */ /* 0x0001e80000000400 */
[----:B------:R1:W-:Y:S04]  /*10560*/  STS.U16 [R0+0x2600], R11 ;  /* 0x0026000b00007388 */ /* 0x0003e80000000400 */
[----:B---3--:R3:W-:Y:S04]  /*10570*/  STS.U16 [R0+0x4400], R13 ;  /* 0x0044000d00007388 */ /* 0x0087e80000000400 */
[----:B0-----:R-:W4:Y:S04]  /*10580*/  LDL.LU R12, [R1+0x26f8] ;  /* 0x0026f800010c7983 */ /* 0x001f280000300800 */
[----:B-1----:R-:W4:Y:S04]  /*10590*/  LDL.LU R11, [R1+0x28] ;  /* 0x00002800010b7983 */ /* 0x002f280000300800 */
[----:B---3--:R-:W3:Y:S04]  /*105a0*/  LDL.LU R13, [R1+0x26f4] ;  /* 0x0026f400010d7983 */ /* 0x008ee80000300800 */
[----:B--2---:R-:W-:Y:S04]  /*105b0*/  STS.U16 [R0+0x4600], R25 ;  /* 0x0046001900007388 */ /* 0x004fe80000000400 */
        /* <DEDUP_REMOVED lines=15> */
[----:B------:R-:W-:Y:S01]  /*106b0*/  STS.U16 [R0+0x14600], R24 ;  /* 0x0146001800007388 */ /* 0x000fe20000000400 */
[----:B----4-:R-:W-:-:S03]  /*106c0*/  LOP3.LUT R10, R10, 0xff, RZ, 0xc0, !PT ;  /* 0x000000ff0a0a7812 */ /* 0x010fc600078ec0ff */
[----:B------:R-:W-:Y:S04]  /*106d0*/  STS.U16 [R0+0x16400], R26 ;  /* 0x0164001a00007388 */ /* 0x000fe80000000400 */
[----:B------:R-:W-:Y:S04]  /*106e0*/  STS.U16 [R0+0x16600], R6 ;  /* 0x0166000600007388 */ /* 0x000fe80000000400 */
[----:B------:R-:W-:Y:S04]  /*106f0*/  STS.U16 [R0+0x18400], R7 ;  /* 0x0184000700007388 */ /* 0x000fe80000000400 */
[----:B------:R0:W-:Y:S02]  /*10700*/  STS.U16 [R0+0x18600], R9 ;  /* 0x0186000900007388 */ /* 0x0001e40000000400 */
[----:B0-----:R-:W-:-:S05]  /*10710*/  IMAD.SHL.U32 R9, R10, 0x2, RZ ;  /* 0x000000020a097824 */ /* 0x001fca00078e00ff */
[----:B------:R-:W-:-:S05]  /*10720*/  LOP3.LUT R6, R9, 0x20, RZ, 0x3c, !PT ;  /* 0x0000002009067812 */ /* 0x000fca00078e3cff */
[----:B------:R-:W-:Y:S04]  /*10730*/  STL [R1+0x26f0], R6 ;  /* 0x0026f00601007387 */ /* 0x000fe80000100800 */
[----:B------:R0:W-:Y:S04]  /*10740*/  STL [R1+0x26e4], R9 ;  /* 0x0026e40901007387 */ /* 0x0001e80000100800 */
[----:B0-----:R-:W2:Y:S01]  /*10750*/  LDL.LU R9, [R1+0x468] ;  /* 0x0004680001097983 */ /* 0x001ea20000300800 */
[----:B------:R-:W-:-:S03]  /*10760*/  SHF.L.U32 R10, R10, 0x1, RZ ;  /* 0x000000010a0a7819 */ /* 0x000fc600000006ff */
[----:B--2---:R0:W-:Y:S04]  /*10770*/  STL [R1+0x26e8], R9 ;  /* 0x0026e80901007387 */ /* 0x0041e80000100800 */
[----:B0-----:R-:W2:Y:S01]  /*10780*/  LDL.LU R9, [R1+0x4a4] ;  /* 0x0004a40001097983 */ /* 0x001ea20000300800 */
[----:B------:R-:W-:-:S03]  /*10790*/  LOP3.LUT R6, R10, 0x10, RZ, 0x3c, !PT ;  /* 0x000000100a067812 */ /* 0x000fc600078e3cff */
[----:B------:R-:W-:Y:S04]  /*107a0*/  STS.U16 [R0+0x1a400], R28 ;  /* 0x01a4001c00007388 */ /* 0x000fe80000000400 */
[----:B------:R-:W-:Y:S04]  /*107b0*/  STS.U16 [R0+0x1a600], R3 ;  /* 0x01a6000300007388 */ /* 0x000fe80000000400 */
[----:B------:R-:W-:Y:S04]  /*107c0*/  STS.U16 [R0+0x1c400], R8 ;  /* 0x01c4000800007388 */ /* 0x000fe80000000400 */
[----:B------:R-:W-:Y:S04]  /*107d0*/  STS.U16 [R6+0x1c600], R11 ;  /* 0x01c6000b06007388 */ /* 0x000fe80000000400 */
[----:B---3--:R-:W-:Y:S04]  /*107e0*/  STS.U16 [R6+0x1e400], R13 ;  /* 0x01e4000d06007388 */ /* 0x008fe80000000400 */
[----:B------:R-:W-:Y:S04]  /*107f0*/  STS.U16 [R6+0x1e600], R12 ;  /* 0x01e6000c06007388 */ /* 0x000fe80000000400 */
[----:B--2---:R0:W-:Y:S04]  /*10800*/  STL [R1+0x26ec], R9 ;  /* 0x0026ec0901007387 */ /* 0x0041e80000100800 */
[----:B0-----:R-:W2:Y:S04]  /*10810*/  LDL.LU R9, [R1+0x4a8] ;  /* 0x0004a80001097983 */ /* 0x001ea80000300800 */
[----:B------:R-:W3:Y:S04]  /*10820*/  LDL.LU R10, [R1+0x464] ;  /* 0x00046400010a7983 */ /* 0x000ee80000300800 */
[----:B------:R-:W4:Y:S04]  /*10830*/  LDL.LU R11, [R1+0x428] ;  /* 0x00042800010b7983 */ /* 0x000f280000300800 */
        /* <DEDUP_REMOVED lines=26> */
[----:B--2---:R0:W-:Y:S04]  /*109e0*/  STS.U16 [R6+0x800], R9 ;  /* 0x0008000906007388 */ /* 0x0041e80000000400 */
[----:B0-----:R-:W2:Y:S04]  /*109f0*/  LDL.LU R9, [R1+0x26ec] ;  /* 0x0026ec0001097983 */ /* 0x001ea80000300800 */
[----:B--2---:R0:W-:Y:S04]  /*10a00*/  STS.U16 [R6+0xa00], R9 ;  /* 0x000a000906007388 */ /* 0x0041e80000000400 */
[----:B0-----:R-:W2:Y:S04]  /*10a10*/  LDL.LU R9, [R1+0x26e8] ;  /* 0x0026e80001097983 */ /* 0x001ea80000300800 */
[----:B--2---:R0:W-:Y:S04]  /*10a20*/  STS.U16 [R6+0x2800], R9 ;  /* 0x0028000906007388 */ /* 0x0041e80000000400 */
[----:B---3--:R1:W-:Y:S04]  /*10a30*/  STS.U16 [R6+0x2a00], R10 ;  /* 0x002a000a06007388 */ /* 0x0083e80000000400 */
[----:B----4-:R2:W-:Y:S04]  /*10a40*/  STS.U16 [R6+0x4800], R11 ;  /* 0x0048000b06007388 */ /* 0x0105e80000000400 */
[----:B------:R-:W-:Y:S04]  /*10a50*/  STS.U16 [R6+0x4a00], R12 ;  /* 0x004a000c06007388 */ /* 0x000fe80000000400 */
[----:B------:R-:W-:Y:S04]  /*10a60*/  STS.U16 [R6+0x6800], R13 ;  /* 0x0068000d06007388 */ /* 0x000fe80000000400 */
[----:B------:R-:W-:Y:S04]  /*10a70*/  STS.U16 [R6+0x6a00], R25 ;  /* 0x006a001906007388 */ /* 0x000fe80000000400 */
[----:B------:R-:W-:Y:S04]  /*10a80*/  STS.U16 [R6+0x8800], R22 ;  /* 0x0088001606007388 */ /* 0x000fe80000000400 */
[----:B------:R-:W-:Y:S04]  /*10a90*/  STS.U16 [R6+0x8a00], R14 ;  /* 0x008a000e06007388 */ /* 0x000fe80000000400 */
[----:B0-----:R-:W3:Y:S04]  /*10aa0*/  LDL.LU R9, [R1+0x26e4] ;  /* 0x0026e40001097983 */ /* 0x001ee80000300800 */
[----:B------:R-:W-:Y:S04]  /*10ab0*/  STS.U16 [R6+0xa800], R15 ;  /* 0x00a8000f06007388 */ /* 0x000fe80000000400 */
[----:B-1----:R-:W4:Y:S04]  /*10ac0*/  LDL.LU R10, [R1+0x26e0] ;  /* 0x0026e000010a7983 */ /* 0x002f280000300800 */
[----:B------:R-:W-:Y:S04]  /*10ad0*/  STS.U16 [R6+0xaa00], R2 ;  /* 0x00aa000206007388 */ /* 0x000fe80000000400 */
[----:B--2---:R-:W2:Y:S04]  /*10ae0*/  LDL.LU R11, [R1+0x26dc] ;  /* 0x0026dc00010b7983 */ /* 0x004ea80000300800 */
[----:B------:R0:W-:Y:S04]  /*10af0*/  STS.U16 [R6+0xc800], R0 ;  /* 0x00c8000006007388 */ /* 0x0001e80000000400 */
        /* <DEDUP_REMOVED lines=9> */
[----:B--2---:R0:W-:Y:S04]  /*10b90*/  STL [R1+0x26d8], R0 ;  /* 0x0026d80001007387 */ /* 0x0041e80000100800 */
[----:B0-----:R-:W2:Y:S04]  /*10ba0*/  LDL.LU R0, [R1+0x4a0] ;  /* 0x0004a00001007983 */ /* 0x001ea80000300800 */
[----:B------:R-:W-:Y:S04]  /*10bb0*/  STS.U16 [R6+0x14a00], R20 ;  /* 0x014a001406007388 */ /* 0x000fe80000000400 */
[----:B------:R-:W-:Y:S04]  /*10bc0*/  STS.U16 [R6+0x16800], R4 ;  /* 0x0168000406007388 */ /* 0x000fe80000000400 */
[----:B------:R-:W-:Y:S04]  /*10bd0*/  STS.U16 [R6+0x16a00], R5 ;  /* 0x016a000506007388 */ /* 0x000fe80000000400 */
[----:B------:R-:W-:Y:S04]  /*10be0*/  STS.U16 [R6+0x18800], R24 ;  /* 0x0188001806007388 */ /* 0x000fe80000000400 */
[----:B------:R-:W-:Y:S04]  /*10bf0*/  STS.U16 [R6+0x18a00], R26 ;  /* 0x018a001a06007388 */ /* 0x000fe80000000400 */
[----:B------:R-:W-:Y:S01]  /*10c00*/  STS.U16 [R6+0x1a800], R7 ;  /* 0x01a8000706007388 */ /* 0x000fe20000000400 */
[----:B---3--:R-:W-:-:S03]  /*10c10*/  LOP3.LUT R2, R9, 0x30, RZ, 0x3c, !PT ;  /* 0x0000003009027812 */ /* 0x008fc600078e3cff */
[----:B------:R-:W-:Y:S04]  /*10c20*/  STS.U16 [R6+0x1aa00], R28 ;  /* 0x01aa001c06007388 */ /* 0x000fe80000000400 */
[----:B------:R-:W-:Y:S04]  /*10c30*/  STS.U16 [R6+0x1c800], R3 ;  /* 0x01c8000306007388 */ /* 0x000fe80000000400 */
[----:B------:R0:W-:Y:S04]  /*10c40*/  STS.U16 [R6+0x1ca00], R8 ;  /* 0x01ca000806007388 */ /* 0x0001e80000000400 */
[----:B0-----:R-:W3:Y:S04]  /*10c50*/  LDL.LU R8, [R1+0x460] ;  /* 0x0004600001087983 */ /* 0x001ee80000300800 */
        /* <DEDUP_REMOVED lines=21> */
[----:B------:R0:W-:Y:S04]  /*10db0*/  STS.U16 [R6+0x1e800], R11 ;  /* 0x01e8000b06007388 */ /* 0x0001e80000000400 */
[----:B----4-:R1:W-:Y:S04]  /*10dc0*/  STS.U16 [R6+0x1ea00], R10 ;  /* 0x01ea000a06007388 */ /* 0x0103e80000000400 */
[----:B0-----:R-:W4:Y:S04]  /*10dd0*/  LDL.LU R11, [R1+0x41c] ;  /* 0x00041c00010b7983 */ /* 0x001f280000300800 */
[----:B-1----:R-:W3:Y:S04]  /*10de0*/  LDL.LU R10, [R1+0x420] ;  /* 0x00042000010a7983 */ /* 0x002ee80000300800 */
[----:B------:R-:W3:Y:S04]  /*10df0*/  LDL.LU R6, [R1+0x40] ;  /* 0x0000400001067983 */ /* 0x000ee80000300800 */
[----:B------:R-:W3:Y:S04]  /*10e00*/  LDL.LU R7, [R1+0x3c] ;  /* 0x00003c0001077983 */ /* 0x000ee80000300800 */
[----:B------:R-:W3:Y:S04]  /*10e10*/  LDL.LU R28, [R1+0x18] ;  /* 0x00001800011c7983 */ /* 0x000ee80000300800 */
[----:B--2---:R0:W-:Y:S04]  /*10e20*/  STS.U16 [R2+0xc00], R0 ;  /* 0x000c000002007388 */ /* 0x0041e80000000400 */
[----:B0-----:R-:W2:Y:S04]  /*10e30*/  LDL.LU R0, [R1+0x26d8] ;  /* 0x0026d80001007983 */ /* 0x001ea80000300800 */
[----:B--2---:R0:W-:Y:S04]  /*10e40*/  STS.U16 [R2+0xe00], R0 ;  /* 0x000e000002007388 */ /* 0x0041e80000000400 */
[----:B0-----:R-:W2:Y:S04]  /*10e50*/  LDL.LU R0, [R1+0x26d4] ;  /* 0x0026d40001007983 */ /* 0x001ea80000300800 */
[----:B---3--:R0:W-:Y:S04]  /*10e60*/  STS.U16 [R2+0x2c00], R8 ;  /* 0x002c000802007388 */ /* 0x0081e80000000400 */
[----:B------:R1:W-:Y:S04]  /*10e70*/  STS.U16 [R2+0x2e00], R9 ;  /* 0x002e000902007388 */ /* 0x0003e80000000400 */
[----:B------:R-:W-:Y:S04]  /*10e80*/  STS.U16 [R2+0x4c00], R10 ;  /* 0x004c000a02007388 */ /* 0x000fe80000000400 */
        /* <DEDUP_REMOVED lines=14> */
[----:B0-----:R-:W3:Y:S04]  /*10f70*/  LDL.LU R8, [R1+0x26d0] ;  /* 0x0026d00001087983 */ /* 0x001ee80000300800 */
[----:B------:R-:W-:Y:S04]  /*10f80*/  STS.U16 [R2+0x12e00], R18 ;  /* 0x012e001202007388 */ /* 0x000fe80000000400 */
[----:B-1----:R-:W3:Y:S04]  /*10f90*/  LDL.LU R9, [R1+0x26cc] ;  /* 0x0026cc0001097983 */ /* 0x002ee80000300800 */
[----:B------:R0:W-:Y:S04]  /*10fa0*/  STS.U16 [R2+0x14c00], R3 ;  /* 0x014c000302007388 */ /* 0x0001e80000000400 */
[----:B0-----:R-:W3:Y:S04]  /*10fb0*/  LDL.LU R3, [R1+0x14] ;  /* 0x0000140001037983 */ /* 0x001ee80000300800 */
[----:B------:R-:W-:Y:S04]  /*10fc0*/  STS.U16 [R2+0x14e00], R20 ;  /* 0x014e001402007388 */ /* 0x000fe80000000400 */
[----:B------:R-:W-:Y:S04]  /*10fd0*/  STS.U16 [R2+0x16c00], R4 ;  /* 0x016c000402007388 */ /* 0x000fe80000000400 */
[----:B------:R-:W-:Y:S04]  /*10fe0*/  STS.U16 [R2+0x16e00], R5 ;  /* 0x016e000502007388 */ /* 0x000fe80000000400 */
[----:B------:R-:W-:Y:S04]  /*10ff0*/  STS.U16 [R2+0x18c00], R24 ;  /* 0x018c001802007388 */ /* 0x000fe80000000400 */
[----:B------:R-:W-:Y:S04]  /*11000*/  STS.U16 [R2+0x18e00], R26 ;  /* 0x018e001a02007388 */ /* 0x000fe80000000400 */
[----:B------:R0:W-:Y:S04]  /*11010*/  STS.U16 [R2+0x1ac00], R6 ;  /* 0x01ac000602007388 */ /* 0x0001e80000000400 */
[----:B------:R1:W-:Y:S04]  /*11020*/  STS.U16 [R2+0x1ae00], R7 ;  /* 0x01ae000702007388 */ /* 0x0003e80000000400 */
[----:B------:R0:W-:Y:S01]  /*11030*/  STS.U16 [R2+0x1cc00], R28 ;  /* 0x01cc001c02007388 */ /* 0x0001e20000000400 */
[----:B--2---:R-:W-:-:S05]  /*11040*/  IMAD.SHL.U32 R0, R0, 0x2, RZ ;  /* 0x0000000200007824 */ /* 0x004fca00078e00ff */
[----:B------:R-:W-:-:S05]  /*11050*/  LOP3.LUT R14, R0, 0x40, RZ, 0x3c, !PT ;  /* 0x00000040000e7812 */ /* 0x000fca00078e3cff */
[----:B------:R2:W-:Y:S04]  /*11060*/  STL [R1+0x26c8], R14 ;  /* 0x0026c80e01007387 */ /* 0x0005e80000100800 */
[----:B------:R-:W4:Y:S04]  /*11070*/  LDL.LU R25, [R1+0x498] ;  /* 0x0004980001197983 */ /* 0x000f280000300800 */
[----:B0-----:R-:W4:Y:S04]  /*11080*/  LDL.LU R6, [R1+0x494] ;  /* 0x0004940001067983 */ /* 0x001f280000300800 */
        /* <DEDUP_REMOVED lines=13> */
[----:B------:R-:W4:Y:S01]  /*11160*/  LDL.LU R19, [R1+0x174] ;  /* 0x0001740001137983 */ /* 0x000f220000300800 */
[----:B--2---:R-:W-:-:S03]  /*11170*/  LOP3.LUT R14, R0, 0x30, RZ, 0x3c, !PT ;  /* 0x00000030000e7812 */ /* 0x004fc600078e3cff */
        /* <DEDUP_REMOVED lines=8> */
[----:B---3--:R0:W-:Y:S04]  /*11200*/  STS.U16 [R14+0x1ce00], R3 ;  /* 0x01ce00030e007388 */ /* 0x0081e80000000400 */
[----:B------:R-:W3:Y:S04]  /*11210*/  LDL.LU R0, [R1+0x30] ;  /* 0x0000300001007983 */ /* 0x000ee80000300800 */
[----:B------:R1:W-:Y:S04]  /*11220*/  STS.U16 [R14+0x1ec00], R9 ;  /* 0x01ec00090e007388 */ /* 0x0003e80000000400 */
[----:B0-----:R-:W2:Y:S04]  /*11230*/  LDL.LU R3, [R1+0x20] ;  /* 0x0000200001037983 */ /* 0x001ea80000300800 */
[----:B------:R0:W-:Y:S04]  /*11240*/  STS.U16 [R14+0x1ee00], R8 ;  /* 0x01ee00080e007388 */ /* 0x0001e80000000400 */
[----:B-1----:R-:W2:Y:S04]  /*11250*/  LDL.LU R9, [R1+0x414] ;  /* 0x0004140001097983 */ /* 0x002ea80000300800 */
[----:B0-----:R-:W4:Y:S04]  /*11260*/  LDL.LU R14, [R1+0x26c8] ;  /* 0x0026c800010e7983 */ /* 0x001f280000300800 */
[----:B------:R-:W2:Y:S04]  /*11270*/  LDL.LU R8, [R1+0x418] ;  /* 0x0004180001087983 */ /* 0x000ea80000300800 */
[----:B----4-:R0:W-:Y:S04]  /*11280*/  STS.U16 [R14+0x1000], R25 ;  /* 0x001000190e007388 */ /* 0x0101e80000000400 */
[----:B------:R1:W-:Y:S04]  /*11290*/  STS.U16 [R14+0x1200], R6 ;  /* 0x001200060e007388 */ /* 0x0003e80000000400 */
[----:B------:R4:W-:Y:S04]  /*112a0*/  STS.U16 [R14+0x3000], R7 ;  /* 0x003000070e007388 */ /* 0x0009e80000000400 */
[----:B------:R0:W-:Y:S04]  /*112b0*/  STS.U16 [R14+0x3200], R28 ;  /* 0x0032001c0e007388 */ /* 0x0001e80000000400 */
        /* <DEDUP_REMOVED lines=9> */
[----:B-1----:R-:W2:Y:S04]  /*11350*/  LDL.LU R6, [R1+0x26c0] ;  /* 0x0026c00001067983 */ /* 0x002ea80000300800 */
[----:B------:R-:W-:Y:S04]  /*11360*/  STS.U16 [R14+0xd000], R2 ;  /* 0x00d000020e007388 */ /* 0x000fe80000000400 */
[----:B----4-:R-:W4:Y:S04]  /*11370*/  LDL.LU R7, [R1+0x26bc] ;  /* 0x0026bc0001077983 */ /* 0x010f280000300800 */
[----:B------:R-:W-:Y:S04]  /*11380*/  STS.U16 [R14+0xd200], R29 ;  /* 0x00d2001d0e007388 */ /* 0x000fe80000000400 */
[----:B------:R-:W2:Y:S04]  /*11390*/  LDL.LU R28, [R1+0x26b8] ;  /* 0x0026b800011c7983 */ /* 0x000ea80000300800 */
        /* <DEDUP_REMOVED lines=10> */
[----:B------:R-:W4:Y:S04]  /*11440*/  LDL.LU R29, [R1+0x490] ;  /* 0x00049000011d7983 */ /* 0x000f280000300800 */
[----:B------:R1:W-:Y:S04]  /*11450*/  STS.U16 [R14+0x17200], R5 ;  /* 0x017200050e007388 */ /* 0x0003e80000000400 */
[----:B0-----:R-:W4:Y:S04]  /*11460*/  LDL.LU R4, [R1+0x48c] ;  /* 0x00048c0001047983 */ /* 0x001f280000300800 */
[----:B------:R0:W-:Y:S04]  /*11470*/  STS.U16 [R14+0x19000], R24 ;  /* 0x019000180e007388 */ /* 0x0001e80000000400 */
[----:B-1----:R-:W4:Y:S04]  /*11480*/  LDL.LU R5, [R1+0x450] ;  /* 0x0004500001057983 */ /* 0x002f280000300800 */
[----:B------:R1:W-:Y:S04]  /*11490*/  STS.U16 [R14+0x19200], R26 ;  /* 0x0192001a0e007388 */ /* 0x0003e80000000400 */
[----:B0-----:R-:W4:Y:S04]  /*114a0*/  LDL.LU R24, [R1+0x44c] ;  /* 0x00044c0001187983 */ /* 0x001f280000300800 */
[----:B---3--:R0:W-:Y:S04]  /*114b0*/  STS.U16 [R14+0x1b000], R0 ;  /* 0x01b000000e007388 */ /* 0x0081e80000000400 */
        /* <DEDUP_REMOVED lines=20> */
[----:B--2---:R-:W-:Y:S04]  /*11600*/  STS.U16 [R14+0x1d000], R27 ;  /* 0x01d0001b0e007388 */ /* 0x004fe80000000400 */
[----:B------:R0:W-:Y:S04]  /*11610*/  STS.U16 [R14+0x1d200], R28 ;  /* 0x01d2001c0e007388 */ /* 0x0001e80000000400 */
[----:B----4-:R1:W-:Y:S04]  /*11620*/  STS.U16 [R14+0x1f000], R7 ;  /* 0x01f000070e007388 */ /* 0x0103e80000000400 */
[----:B------:R2:W-:Y:S04]  /*11630*/  STS.U16 [R14+0x1f200], R6 ;  /* 0x01f200060e007388 */ /* 0x0005e80000000400 */
[----:B0-----:R-:W4:Y:S04]  /*11640*/  LDL.LU R28, [R1+0x26c] ;  /* 0x00026c00011c7983 */ /* 0x001f280000300800 */
[----:B-1----:R-:W4:Y:S04]  /*11650*/  LDL.LU R7, [R1+0x270] ;  /* 0x0002700001077983 */ /* 0x002f280000300800 */
[----:B--2---:R-:W2:Y:S04]  /*11660*/  LDL.LU R14, [R1+0x26b4] ;  /* 0x0026b400010e7983 */ /* 0x004ea80000300800 */
[----:B------:R-:W2:Y:S01]  /*11670*/  LDL.LU R6, [R1+0x2cc] ;  /* 0x0002cc0001067983 */ /* 0x000ea20000300800 */
[----:B------:R-:W-:-:S05]  /*11680*/  LOP3.LUT R27, R25, 0x50, RZ, 0x3c, !PT ;  /* 0x00000050191b7812 */ /* 0x000fca00078e3cff */
[----:B------:R0:W-:Y:S04]  /*11690*/  STS.U16 [R27+0x1400], R29 ;  /* 0x0014001d1b007388 */ /* 0x0001e80000000400 */
        /* <DEDUP_REMOVED lines=10> */
[----:B------:R0:W-:Y:S04]  /*11740*/  STS.U16 [R27+0x7400], R3 ;  /* 0x007400031b007388 */ /* 0x0001e80000000400 */
[----:B-1----:R-:W3:Y:S04]  /*11750*/  LDL.LU R0, [R1+0x269c] ;  /* 0x00269c0001007983 */ /* 0x002ee80000300800 */
[----:B0-----:R-:W3:Y:S04]  /*11760*/  LDL.LU R3, [R1+0x2698] ;  /* 0x0026980001037983 */ /* 0x001ee80000300800 */
[----:B--2---:R-:W-:Y:S04]  /*11770*/  STS.U16 [R27+0x7600], R6 ;  /* 0x007600061b007388 */ /* 0x004fe80000000400 */
        /* <DEDUP_REMOVED lines=14> */
[----:B------:R1:W-:Y:S04]  /*11860*/  STS.U16 [R27+0x17400], R17 ;  /* 0x017400111b007388 */ /* 0x0003e80000000400 */
[----:B------:R2:W-:Y:S04]  /*11870*/  STS.U16 [R27+0x17600], R16 ;  /* 0x017600101b007388 */ /* 0x0005e80000000400 */
[----:B0-----:R-:W4:Y:S04]  /*11880*/  LDL.LU R19, [R1+0x488] ;  /* 0x0004880001137983 */ /* 0x001f280000300800 */
[----:B-1----:R-:W4:Y:S04]  /*11890*/  LDL.LU R17, [R1+0x484] ;  /* 0x0004840001117983 */ /* 0x002f280000300800 */
[----:B------:R0:W-:Y:S04]  /*118a0*/  STS.U16 [R27+0x19400], R18 ;  /* 0x019400121b007388 */ /* 0x0001e80000000400 */
[----:B--2---:R-:W2:Y:S04]  /*118b0*/  LDL.LU R16, [R1+0x448] ;  /* 0x0004480001107983 */ /* 0x004ea80000300800 */
[----:B------:R1:W-:Y:S04]  /*118c0*/  STS.U16 [R27+0x19600], R20 ;  /* 0x019600141b007388 */ /* 0x0003e80000000400 */
[----:B0-----:R-:W2:Y:S04]  /*118d0*/  LDL.LU R18, [R1+0x444] ;  /* 0x0004440001127983 */ /* 0x001ea80000300800 */
[----:B---3--:R0:W-:Y:S04]  /*118e0*/  STS.U16 [R27+0x1b400], R3 ;  /* 0x01b400031b007388 */ /* 0x0081e80000000400 */
[----:B-1----:R-:W3:Y:S04]  /*118f0*/  LDL.LU R20, [R1+0x408] ;  /* 0x0004080001147983 */ /* 0x002ee80000300800 */
        /* <DEDUP_REMOVED lines=15> */
[----:B------:R-:W3:Y:S04]  /*119f0*/  LDL.LU R21, [R1+0xa4] ;  /* 0x0000a40001157983 */ /* 0x000ee80000300800 */
[----:B------:R1:W-:Y:S04]  /*11a00*/  STS.U16 [R27+0x1d400], R26 ;  /* 0x01d4001a1b007388 */ /* 0x0003e80000000400 */
[----:B0-----:R-:W3:Y:S04]  /*11a10*/  LDL.LU R0, [R1+0x68] ;  /* 0x0000680001007983 */ /* 0x001ee80000300800 */
[----:B------:R0:W-:Y:S04]  /*11a20*/  STS.U16 [R27+0x1d600], R24 ;  /* 0x01d600181b007388 */ /* 0x0001e80000000400 */
[----:B-1----:R-:W3:Y:S04]  /*11a30*/  LDL.LU R26, [R1+0x228] ;  /* 0x00022800011a7983 */ /* 0x002ee80000300800 */
[----:B------:R1:W-:Y:S04]  /*11a40*/  STS.U16 [R27+0x1f400], R5 ;  /* 0x01f400051b007388 */ /* 0x0003e80000000400 */
[----:B0-----:R-:W3:Y:S04]  /*11a50*/  LDL.LU R24, [R1+0x268] ;  /* 0x0002680001187983 */ /* 0x001ee80000300800 */
[----:B------:R0:W-:Y:S04]  /*11a60*/  STS.U16 [R27+0x1f600], R4 ;  /* 0x01f600041b007388 */ /* 0x0001e80000000400 */
[----:B-1----:R-:W3:Y:S04]  /*11a70*/  LDL.LU R5, [R1+0x2c4] ;  /* 0x0002c40001057983 */ /* 0x002ee80000300800 */
[----:B0-----:R-:W3:Y:S04]  /*11a80*/  LDL.LU R27, [R1+0x2694] ;  /* 0x00269400011b7983 */ /* 0x001ee80000300800 */
[----:B------:R-:W3:Y:S01]  /*11a90*/  LDL.LU R4, [R1+0x2c8] ;  /* 0x0002c80001047983 */ /* 0x000ee20000300800 */
[----:B------:R-:W-:-:S05]  /*11aa0*/  LOP3.LUT R25, R25, 0x60, RZ, 0x3c, !PT ;  /* 0x0000006019197812 */ /* 0x000fca00078e3cff */
[----:B----4-:R0:W-:Y:S04]  /*11ab0*/  STS.U16 [R25+0x1800], R19 ;  /* 0x0018001319007388 */ /* 0x0101e80000000400 */
[----:B------:R1:W-:Y:S04]  /*11ac0*/  STS.U16 [R25+0x1a00], R17 ;  /* 0x001a001119007388 */ /* 0x0003e80000000400 */
[----:B0-----:R-:W4:Y:S04]  /*11ad0*/  LDL.LU R19, [R1+0x2690] ;  /* 0x0026900001137983 */ /* 0x001f280000300800 */
[----:B-1----:R-:W4:Y:S04]  /*11ae0*/  LDL.LU R17, [R1+0x268c] ;  /* 0x00268c0001117983 */ /* 0x002f280000300800 */
[----:B--2---:R0:W-:Y:S04]  /*11af0*/  STS.U16 [R25+0x3800], R16 ;  /* 0x0038001019007388 */ /* 0x0041e80000000400 */
[----:B------:R1:W-:Y:S04]  /*11b00*/  STS.U16 [R25+0x3a00], R18 ;  /* 0x003a001219007388 */ /* 0x0003e80000000400 */
[----:B0-----:R-:W2:Y:S04]  /*11b10*/  LDL.LU R16, [R1+0x2688] ;  /* 0x0026880001107983 */ /* 0x001ea80000300800 */
[----:B-1----:R-:W2:Y:S04]  /*11b20*/  LDL.LU R18, [R1+0x2684] ;  /* 0x0026840001127983 */ /* 0x002ea80000300800 */
[----:B---3--:R0:W-:Y:S04]  /*11b30*/  STS.U16 [R25+0x5800], R20 ;  /* 0x0058001419007388 */ /* 0x0081e80000000400 */
[----:B------:R1:W-:Y:S04]  /*11b40*/  STS.U16 [R25+0x5a00], R3 ;  /* 0x005a000319007388 */ /* 0x0003e80000000400 */
[----:B0-----:R-:W3:Y:S04]  /*11b50*/  LDL.LU R20, [R1+0x2680] ;  /* 0x0026800001147983 */ /* 0x001ee80000300800 */
[----:B-1----:R-:W2:Y:S04]  /*11b60*/  LDL.LU R3, [R1+0x267c] ;  /* 0x00267c0001037983 */ /* 0x002ea80000300800 */
[----:B------:R-:W-:Y:S04]  /*11b70*/  STS.U16 [R25+0x7800], R4 ;  /* 0x0078000419007388 */ /* 0x000fe80000000400 */
[----:B------:R-:W-:Y:S04]  /*11b80*/  STS.U16 [R25+0x7a00], R5 ;  /* 0x007a000519007388 */ /* 0x000fe80000000400 */
[----:B------:R-:W-:Y:S04]  /*11b90*/  STS.U16 [R25+0x9800], R24 ;  /* 0x0098001819007388 */ /* 0x000fe80000000400 */
[----:B------:R0:W-:Y:S04]  /*11ba0*/  STS.U16 [R25+0x9a00], R2 ;  /* 0x009a000219007388 */ /* 0x0001e80000000400 */
[----:B0-----:R-:W3:Y:S04]  /*11bb0*/  LDL.LU R2, [R1] ;  /* 0x0000000001027983 */ /* 0x001ee80000300800 */
        /* <DEDUP_REMOVED lines=17> */
[----:B------:R-:W4:Y:S04]  /*11cd0*/  LDL.LU R0, [R1+0x440] ;  /* 0x0004400001007983 */ /* 0x000f280000300800 */
[----:B--2---:R0:W-:Y:S04]  /*11ce0*/  STS.U16 [R25+0x19a00], R3 ;  /* 0x019a000319007388 */ /* 0x0041e80000000400 */
[----:B0-----:R-:W2:Y:S04]  /*11cf0*/  LDL.LU R3, [R1+0x43c] ;  /* 0x00043c0001037983 */ /* 0x001ea80000300800 */
        /* <DEDUP_REMOVED lines=15> */
[----:B0-----:R-:W0:Y:S04]  /*11df0*/  S2R R2, SR_TID.X ;  /* 0x0000000000027919 */ /* 0x001e280000002100 */
[----:B------:R1:W-:Y:S04]  /*11e00*/  STS.U16 [R25+0x1ba00], R20 ;  /* 0x01ba001419007388 */ /* 0x0003e80000000400 */
[----:B------:R3:W-:Y:S04]  /*11e10*/  STS.U16 [R25+0x1d800], R18 ;  /* 0x01d8001219007388 */ /* 0x0007e80000000400 */
[----:B------:R0:W-:Y:S04]  /*11e20*/  STS.U16 [R25+0x1da00], R16 ;  /* 0x01da001019007388 */ /* 0x0001e80000000400 */
[----:B----4-:R4:W-:Y:S01]  /*11e30*/  STS.U16 [R25+0x1f800], R17 ;  /* 0x01f8001119007388 */ /* 0x0109e20000000400 */
[----:B0-----:R-:W-:-:S03]  /*11e40*/  LOP3.LUT R4, R2, 0xff, RZ, 0xc0, !PT ;  /* 0x000000ff02047812 */ /* 0x001fc600078ec0ff */
[----:B------:R-:W2:Y:S04]  /*11e50*/  LDL.LU R2, [R1+0x60] ;  /* 0x0000600001027983 */ /* 0x000ea80000300800 */
[----:B-1----:R-:W2:Y:S04]  /*11e60*/  LDL.LU R20, [R1+0x260] ;  /* 0x0002600001147983 */ /* 0x002ea80000300800 */
[----:B---3--:R-:W3:Y:S04]  /*11e70*/  LDL.LU R18, [R1+0x2bc] ;  /* 0x0002bc0001127983 */ /* 0x008ee80000300800 */
[----:B------:R-:W3:Y:S04]  /*11e80*/  LDL.LU R16, [R1+0x2c0] ;  /* 0x0002c00001107983 */ /* 0x000ee80000300800 */
[----:B----4-:R-:W4:Y:S04]  /*11e90*/  LDL.LU R17, [R1+0x3fc] ;  /* 0x0003fc0001117983 */ /* 0x010f280000300800 */
[----:B------:R0:W-:Y:S01]  /*11ea0*/  STS.U16 [R25+0x1fa00], R19 ;  /* 0x01fa001319007388 */ /* 0x0001e20000000400 */
[----:B------:R-:W-:-:S03]  /*11eb0*/  SHF.L.U32 R4, R4, 0x1, RZ ;  /* 0x0000000104047819 */ /* 0x000fc600000006ff */
[----:B0-----:R-:W3:Y:S04]  /*11ec0*/  LDL.LU R25, [R1+0x2678] ;  /* 0x0026780001197983 */ /* 0x001ee80000300800 */
[----:B------:R-:W3:Y:S01]  /*11ed0*/  LDL.LU R19, [R1+0x400] ;  /* 0x0004000001137983 */ /* 0x000ee20000300800 */
[----:B------:R-:W-:-:S05]  /*11ee0*/  LOP3.LUT R4, R4, 0x70, RZ, 0x3c, !PT ;  /* 0x0000007004047812 */ /* 0x000fca00078e3cff */
        /* <DEDUP_REMOVED lines=8> */
[----:B---3--:R-:W-:Y:S04]  /*11f70*/  STS.U16 [R4+0x5c00], R19 ;  /* 0x005c001304007388 */ /* 0x008fe80000000400 */
        /* <DEDUP_REMOVED lines=10> */
[----:B------:R-:W-:Y:S04]  /*12020*/  STS.U16 [R4+0xfe00], R8 ;  /* 0x00fe000804007388 */ /* 0x000fe80000000400 */
[----:B------:R-:W-:Y:S04]  /*12030*/  STS.U16 [R4+0x11c00], R9 ;  /* 0x011c000904007388 */ /* 0x000fe80000000400 */
[----:B------:R-:W-:Y:S04]  /*12040*/  STS.U16 [R4+0x11e00], R10 ;  /* 0x011e000a04007388 */ /* 0x000fe80000000400 */
[----:B------:R-:W-:Y:S04]  /*12050*/  STS.U16 [R4+0x13c00], R11 ;  /* 0x013c000b04007388 */ /* 0x000fe80000000400 */
[----:B0-----:R-:W3:Y:S04]  /*12060*/  LDL R28, [R1+0x2a0] ;  /* 0x0002a000011c7983 */ /* 0x001ee80000100800 */
[----:B------:R-:W-:Y:S04]  /*12070*/  STS.U16 [R4+0x13e00], R12 ;  /* 0x013e000c04007388 */ /* 0x000fe80000000400 */
[----:B--2---:R0:W-:Y:S04]  /*12080*/  STS.U16 [R4+0x15c00], R3 ;  /* 0x015c000304007388 */ /* 0x0041e80000000400 */
[----:B0-----:R-:W2:Y:S04]  /*12090*/  LDL R3, [R1+0x564] ;  /* 0x0005640001037983 */ /* 0x001ea80000100800 */
        /* <DEDUP_REMOVED lines=10> */
[----:B0-----:R-:W4:Y:S04]  /*12140*/  LDL R29, [R1+0xd88] ;  /* 0x000d8800011d7983 */ /* 0x001f280000100800 */
[----:B------:R-:W0:Y:S04]  /*12150*/  S2R R0, SR_TID.X ;  /* 0x0000000000007919 */ /* 0x000e280000002100 */
[----:B------:R-:W1:Y:S04]  /*12160*/  S2R R15, SR_TID.X ;  /* 0x00000000000f7919 */ /* 0x000e680000002100 */
[----:B------:R-:W-:Y:S04]  /*12170*/  STS.U16 [R4+0x1fe00], R14 ;  /* 0x01fe000e04007388 */ /* 0x000fe80000000400 */
[----:B------:R-:W-:Y:S01]  /*12180*/  BAR.SYNC.DEFER_BLOCKING 0x0 ;  /* 0x0000000000007b1d */ /* 0x000fe20000010000 */
[----:B0-----:R-:W-:-:S02]  /*12190*/  LOP3.LUT R2, R0, 0x7, RZ, 0xc0, !PT ;  /* 0x0000000700027812 */ /* 0x001fc400078ec0ff */
[C---:B-1----:R-:W-:Y:S02]  /*121a0*/  LOP3.LUT R0, R15.reuse, 0x7, RZ, 0xc0, !PT ;  /* 0x000000070f007812 */ /* 0x042fe400078ec0ff */
[C---:B------:R-:W-:Y:S01]  /*121b0*/  SHF.L.U32 R22, R15.reuse, 0x1, RZ ;  /* 0x000000010f167819 */ /* 0x040fe200000006ff */
[----:B------:R-:W-:Y:S01]  /*121c0*/  IMAD.SHL.U32 R2, R2, 0x10, RZ ;  /* 0x0000001002027824 */ /* 0x000fe200078e00ff */
[----:B------:R-:W-:-:S04]  /*121d0*/  LOP3.LUT R15, R15, 0xe0, RZ, 0xc0, !PT ;  /* 0x000000e00f0f7812 */ /* 0x000fc800078ec0ff */
[----:B------:R-:W-:Y:S01]  /*121e0*/  LOP3.LUT R2, R2, 0x30, R22, 0x78, !PT ;  /* 0x0000003002027812 */ /* 0x000fe200078e7816 */
[----:B------:R-:W-:-:S05]  /*121f0*/  IMAD R0, R0, 0x4, R15 ;  /* 0x0000000400007824 */ /* 0x000fca00078e020f */
[----:B------:R-:W-:-:S05]  /*12200*/  LEA R0, R0, R2, 0x8 ;  /* 0x0000000200007211 */ /* 0x000fca00078e40ff */
[----:B------:R-:W-:Y:S04]  /*12210*/  LDSM.16.M88.4 R4, [R0] ;  /* 0x000000000004783b */ /* 0x000fe80000000200 */
[----:B------:R-:W-:Y:S04]  /*12220*/  LDSM.16.M88.4 R16, [R0+0x10000] ;  /* 0x010000000010783b */ /* 0x000fe80000000200 */
[----:B------:R-:W-:Y:S04]  /*12230*/  STL [R1+0x25fc], R0 ;  /* 0x0025fc0001007387 */ /* 0x000fe80000100800 */
[----:B---3--:R-:W0:Y:S04]  /*12240*/  LDSM.16.MT88.4 R20, [R28+0x20400] ;  /* 0x020400001c14783b */ /* 0x008e280000004200 */
[----:B------:R-:W-:Y:S04]  /*12250*/  LDSM.16.MT88.4 R24, [R28+0x20000] ;  /* 0x020000001c18783b */ /* 0x000fe80000004200 */
[----:B0-----:R-:W-:Y:S04]  /*12260*/  STL.64 [R1+0x2660], R22 ;  /* 0x0026601601007387 */ /* 0x001fe80000100a00 */
[----:B------:R-:W-:Y:S04]  /*12270*/  STL.64 [R1+0x2658], R20 ;  /* 0x0026581401007387 */ /* 0x000fe80000100a00 */
[----:B--2---:R-:W0:Y:S04]  /*12280*/  LDSM.16.MT88.4 R12, [R3+0x20400] ;  /* 0x02040000030c783b */ /* 0x004e280000004200 */
[----:B------:R-:W1:Y:S04]  /*12290*/  LDSM.16.MT88.4 R8, [R3+0x20000] ;  /* 0x020000000308783b */ /* 0x000e680000004200 */
[----:B0-----:R-:W-:Y:S04]  /*122a0*/  STL.64 [R1+0x2640], R14 ;  /* 0x0026400e01007387 */ /* 0x001fe80000100a00 */
[----:B------:R0:W-:Y:S02]  /*122b0*/  STL.64 [R1+0x2638], R12 ;  /* 0x0026380c01007387 */ /* 0x0001e40000100a00 */
[C---:B0-----:R-:W-:Y:S11]  /*122c0*/  HMMA.16816.F32 R12, R24.reuse, R4, RZ ;  /* 0x00000004180c723c */ /* 0x041ff600000018ff */
[----:B------:R-:W-:Y:S11]  /*122d0*/  @!UPT UIADD3 URZ, URZ, URZ, URZ ;  /* 0x0000003f3f3ff290 */ /* 0x000ff6000fffe03f */
[----:B------:R-:W-:Y:S02]  /*122e0*/  @!UPT UIADD3 URZ, URZ, URZ, URZ ;  /* 0x0000003f3f3ff290 */ /* 0x000fe4000fffe03f */
[----:B------:R-:W-:Y:S01]  /*122f0*/  IMAD.MOV.U32 R21, RZ, RZ, R12 ;  /* 0x000000ffff157224 */ /* 0x000fe200078e000c */
[----:B------:R-:W-:Y:S01]  /*12300*/  MOV R20, R13 ;  /* 0x0000000d00147202 */ /* 0x000fe20000000f00 */
[----:B------:R-:W-:Y:S01]  /*12310*/  IMAD.MOV.U32 R2, RZ, RZ, R14 ;  /* 0x000000ffff027224 */ /* 0x000fe200078e000e */
[----:B------:R-:W-:Y:S02]  /*12320*/  MOV R0, R15 ;  /* 0x0000000f00007202 */ /* 0x000fe40000000f00 */
[----:B------:R-:W-:Y:S08]  /*12330*/  HMMA.16816.F32 R12, R24, R16, RZ ;  /* 0x00000010180c723c */ /* 0x000ff000000018ff */
[----:B-1----:R-:W-:Y:S11]  /*12340*/  HMMA.16816.F32 R24, R8, R4, RZ ;  /* 0x000000040818723c */ /* 0x002ff600000018ff */
[----:B------:R-:W-:Y:S04]  /*12350*/  @!UPT UIADD3 URZ, URZ, URZ, URZ ;  /* 0x0000003f3f3ff290 */ /* 0x000fe8000fffe03f */
[----:B------:R0:W-:Y:S04]  /*12360*/  STL.64 [R1+0x2650], R14 ;  /* 0x0026500e01007387 */ /* 0x0001e80000100a00 */
[----:B------:R1:W-:Y:S05]  /*12370*/  STL.64 [R1+0x2648], R12 ;  /* 0x0026480c01007387 */ /* 0x0003ea0000100a00 */
[----:B------:R-:W-:Y:S01]  /*12380*/  MOV R5, R25 ;  /* 0x0000001900057202 */ /* 0x000fe20000000f00 */
[----:B------:R-:W-:Y:S01]  /*12390*/  IMAD.MOV.U32 R4, RZ, RZ, R26 ;  /* 0x000000ffff047224 */ /* 0x000fe200078e001a */
[----:B0-----:R-:W-:-:S02]  /*123a0*/  MOV R15, R0 ;  /* 0x00000000000f7202 */ /* 0x001fc40000000f00 */
[----:B------:R-:W-:Y:S02]  /*123b0*/  MOV R0, R27 ;  /* 0x0000001b00007202 */ /* 0x000fe40000000f00 */
[----:B-1----:R-:W-:Y:S01]  /*123c0*/  MOV R13, R20 ;  /* 0x00000014000d7202 */ /* 0x002fe20000000f00 */
[----:B------:R-:W-:Y:S02]  /*123d0*/  IMAD.MOV.U32 R20, RZ, RZ, R24 ;  /* 0x000000ffff147224 */ /* 0x000fe400078e0018 */
[----:B------:R-:W0:Y:S04]  /*123e0*/  LDSM.16.MT88.4 R24, [R28+0x20800] ;  /* 0x020800001c18783b */ /* 0x000e280000004200 */
[----:B0-----:R-:W-:Y:S04]  /*123f0*/  STL.64 [R1+0x2628], R26 ;  /* 0x0026281a01007387 */ /* 0x001fe80000100a00 */
[----:B------:R-:W-:Y:S04]  /*12400*/  STL.64 [R1+0x2620], R24 ;  /* 0x0026201801007387 */ /* 0x000fe80000100a00 */
[----:B----4-:R-:W0:Y:S01]  /*12410*/  LDSM.16.M88.4 R24, [R29] ;  /* 0x000000001d18783b */ /* 0x010e220000000200 */
[----:B------:R-:W-:-:S02]  /*12420*/  IMAD.MOV.U32 R14, RZ, RZ, R2 ;  /* 0x000000ffff0e7224 */ /* 0x000fc400078e0002 */
[----:B------:R-:W-:Y:S01]  /*12430*/  IMAD.MOV.U32 R12, RZ, RZ, R21 ;  /* 0x000000ffff0c7224 */ /* 0x000fe200078e0015 */
[----:B0-----:R-:W-:Y:S01]  /*12440*/  STL.64 [R1+0x50], R24 ;  /* 0x0000501801007387 */ /* 0x001fe20000100a00 */
[----:B------:R-:W-:-:S03]  /*12450*/  IMAD.MOV.U32 R2, RZ, RZ, R27 ;  /* 0x000000ffff027224 */ /* 0x000fc600078e001b */
[----:B------:R0:W-:Y:S02]  /*12460*/  STL [R1+0x58], R26 ;  /* 0x0000581a01007387 */ /* 0x0001e40000100800 */
[----:B0-----:R-:W-:Y:S07]  /*12470*/  HMMA.16816.F32 R24, R8, R16, RZ ;  /* 0x000000100818723c */ /* 0x001fee00000018ff */
[----:B------:R-:W-:Y:S02]  /*12480*/  MOV R8, R20 ;  /* 0x0000001400087202 */ /* 0x000fe40000000f00 */
[----:B------:R-:W0:Y:S04]  /*12490*/  LDSM.16.M88.4 R20, [R29+0x10000] ;  /* 0x010000001d14783b */ /* 0x000e280000000200 */
[----:B------:R-:W-:Y:S10]  /*124a0*/  STL [R1+0x25f8], R2 ;  /* 0x0025f80201007387 */ /* 0x000ff40000100800 */
[----:B------:R-:W-:Y:S04]  /*124b0*/  STL [R1+0x2630], R27 ;  /* 0x0026301b01007387 */ /* 0x000fe80000100800 */
[----:B------:R-:W-:Y:S04]  /*124c0*/  STL [R1+0x2598], R29 ;  /* 0x0025981d01007387 */ /* 0x000fe80000100800 */
[----:B0-----:R-:W-:Y:S04]  /*124d0*/  STL.64 [R1+0x60], R20 ;  /* 0x0000601401007387 */ /* 0x001fe80000100a00 */
[----:B------:R-:W-:Y:S04]  /*124e0*/  STL.64 [R1+0x68], R22 ;  /* 0x0000681601007387 */ /* 0x000fe80000100a00 */
[----:B------:R-:W0:Y:S01]  /*124f0*/  LDSM.16.MT88.4 R20, [R3+0x20800] ;  /* 0x020800000314783b */ /* 0x000e220000004200 */
[----:B------:R-:W-:Y:S01]  /*12500*/  IMAD.MOV.U32 R11, RZ, RZ, R0 ;  /* 0x000000ffff0b7224 */ /* 0x000fe200078e0000 */
[----:B0-----:R-:W-:Y:S01]  /*12510*/  MOV R2, R22 ;  /* 0x0000001600027202 */ /* 0x001fe20000000f00 */
[----:B------:R-:W-:Y:S01]  /*12520*/  IMAD.MOV.U32 R0, RZ, RZ, R23 ;  /* 0x000000ffff007224 */ /* 0x000fe200078e0017 */
[----:B------:R-:W-:Y:S01]  /*12530*/  MOV R17, R20 ;  /* 0x0000001400117202 */ /* 0x000fe20000000f00 */
[----:B------:R-:W-:Y:S01]  /*12540*/  IMAD.MOV.U32 R16, RZ, RZ, R21 ;  /* 0x000000ffff107224 */ /* 0x000fe200078e0015 */
[----:B------:R-:W2:Y:S04]  /*12550*/  LDL.LU.64 R22, [R1+0x2660] ;  /* 0x0026600001167983 */ /* 0x000ea80000300a00 */
[----:B------:R-:W2:Y:S01]  /*12560*/  LDL.LU.64 R20, [R1+0x2658] ;  /* 0x0026580001147983 */ /* 0x000ea20000300a00 */
[----:B------:R-:W-:Y:S01]  /*12570*/  IMAD.MOV.U32 R9, RZ, RZ, R5 ;  /* 0x000000ffff097224 */ /* 0x000fe200078e0005 */
[----:B------:R-:W-:Y:S01]  /*12580*/  MOV R10, R4 ;  /* 0x00000004000a7202 */ /* 0x000fe20000000f00 */
[C---:B--2---:R-:W-:Y:S11]  /*12590*/  HMMA.16816.F32 R12, R20.reuse, R6, R12 ;  /* 0x00000006140c723c */ /* 0x044ff6000000180c */
[----:B------:R-:W-:Y:S11]  /*125a0*/  @!UPT UIADD3 URZ, URZ, URZ, URZ ;  /* 0x0000003f3f3ff290 */ /* 0x000ff6000fffe03f */
[----:B------:R-:W-:Y:S02]  /*125b0*/  @!UPT UIADD3 URZ, URZ, URZ, URZ ;  /* 0x0000003f3f3ff290 */ /* 0x000fe4000fffe03f */
[----:B------:R-:W-:Y:S01]  /*125c0*/  MOV R5, R14 ;  /* 0x0000000e00057202 */ /* 0x000fe20000000f00 */
[----:B------:R-:W-:Y:S01]  /*125d0*/  IMAD.MOV.U32 R4, RZ, RZ, R15 ;  /* 0x000000ffff047224 */ /* 0x000fe200078e000f */
[----:B------:R-:W-:Y:S01]  /*125e0*/  MOV R27, R12 ;  /* 0x0000000c001b7202 */ /* 0x000fe20000000f00 */
[----:B------:R-:W-:Y:S01]  /*125f0*/  IMAD.MOV.U32 R29, RZ, RZ, R13 ;  /* 0x000000ffff1d7224 */ /* 0x000fe200078e000d */
[----:B------:R-:W2:Y:S04]  /*12600*/  LDL.LU.64 R14, [R1+0x2650] ;  /* 0x00265000010e7983 */ /* 0x000ea80000300a00 */
[----:B------:R-:W2:Y:S02]  /*12610*/  LDL.LU.64 R12, [R1+0x2648] ;  /* 0x00264800010c7983 */ /* 0x000ea40000300a00 */
[----:B--2---:R-:W-:Y:S02]  /*12620*/  HMMA.16816.F32 R20, R20, R18, R12 ;  /* 0x000000121414723c */ /* 0x004fe4000000180c */
[----:B------:R-:W2:Y:S04]  /*12630*/  LDL.LU.64 R14, [R1+0x2640] ;  /* 0x00264000010e7983 */ /* 0x000ea80000300a00 */
[----:B------:R-:W2:Y:S11]  /*12640*/  LDL.LU.64 R12, [R1+0x2638] ;  /* 0x00263800010c7983 */ /* 0x000eb60000300a00 */
[----:B------:R-:W-:Y:S06]  /*12650*/  @!UPT UIADD3 URZ, URZ, URZ, URZ ;  /* 0x0000003f3f3ff290 */ /* 0x000fec000fffe03f */
[----:B------:R-:W-:Y:S04]  /*12660*/  STL.64 [R1+0x2608], R22 ;  /* 0x0026081601007387 */ /* 0x000fe80000100a00 */
[----:B------:R0:W-:Y:S02]  /*12670*/  STL.64 [R1+0x2600], R20 ;  /* 0x0026001401007387 */ /* 0x0001e40000100a00 */
[----:B0-----:R-:W-:Y:S02]  /*12680*/  MOV R20, R27 ;  /* 0x0000001b00147202 */ /* 0x001fe40000000f00 */
[----:B------:R-:W3:Y:S01]  /*12690*/  LDL.LU R27, [R1+0x2630] ;  /* 0x00263000011b7983 */ /* 0x000ee20000300800 */
[----:B------:R-:W-:Y:S01]  /*126a0*/  MOV R22, R5 ;  /* 0x0000000500167202 */ /* 0x000fe20000000f00 */
[----:B------:R-:W-:Y:S01]  /*126b0*/  IMAD.MOV.U32 R23, RZ, RZ, R4 ;  /* 0x000000ffff177224 */ /* 0x000fe200078e0004 */
[C---:B--2---:R-:W-:Y:S01]  /*126c0*/  HMMA.16816.F32 R8, R12.reuse, R6, R8 ;  /* 0x000000060c08723c */ /* 0x044fe20000001808 */
[----:B------:R-:W0:Y:S11]  /*126d0*/  LDSM.16.MT88.4 R4, [R28+0x20c00] ;  /* 0x020c00001c04783b */ /* 0x000e360000004200 */
[----:B------:R-:W-:Y:S11]  /*126e0*/  @!UPT UIADD3 URZ, URZ, URZ, URZ ;  /* 0x0000003f3f3ff290 */ /* 0x000ff6000fffe03f */
[----:B------:R-:W-:Y:S04]  /*126f0*/  STL.64 [R1+0x2618], R10 ;  /* 0x0026180a01007387 */ /* 0x000fe80000100a00 */
[----:B------:R1:W-:Y:S01]  /*12700*/  STL.64 [R1+0x2610], R8 ;  /* 0x0026100801007387 */ /* 0x0003e20000100a00 */
[----:B---3--:R-:W-:Y:S03]  /*12710*/  HMMA.16816.F32 R12, R12, R18, R24 ;  /* 0x000000120c0c723c */ /* 0x008fe60000001818 */
[----:B-1----:R-:W2:Y:S04]  /*12720*/  LDL.64 R8, [R1+0x50] ;  /* 0x0000500001087983 */ /* 0x002ea80000100a00 */
[----:B0-----:R-:W-:Y:S04]  /*12730*/  STL.64 [R1+0x25f0], R6 ;  /* 0x0025f00601007387 */ /* 0x001fe80000100a00 */
[----:B------:R0:W-:Y:S04]  /*12740*/  STL.64 [R1+0x25e8], R4 ;  /* 0x0025e80401007387 */ /* 0x0001e80000100a00 */
[----:B------:R-:W2:Y:S04]  /*12750*/  LDL.LU.64 R26, [R1+0x2628] ;  /* 0x00262800011a7983 */ /* 0x000ea80000300a00 */
[----:B------:R-:W2:Y:S01]  /*12760*/  LDL.LU.64 R24, [R1+0x2620] ;  /* 0x0026200001187983 */ /* 0x000ea20000300a00 */
[----:B0-----:R-:W-:Y:S01]  /*12770*/  MOV R4, R17 ;  /* 0x0000001100047202 */ /* 0x001fe20000000f00 */
[----:B------:R-:W-:-:S02]  /*12780*/  IMAD.MOV.U32 R5, RZ, RZ, R16 ;  /* 0x000000ffff057224 */ /* 0x000fc400078e0010 */
[----:B------:R-:W0:Y:S01]  /*12790*/  LDSM.16.MT88.4 R16, [R3+0x20c00] ;  /* 0x020c00000310783b */ /* 0x000e220000004200 */
[----:B------:R-:W-:Y:S02]  /*127a0*/  IMAD.MOV.U32 R21, RZ, RZ, R29 ;  /* 0x000000ffff157224 */ /* 0x000fe400078e001d */
[----:B------:R-:W-:Y:S01]  /*127b0*/  IMAD.MOV.U32 R7, RZ, RZ, R0 ;  /* 0x000000ffff077224 */ /* 0x000fe200078e0000 */
[----:B------:R-:W-:Y:S01]  /*127c0*/  MOV R6, R2 ;  /* 0x0000000200067202 */ /* 0x000fe20000000f00 */
[----:B0-----:R-:W-:Y:S04]  /*127d0*/  STL.64 [R1+0x25d0], R18 ;  /* 0x0025d01201007387 */ /* 0x001fe80000100a00 */
[----:B------:R0:W-:Y:S04]  /*127e0*/  STL.64 [R1+0x25c8], R16 ;  /* 0x0025c81001007387 */ /* 0x0001e80000100a00 */
[----:B0-----:R-:W3:Y:S04]  /*127f0*/  LDL.LU.64 R16, [R1+0x60] ;  /* 0x0000600001107983 */ /* 0x001ee80000300a00 */
[----:B------:R-:W4:Y:S04]  /*12800*/  LDL.LU.64 R18, [R1+0x68] ;  /* 0x0000680001127983 */ /* 0x000f280000300a00 */
[----:B------:R-:W3:Y:S01]  /*12810*/  LDL.LU.64 R10, [R1+0x2618] ;  /* 0x00261800010a7983 */ /* 0x000ee20000300a00 */
[----:B--2---:R-:W-:Y:S01]  /*12820*/  HMMA.16816.F32 R20, R24, R8, R20 ;  /* 0x000000081814723c */ /* 0x004fe20000001814 */
[----:B------:R-:W-:-:S02]  /*12830*/  MOV R0, R9 ;  /* 0x0000000900007202 */ /* 0x000fc40000000f00 */
[----:B------:R-:W2:Y:S11]  /*12840*/  LDL.LU.64 R8, [R1+0x2610] ;  /* 0x0026100001087983 */ /* 0x000eb60000300a00 */
[----:B------:R-:W-:Y:S09]  /*12850*/  @!UPT UIADD3 URZ, URZ, URZ, URZ ;  /* 0x0000003f3f3ff290 */ /* 0x000ff2000fffe03f */
[----:B------:R0:W-:Y:S01]  /*12860*/  STL.64 [R1+0x20], R20 ;  /* 0x0000201401007387 */ /* 0x0001e20000100a00 */
[----:B------:R-:W-:Y:S01]  /*12870*/  IMAD.MOV.U32 R2, RZ, RZ, R22 ;  /* 0x000000ffff027224 */ /* 0x000fe200078e0016 */
[----:B------:R-:W-:Y:S02]  /*12880*/  MOV R29, R23 ;  /* 0x00000017001d7202 */ /* 0x000fe40000000f00 */
[----:B------:R-:W3:Y:S04]  /*12890*/  LDL.LU.64 R22, [R1+0x2608] ;  /* 0x0026080001167983 */ /* 0x000ee80000300a00 */
[----:B0-----:R-:W3:Y:S02]  /*128a0*/  LDL.LU.64 R20, [R1+0x2600] ;  /* 0x0026000001147983 */ /* 0x001ee40000300a00 */
[----:B---3--:R-:W-:Y:S02]  /*128b0*/  HMMA.16816.F32 R24, R24, R16, R20 ;  /* 0x000000101818723c */ /* 0x008fe40000001814 */
[----:B------:R-:W2:Y:S05]  /*128c0*/  LDL.LU R20, [R1+0x50] ;  /* 0x0000500001147983 */ /* 0x000eaa0000300800 */
[----:B------:R-:W-:-:S02]  /*128d0*/  IMAD.MOV.U32 R21, RZ, RZ, R0 ;  /* 0x000000ffff157224 */ /* 0x000fc400078e0000 */
[----:B------:R-:W3:Y:S11]  /*128e0*/  LDL.LU R0, [R1+0x25fc] ;  /* 0x0025fc0001007983 */ /* 0x000ef60000300800 */
[----:B------:R-:W-:Y:S03]  /*128f0*/  @!UPT UIADD3 URZ, URZ, URZ, URZ ;  /* 0x0000003f3f3ff290 */ /* 0x000fe6000fffe03f */
[----:B------:R0:W-:Y:S04]  /*12900*/  STL.64 [R1+0x25e0], R26 ;  /* 0x0025e01a01007387 */ /* 0x0001e80000100a00 */
[----:B------:R1:W-:Y:S01]  /*12910*/  STL.64 [R1+0x25d8], R24 ;  /* 0x0025d81801007387 */ /* 0x0003e20000100a00 */
[----:B0-----:R-:W-:-:S03]  /*12920*/  MOV R26, R2 ;  /* 0x00000002001a7202 */ /* 0x001fc60000000f00 */
[----:B-1----:R-:W3:Y:S04]  /*12930*/  LDL.LU R24, [R1+0x20] ;  /* 0x0000200001187983 */ /* 0x002ee80000300800 */
[----:B------:R-:W3:Y:S04]  /*12940*/  LDL.LU R25, [R1+0x24] ;  /* 0x0000240001197983 */ /* 0x000ee80000300800 */
[----:B------:R-:W3:Y:S01]  /*12950*/  LDL.LU R2, [R1+0x25f8] ;  /* 0x0025f80001027983 */ /* 0x000ee20000300800 */
[C---:B--2---:R-:W-:Y:S03]  /*12960*/  HMMA.16816.F32 R20, R4.reuse, R20, R8 ;  /* 0x000000140414723c */ /* 0x044fe60000001808 */
[----:B------:R-:W0:Y:S04]  /*12970*/  LDSM.16.MT88.4 R8, [R28+0x21000] ;  /* 0x021000001c08783b */ /* 0x000e280000004200 */
[----:B0-----:R-:W-:Y:S04]  /*12980*/  STL.64 [R1+0x25c0], R10 ;  /* 0x0025c00a01007387 */ /* 0x001fe80000100a00 */
[----:B------:R-:W-:Y:S04]  /*12990*/  STL.64 [R1+0x25b8], R8 ;  /* 0x0025b80801007387 */ /* 0x000fe80000100a00 */
[----:B---3--:R-:W0:Y:S04]  /*129a0*/  LDSM.16.M88.4 R8, [R0+0x80] ;  /* 0x000080000008783b */ /* 0x008e280000000200 */
[----:B0-----:R-:W-:Y:S04]  /*129b0*/  STL.64 [R1+0x80], R8 ;  /* 0x0000800801007387 */ /* 0x001fe80000100a00 */
[----:B------:R0:W-:Y:S02]  /*129c0*/  STL.64 [R1+0x88], R10 ;  /* 0x0000880a01007387 */ /* 0x0001e40000100a00 */
[----:B0-----:R-:W-:Y:S02]  /*129d0*/  HMMA.16816.F32 R8, R4, R16, R12 ;  /* 0x000000100408723c */ /* 0x001fe4000000180c */
[----:B------:R-:W0:Y:S04]  /*129e0*/  LDSM.16.M88.4 R4, [R0+0x10080] ;  /* 0x010080000004783b */ /* 0x000e280000000200 */
[----:B------:R-:W2:Y:S04]  /*129f0*/  LDL.LU R14, [R1+0x58] ;  /* 0x00005800010e7983 */ /* 0x000ea80000300800 */
[----:B------:R-:W-:Y:S04]  /*12a00*/  STL [R1+0x2508], R0 ;  /* 0x0025080001007387 */ /* 0x000fe80000100800 */
[----:B0-----:R-:W-:Y:S04]  /*12a10*/  STL.64 [R1+0x70], R4 ;  /* 0x0000700401007387 */ /* 0x001fe80000100a00 */
[----:B------:R-:W-:Y:S04]  /*12a20*/  STL.64 [R1+0x78], R6 ;  /* 0x0000780601007387 */ /* 0x000fe80000100a00 */
[----:B------:R-:W0:Y:S04]  /*12a30*/  LDSM.16.MT88.4 R4, [R3+0x21000] ;  /* 0x021000000304783b */ /* 0x000e280000004200 */
[----:B0-----:R-:W-:Y:S04]  /*12a40*/  STL.64 [R1], R4 ;  /* 0x0000000401007387 */ /* 0x001fe80000100a00 */
[----:B------:R0:W-:Y:S04]  /*12a50*/  STL.64 [R1+0x8], R6 ;  /* 0x0000080601007387 */ /* 0x0001e80000100a00 */
[----:B0-----:R-:W2:Y:S04]  /*12a60*/  LDL.LU.64 R6, [R1+0x25f0] ;  /* 0x0025f00001067983 */ /* 0x001ea80000300a00 */
[----:B------:R-:W2:Y:S01]  /*12a70*/  LDL.LU.64 R4, [R1+0x25e8] ;  /* 0x0025e80001047983 */ /* 0x000ea20000300a00 */
[----:B------:R-:W-:Y:S01]  /*12a80*/  IMAD.MOV.U32 R27, RZ, RZ, R29 ;  /* 0x000000ffff1b7224 */ /* 0x000fe200078e001d */
[----:B------:R-:W-:-:S07]  /*12a90*/  MOV R15, R2 ;  /* 0x00000002000f7202 */ /* 0x000fce0000000f00 */
[C---:B--2---:R-:W-:Y:S11]  /*12aa0*/  HMMA.16816.F32 R24, R4.reuse, R14, R24 ;  /* 0x0000000e0418723c */ /* 0x044ff60000001818 */
[----:B------:R-:W-:Y:S11]  /*12ab0*/  @!UPT UIADD3 URZ, URZ, URZ, URZ ;  /* 0x0000003f3f3ff290 */ /* 0x000ff6000fffe03f */
[----:B------:R-:W-:Y:S01]  /*12ac0*/  @!UPT UIADD3 URZ, URZ, URZ, URZ ;  /* 0x0000003f3f3ff290 */ /* 0x000fe2000fffe03f */
[----:B------:R0:W-:Y:S01]  /*12ad0*/  STL [R1+0x20], R24 ;  /* 0x0000201801007387 */ /* 0x0001e20000100800 */
[----:B------:R-:W-:Y:S01]  /*12ae0*/  MOV R2, R26 ;  /* 0x0000001a00027202 */ /* 0x000fe20000000f00 */
[----:B------:R-:W-:Y:S02]  /*12af0*/  IMAD.MOV.U32 R0, RZ, RZ, R27 ;  /* 0x000000ffff007224 */ /* 0x000fe400078e001b */
[----:B------:R-:W-:Y:S01]  /*12b00*/  IMAD.MOV.U32 R29, RZ, RZ, R25 ;  /* 0x000000ffff1d7224 */ /* 0x000fe200078e0019 */
[----:B------:R-:W2:Y:S04]  /*12b10*/  LDL.LU.64 R26, [R1+0x25e0] ;  /* 0x0025e000011a7983 */ /* 0x000ea80000300a00 */
[----:B0-----:R-:W2:Y:S01]  /*12b20*/  LDL.LU.64 R24, [R1+0x25d8] ;  /* 0x0025d80001187983 */ /* 0x001ea20000300a00 */
[----:B----4-:R-:W-:Y:S01]  /*12b30*/  MOV R13, R18 ;  /* 0x00000012000d7202 */ /* 0x010fe20000000f00 */
[----:B------:R-:W-:Y:S01]  /*12b40*/  IMAD.MOV.U32 R12, RZ, RZ, R19 ;  /* 0x000000ffff0c7224 */ /* 0x000fe200078e0013 */
[----:B--2---:R-:W-:Y:S01]  /*12b50*/  HMMA.16816.F32 R24, R4, R18, R24 ;  /* 0x000000120418723c */ /* 0x004fe20000001818 */
[----:B------:R-:W2:Y:S04]  /*12b60*/  LDL.LU.64 R18, [R1+0x25d0] ;  /* 0x0025d00001127983 */ /* 0x000ea80000300a00 */
[----:B------:R-:W2:Y:S02]  /*12b70*/  LDL.LU.64 R16, [R1+0x25c8] ;  /* 0x0025c80001107983 */ /* 0x000ea40000300a00 */
[----:B------:R-:W-:Y:S01]  /*12b80*/  MOV R6, R13 ;  /* 0x0000000d00067202 */ /* 0x000fe20000000f00 */
[----:B------:R-:W-:Y:S11]  /*12b90*/  IMAD.MOV.U32 R7, RZ, RZ, R12 ;  /* 0x000000ffff077224 */ /* 0x000ff600078e000c */
[----:B------:R-:W-:Y:S04]  /*12ba0*/  @!UPT UIADD3 URZ, URZ, URZ, URZ ;  /* 0x0000003f3f3ff290 */ /* 0x000fe8000fffe03f */
[----:B------:R-:W-:Y:S04]  /*12bb0*/  STL.64 [R1+0x25b0], R26 ;  /* 0x0025b01a01007387 */ /* 0x000fe80000100a00 */
[----:B------:R0:W-:Y:S04]  /*12bc0*/  STL.64 [R1+0x25a8], R24 ;  /* 0x0025a81801007387 */ /* 0x0001e80000100a00 */
[----:B0-----:R-:W3:Y:S01]  /*12bd0*/  LDL.LU.64 R24, [R1+0x80] ;  /* 0x0000800001187983 */ /* 0x001ee20000300a00 */
[C---:B--2---:R-:W-:Y:S03]  /*12be0*/  HMMA.16816.F32 R20, R16.reuse, R14, R20 ;  /* 0x0000000e1014723c */ /* 0x044fe60000001814 */
[----:B------:R-:W0:Y:S05]  /*12bf0*/  LDSM.16.MT88.4 R12, [R28+0x21400] ;  /* 0x021400001c0c783b */ /* 0x000e2a0000004200 */
[----:B------:R-:W-:Y:S11]  /*12c00*/  HMMA.16816.F32 R4, R16, R6, R8 ;  /* 0x000000061004723c */ /* 0x000ff60000001808 */
[----:B------:R-:W-:Y:S04]  /*12c10*/  @!UPT UIADD3 URZ, URZ, URZ, URZ ;  /* 0x0000003f3f3ff290 */ /* 0x000fe8000fffe03f */
[----:B------:R-:W-:Y:S04]  /*12c20*/  STL [R1+0x25a0], R22 ;  /* 0x0025a01601007387 */ /* 0x000fe80000100800 */
[----:B------:R-:W-:Y:S04]  /*12c30*/  STL [R1+0x259c], R23 ;  /* 0x00259c1701007387 */ /* 0x000fe80000100800 */
[----:B0-----:R-:W-:Y:S04]  /*12c40*/  STL.64 [R1+0x2580], R14 ;  /* 0x0025800e01007387 */ /* 0x001fe80000100a00 */
[----:B------:R0:W-:Y:S04]  /*12c50*/  STL.64 [R1+0x2578], R12 ;  /* 0x0025780c01007387 */ /* 0x0001e80000100a00 */
[----:B0-----:R-:W2:Y:S04]  /*12c60*/  LDL.LU R12, [R1] ;  /* 0x00000000010c7983 */ /* 0x001ea80000300800 */
[----:B------:R-:W2:Y:S04]  /*12c70*/  LDL.LU R13, [R1+0x4] ;  /* 0x00000400010d7983 */ /* 0x000ea80000300800 */
[----:B------:R-:W2:Y:S04]  /*12c80*/  LDL.LU R14, [R1+0x8] ;  /* 0x00000800010e7983 */ /* 0x000ea80000300800 */
[----:B------:R-:W2:Y:S04]  /*12c90*/  LDL.LU R15, [R1+0xc] ;  /* 0x00000c00010f7983 */ /* 0x000ea80000300800 */
[----:B------:R-:W4:Y:S04]  /*12ca0*/  LDL.LU.64 R10, [R1+0x25c0] ;  /* 0x0025c000010a7983 */ /* 0x000f280000300a00 */
[----:B------:R-:W4:Y:S04]  /*12cb0*/  LDL.LU.64 R8, [R1+0x25b8] ;  /* 0x0025b80001087983 */ /* 0x000f280000300a00 */
[----:B------:R-:W4:Y:S04]  /*12cc0*/  LDL.LU R16, [R1+0x20] ;  /* 0x0000200001107983 */ /* 0x000f280000300800 */
[----:B------:R-:W-:Y:S04]  /*12cd0*/  STL.64 [R1+0x10], R4 ;  /* 0x0000100401007387 */ /* 0x000fe80000100a00 */
[----:B------:R-:W-:Y:S04]  /*12ce0*/  STL.64 [R1+0x18], R6 ;  /* 0x0000180601007387 */ /* 0x000fe80000100a00 */
[----:B------:R-:W0:Y:S01]  /*12cf0*/  LDSM.16.MT88.4 R4, [R3+0x21400] ;  /* 0x021400000304783b */ /* 0x000e220000004200 */
[----:B------:R-:W-:Y:S01]  /*12d00*/  MOV R17, R29 ;  /* 0x0000001d00117202 */ /* 0x000fe20000000f00 */
[----:B------:R-:W-:Y:S01]  /*12d10*/  IMAD.MOV.U32 R18, RZ, RZ, R2 ;  /* 0x000000ffff127224 */ /* 0x000fe200078e0002 */
[----:B------:R-:W-:Y:S01]  /*12d20*/  MOV R19, R0 ;  /* 0x0000000000137202 */ /* 0x000fe20000000f00 */
[----:B---3--:R-:W-:Y:S01]  /*12d30*/  IMAD.MOV.U32 R22, RZ, RZ, R24 ;  /* 0x000000ffff167224 */ /* 0x008fe200078e0018 */
[----:B------:R-:W-:Y:S01]  /*12d40*/  MOV R23, R25 ;  /* 0x0000001900177202 */ /* 0x000fe20000000f00 */
[----:B0-----:R-:W-:Y:S04]  /*12d50*/  STL.64 [R1+0x2560], R6 ;  /* 0x0025600601007387 */ /* 0x001fe80000100a00 */
[----:B------:R0:W-:Y:S04]  /*12d60*/  STL.64 [R1+0x2558], R4 ;  /* 0x0025580401007387 */ /* 0x0001e80000100a00 */
[----:B0-----:R-:W3:Y:S04]  /*12d70*/  LDL.LU.64 R4, [R1+0x70] ;  /* 0x0000700001047983 */ /* 0x001ee80000300a00 */
[----:B------:R-:W2:Y:S04]  /*12d80*/  LDL.LU.64 R6, [R1+0x78] ;  /* 0x0000780001067983 */ /* 0x000ea80000300a00 */
[----:B------:R-:W3:Y:S01]  /*12d90*/  LDL.LU.64 R26, [R1+0x25b0] ;  /* 0x0025b000011a7983 */ /* 0x000ee20000300a00 */
[C---:B----4-:R-:W-:Y:S03]  /*12da0*/  HMMA.16816.F32 R16, R8.reuse, R24, R16 ;  /* 0x000000180810723c */ /* 0x050fe60000001810 */
[----:B------:R-:W3:Y:S11]  /*12db0*/  LDL.LU.64 R24, [R1+0x25a8] ;  /* 0x0025a80001187983 */ /* 0x000ef60000300a00 */
[----:B------:R-:W-:Y:S09]  /*12dc0*/  @!UPT UIADD3 URZ, URZ, URZ, URZ ;  /* 0x0000003f3f3ff290 */ /* 0x000ff2000fffe03f */
[----:B------:R3:W-:Y:S01]  /*12dd0*/  STL [R1+0x24], R17 ;  /* 0x0000241101007387 */ /* 0x0007e20000100800 */
[----:B------:R-:W-:Y:S01]  /*12de0*/  IMAD.MOV.U32 R29, RZ, RZ, R16 ;  /* 0x000000ffff1d7224 */ /* 0x000fe200078e0010 */
[----:B------:R-:W-:Y:S01]  /*12df0*/  MOV R2, R18 ;  /* 0x0000001200027202 */ /* 0x000fe20000000f00 */
[----:B------:R-:W-:Y:S02]  /*12e00*/  IMAD.MOV.U32 R0, RZ, RZ, R19 ;  /* 0x000000ffff007224 */ /* 0x000fe400078e0013 */
[----:B---3--:R-:W-:Y:S07]  /*12e10*/  HMMA.16816.F32 R16, R8, R4, R24 ;  /* 0x000000040810723c */ /* 0x008fee0000001818 */
[----:B------:R-:W-:Y:S01]  /*12e20*/  MOV R24, R22 ;  /* 0x0000001600187202 */ /* 0x000fe20000000f00 */
[----:B------:R-:W-:Y:S01]  /*12e30*/  IMAD.MOV.U32 R25, RZ, RZ, R23 ;  /* 0x000000ffff197224 */ /* 0x000fe200078e0017 */
[----:B------:R-:W3:Y:S04]  /*12e40*/  LDL.LU R22, [R1+0x25a0] ;  /* 0x0025a00001167983 */ /* 0x000ee80000300800 */
[----:B------:R-:W3:Y:S04]  /*12e50*/  LDL.LU R23, [R1+0x259c] ;  /* 0x00259c0001177983 */ /* 0x000ee80000300800 */
[----:B--2---:R-:W-:Y:S04]  /*12e60*/  STL.64 [R1+0x2590], R6 ;  /* 0x0025900601007387 */ /* 0x004fe80000100a00 */
[----:B------:R-:W-:Y:S04]  /*12e70*/  STL.64 [R1+0x2588], R4 ;  /* 0x0025880401007387 */ /* 0x000fe80000100a00 */
[----:B------:R-:W2:Y:S04]  /*12e80*/  LDL.LU R8, [R1+0x10] ;  /* 0x0000100001087983 */ /* 0x000ea80000300800 */
[----:B------:R-:W2:Y:S04]  /*12e90*/  LDL.LU R9, [R1+0x14] ;  /* 0x0000140001097983 */ /* 0x000ea80000300800 */
[----:B------:R-:W2:Y:S04]  /*12ea0*/  LDL.LU R10, [R1+0x18] ;  /* 0x00001800010a7983 */ /* 0x000ea80000300800 */
[----:B------:R-:W2:Y:S04]  /*12eb0*/  LDL.LU R11, [R1+0x1c] ;  /* 0x00001c00010b7983 */ /* 0x000ea80000300800 */
[----:B------:R-:W-:Y:S04]  /*12ec0*/  STL.64 [R1+0x2570], R18 ;  /* 0x0025701201007387 */ /* 0x000fe80000100a00 */
[----:B------:R0:W-:Y:S02]  /*12ed0*/  STL.64 [R1+0x2568], R16 ;  /* 0x0025681001007387 */ /* 0x0001e40000100a00 */
[----:B0-----:R-:W-:-:S02]  /*12ee0*/  MOV R16, R29 ;  /* 0x0000001d00107202 */ /* 0x001fc40000000f00 */
[----:B------:R-:W4:Y:S04]  /*12ef0*/  LDL.LU R29, [R1+0x2598] ;  /* 0x00259800011d7983 */ /* 0x000f280000300800 */
[----:B------:R-:W2:Y:S04]  /*12f00*/  LDL.LU R17, [R1+0x24] ;  /* 0x0000240001117983 */ /* 0x000ea80000300800 */
[----:B------:R-:W-:Y:S01]  /*12f10*/  STL [R1+0x2550], R28 ;  /* 0x0025501c01007387 */ /* 0x000fe20000100800 */
[C---:B---3--:R-:W-:Y:S03]  /*12f20*/  HMMA.16816.F32 R24, R12.reuse, R24, R20 ;  /* 0x000000180c18723c */ /* 0x048fe60000001814 */
[----:B------:R-:W0:Y:S04]  /*12f30*/  LDSM.16.MT88.4 R20, [R28+0x21800] ;  /* 0x021800001c14783b */ /* 0x000e280000004200 */
[----:B----4-:R-:W1:Y:S04]  /*12f40*/  LDSM.16.M88.4 R4, [R29+0x80] ;  /* 0x000080001d04783b */ /* 0x010e680000000200 */
[----:B0-----:R-:W-:Y:S04]  /*12f50*/  STL [R1+0x2538], R21 ;  /* 0x0025381501007387 */ /* 0x001fe80000100800 */
[----:B------:R-:W-:Y:S04]  /*12f60*/  STL [R1+0x2534], R22 ;  /* 0x0025341601007387 */ /* 0x000fe80000100800 */
[----:B------:R-:W-:Y:S04]  /*12f70*/  STL [R1+0x2530], R23 ;  /* 0x0025301701007387 */ /* 0x000fe80000100800 */
[----:B-1----:R-:W-:Y:S04]  /*12f80*/  STL.64 [R1+0x40], R4 ;  /* 0x0000400401007387 */ /* 0x002fe80000100a00 */
[----:B------:R0:W-:Y:S04]  /*12f90*/  STL.64 [R1+0x48], R6 ;  /* 0x0000480601007387 */ /* 0x0001e80000100a00 */
[----:B0-----:R-:W3:Y:S04]  /*12fa0*/  LDL.LU.64 R6, [R1+0x2590] ;  /* 0x0025900001067983 */ /* 0x001ee80000300a00 */
[----:B------:R-:W2:Y:S01]  /*12fb0*/  LDL.LU.64 R4, [R1+0x2588] ;  /* 0x0025880001047983 */ /* 0x000ea20000300a00 */
[----:B------:R-:W-:Y:S01]  /*12fc0*/  IMAD.MOV.U32 R18, RZ, RZ, R2 ;  /* 0x000000ffff127224 */ /* 0x000fe200078e0002 */
[----:B------:R-:W-:Y:S01]  /*12fd0*/  MOV R19, R0 ;  /* 0x0000000000137202 */ /* 0x000fe20000000f00 */
[----:B--2---:R-:W-:Y:S01]  /*12fe0*/  HMMA.16816.F32 R8, R12, R4, R8 ;  /* 0x000000040c08723c */ /* 0x004fe20000001808 */
[----:B------:R-:W0:Y:S11]  /*12ff0*/  LDSM.16.M88.4 R12, [R29+0x10080] ;  /* 0x010080001d0c783b */ /* 0x000e360000000200 */
[----:B------:R-:W-:Y:S11]  /*13000*/  @!UPT UIADD3 URZ, URZ, URZ, URZ ;  /* 0x0000003f3f3ff290 */ /* 0x000ff6000fffe03f */
[----:B------:R-:W-:Y:S01]  /*13010*/  @!UPT UIADD3 URZ, URZ, URZ, URZ ;  /* 0x0000003f3f3ff290 */ /* 0x000fe2000fffe03f */
[----:B------:R-:W-:Y:S01]  /*13020*/  MOV R2, R11 ;  /* 0x0000000b00027202 */ /* 0x000fe20000000f00 */
[----:B------:R-:W-:Y:S01]  /*13030*/  IMAD.MOV.U32 R23, RZ, RZ, R10 ;  /* 0x000000ffff177224 */ /* 0x000fe200078e000a */
[----:B------:R-:W-:Y:S01]  /*13040*/  MOV R22, R9 ;  /* 0x0000000900167202 */ /* 0x000fe20000000f00 */
[----:B------:R-:W-:Y:S02]  /*13050*/  IMAD.MOV.U32 R21, RZ, RZ, R8 ;  /* 0x000000ffff157224 */ /* 0x000fe400078e0008 */
[----:B------:R-:W-:Y:S04]  /*13060*/  STL [R1+0x2554], R2 ;  /* 0x0025540201007387 */ /* 0x000fe80000100800 */
[----:B------:R1:W-:Y:S04]  /*13070*/  STL.64 [R1+0x2548], R22 ;  /* 0x0025481601007387 */ /* 0x0003e80000100a00 */
[----:B------:R-:W-:Y:S01]  /*13080*/  STL.64 [R1+0x2540], R20 ;  /* 0x0025401401007387 */ /* 0x000fe20000100a00 */
[----:B0-----:R-:W-:Y:S01]  /*13090*/  IMAD.MOV.U32 R9, RZ, RZ, R12 ;  /* 0x000000ffff097224 */ /* 0x001fe200078e000c */
[----:B------:R-:W-:-:S02]  /*130a0*/  MOV R8, R13 ;  /* 0x0000000d00087202 */ /* 0x000fc40000000f00 */
[----:B-1----:R-:W2:Y:S04]  /*130b0*/  LDL.LU R22, [R1+0x88] ;  /* 0x0000880001167983 */ /* 0x002ea80000300800 */
[----:B------:R-:W2:Y:S04]  /*130c0*/  LDL.LU R23, [R1+0x8c] ;  /* 0x00008c0001177983 */ /* 0x000ea80000300800 */
[----:B------:R-:W-:Y:S04]  /*130d0*/  STL.64 [R1+0x30], R12 ;  /* 0x0000300c01007387 */ /* 0x000fe80000100a00 */
[----:B------:R-:W-:Y:S04]  /*130e0*/  STL.64 [R1+0x38], R14 ;  /* 0x0000380e01007387 */ /* 0x000fe80000100a00 */
[----:B------:R-:W0:Y:S04]  /*130f0*/  LDSM.16.MT88.4 R12, [R3+0x21800] ;  /* 0x02180000030c783b */ /* 0x000e280000004200 */
[----:B------:R1:W-:Y:S01]  /*13100*/  STL [R1+0x24c0], R29 ;  /* 0x0024c01d01007387 */ /* 0x0003e20000100800 */
[----:B0-----:R-:W-:-:S03]  /*13110*/  IMAD.MOV.U32 R0, RZ, RZ, R14 ;  /* 0x000000ffff007224 */ /* 0x001fc600078e000e */
[----:B------:R0:W-:Y:S01]  /*13120*/  STL.64 [R1], R12 ;  /* 0x0000000c01007387 */ /* 0x0001e20000100a00 */
[----:B-1----:R-:W-:-:S03]  /*13130*/  MOV R29, R15 ;  /* 0x0000000f001d7202 */ /* 0x002fc60000000f00 */
[----:B------:R-:W2:Y:S04]  /*13140*/  LDL.LU.64 R14, [R1+0x2580] ;  /* 0x00258000010e7983 */ /* 0x000ea80000300a00 */
[----:B0-----:R-:W2:Y:S02]  /*13150*/  LDL.LU.64 R12, [R1+0x2578] ;  /* 0x00257800010c7983 */ /* 0x001ea40000300a00 */
[C---:B--2---:R-:W-:Y:S11]  /*13160*/  HMMA.16816.F32 R16, R12.reuse, R22, R16 ;  /* 0x000000160c10723c */ /* 0x044ff60000001810 */
[----:B------:R-:W-:Y:S11]  /*13170*/  @!UPT UIADD3 URZ, URZ, URZ, URZ ;  /* 0x0000003f3f3ff290 */ /* 0x000ff6000fffe03f */
[----:B------:R-:W-:Y:S02]  /*13180*/  @!UPT UIADD3 URZ, URZ, URZ, URZ ;  /* 0x0000003f3f3ff290 */ /* 0x000fe4000fffe03f */
[----:B------:R-:W-:Y:S01]  /*13190*/  IMAD.MOV.U32 R11, RZ, RZ, R18 ;  /* 0x000000ffff0b7224 */ /* 0x000fe200078e0012 */
[----:B------:R-:W-:Y:S01]  /*131a0*/  MOV R10, R19 ;  /* 0x00000013000a7202 */ /* 0x000fe20000000f00 */
[----:B------:R-:W-:Y:S01]  /*131b0*/  IMAD.MOV.U32 R21, RZ, RZ, R16 ;  /* 0x000000ffff157224 */ /* 0x000fe200078e0010 */
[----:B------:R-:W-:Y:S01]  /*131c0*/  MOV R20, R17 ;  /* 0x0000001100147202 */ /* 0x000fe20000000f00 */
[----:B------:R-:W2:Y:S04]  /*131d0*/  LDL.LU.64 R18, [R1+0x2570] ;  /* 0x0025700001127983 */ /* 0x000ea80000300a00 */
[----:B------:R-:W2:Y:S01]  /*131e0*/  LDL.LU.64 R16, [R1+0x2568] ;  /* 0x0025680001107983 */ /* 0x000ea20000300a00 */
[----:B---3--:R-:W-:Y:S01]  /*131f0*/  IMAD.MOV.U32 R2, RZ, RZ, R6 ;  /* 0x000000ffff027224 */ /* 0x008fe200078e0006 */
[----:B------:R-:W-:Y:S01]  /*13200*/  MOV R28, R7 ;  /* 0x00000007001c7202 */ /* 0x000fe20000000f00 */
[----:B--2---:R-:W-:Y:S01]  /*13210*/  HMMA.16816.F32 R16, R12, R6, R16 ;  /* 0x000000060c10723c */ /* 0x004fe20000001810 */
[----:B------:R-:W2:Y:S04]  /*13220*/  LDL.LU.64 R6, [R1+0x2560] ;  /* 0x0025600001067983 */ /* 0x000ea80000300a00 */
[----:B------:R-:W2:Y:S02]  /*13230*/  LDL.LU.64 R4, [R1+0x2558] ;  /* 0x0025580001047983 */ /* 0x000ea40000300a00 */
[----:B------:R-:W-:Y:S01]  /*13240*/  IMAD.MOV.U32 R14, RZ, RZ, R2 ;  /* 0x000000ffff0e7224 */ /* 0x000fe200078e0002 */
[----:B------:R-:W-:Y:S01]  /*13250*/  MOV R15, R28 ;  /* 0x0000001c000f7202 */ /* 0x000fe20000000f00 */
[----:B------:R-:W3:Y:S04]  /*13260*/  LDL.LU R2, [R1+0x2554] ;  /* 0x0025540001027983 */ /* 0x000ee80000300800 */
[----:B------:R-:W4:Y:S10]  /*13270*/  LDL.LU R28, [R1+0x2550] ;  /* 0x00255000011c7983 */ /* 0x000f340000300800 */
[----:B------:R-:W-:Y:S04]  /*13280*/  STL.64 [R1+0x2528], R18 ;  /* 0x0025281201007387 */ /* 0x000fe80000100a00 */
[----:B------:R0:W-:Y:S02]  /*13290*/  STL.64 [R1+0x2520], R16 ;  /* 0x0025201001007387 */ /* 0x0001e40000100a00 */
[----:B0-----:R-:W-:Y:S01]  /*132a0*/  IMAD.MOV.U32 R16, RZ, RZ, R21 ;  /* 0x000000ffff107224 */ /* 0x001fe200078e0015 */
[----:B------:R-:W-:Y:S01]  /*132b0*/  MOV R17, R20 ;  /* 0x0000001400117202 */ /* 0x000fe20000000f00 */
[----:B------:R-:W-:Y:S01]  /*132c0*/  IMAD.MOV.U32 R18, RZ, RZ, R11 ;  /* 0x000000ffff127224 */ /* 0x000fe200078e000b */
[----:B------:R-:W-:Y:S01]  /*132d0*/  MOV R19, R10 ;  /* 0x0000000a00137202 */ /* 0x000fe20000000f00 */
[----:B--2---:R-:W-:Y:S01]  /*132e0*/  HMMA.16816.F32 R24, R4, R22, R24 ;  /* 0x000000160418723c */ /* 0x004fe20000001818 */
[----:B------:R-:W2:Y:S04]  /*132f0*/  LDL.LU.64 R22, [R1+0x2548] ;  /* 0x0025480001167983 */ /* 0x000ea80000300a00 */
[----:B------:R-:W2:Y:S11]  /*13300*/  LDL.LU.64 R20, [R1+0x2540] ;  /* 0x0025400001147983 */ /* 0x000eb60000300a00 */
[----:B------:R-:W-:Y:S07]  /*13310*/  @!UPT UIADD3 URZ, URZ, URZ, URZ ;  /* 0x0000003f3f3ff290 */ /* 0x000fee000fffe03f */
[----:B------:R-:W-:Y:S04]  /*13320*/  STL.64 [R1+0x2518], R26 ;  /* 0x0025181a01007387 */ /* 0x000fe80000100a00 */
[----:B------:R0:W-:Y:S02]  /*13330*/  STL.64 [R1+0x2510], R24 ;  /* 0x0025101801007387 */ /* 0x0001e40000100a00 */
[----:B0-----:R-:W-:Y:S01]  /*13340*/  IMAD.MOV.U32 R24, RZ, RZ, R9 ;  /* 0x000000ffff187224 */ /* 0x001fe200078e0009 */
[----:B------:R-:W-:Y:S02]  /*13350*/  MOV R25, R8 ;  /* 0x0000000800197202 */ /* 0x000fe40000000f00 */
[----:B----4-:R-:W0:Y:S04]  /*13360*/  LDSM.16.MT88.4 R8, [R28+0x21c00] ;  /* 0x021c00001c08783b */ /* 0x010e280000004200 */
[----:B0-----:R3:W-:Y:S04]  /*13370*/  STL.64 [R1+0x2500], R10 ;  /* 0x0025000a01007387 */ /* 0x0017e80000100a00 */
[----:B------:R2:W-:Y:S01]  /*13380*/  STL.64 [R1+0x24f8], R8 ;  /* 0x0024f80801007387 */ /* 0x0005e20000100a00 */
[----:B---3--:R-:W-:-:S02]  /*13390*/  MOV R11, R2 ;  /* 0x00000002000b7202 */ /* 0x008fc40000000f00 */
[----:B--2---:R-:W-:Y:S01]  /*133a0*/  MOV R9, R22 ;  /* 0x0000001600097202 */ /* 0x004fe20000000f00 */
[----:B------:R-:W-:Y:S02]  /*133b0*/  IMAD.MOV.U32 R10, RZ, RZ, R23 ;  /* 0x000000ffff0a7224 */ /* 0x000fe400078e0017 */
[----:B------:R-:W-:Y:S02]  /*133c0*/  IMAD.MOV.U32 R8, RZ, RZ, R21 ;  /* 0x000000ffff087224 */ /* 0x000fe400078e0015 */
[----:B------:R-:W2:Y:S04]  /*133d0*/  LDL.LU R21, [R1+0x2538] ;  /* 0x0025380001157983 */ /* 0x000ea80000300800 */
[----:B------:R-:W2:Y:S01]  /*133e0*/  LDL.LU R22, [R1+0x2534] ;  /* 0x0025340001167983 */ /* 0x000ea20000300800 */
[----:B------:R-:W-:Y:S03]  /*133f0*/  HMMA.16816.F32 R4, R4, R14, R8 ;  /* 0x0000000e0404723c */ /* 0x000fe60000001808 */
[----:B------:R-:W2:Y:S04]  /*13400*/  LDL.LU R23, [R1+0x2530] ;  /* 0x0025300001177983 */ /* 0x000ea80000300800 */
[----:B------:R-:W0:Y:S11]  /*13410*/  LDSM.16.MT88.4 R12, [R3+0x21c00] ;  /* 0x021c0000030c783b */ /* 0x000e360000004200 */
[----:B------:R-:W-:Y:S06]  /*13420*/  @!UPT UIADD3 URZ, URZ, URZ, URZ ;  /* 0x0000003f3f3ff290 */ /* 0x000fec000fffe03f */
[----:B------:R-:W-:Y:S01]  /*13430*/  IMAD.MOV.U32 R10, RZ, RZ, R4 ;  /* 0x000000ffff0a7224 */ /* 0x000fe200078e0004 */
[----:B------:R-:W-:Y:S01]  /*13440*/  MOV R9, R5 ;  /* 0x0000000500097202 */ /* 0x000fe20000000f00 */
[----:B------:R-:W2:Y:S04]  /*13450*/  LDL.LU R4, [R1+0x40] ;  /* 0x0000400001047983 */ /* 0x000ea80000300800 */
[----:B------:R-:W2:Y:S01]  /*13460*/  LDL.LU R5, [R1+0x44] ;  /* 0x0000440001057983 */ /* 0x000ea20000300800 */
[----:B------:R-:W-:Y:S01]  /*13470*/  IMAD.MOV.U32 R8, RZ, RZ, R6 ;  /* 0x000000ffff087224 */ /* 0x000fe200078e0006 */
[----:B------:R-:W-:Y:S02]  /*13480*/  MOV R2, R7 ;  /* 0x0000000700027202 */ /* 0x000fe40000000f00 */
[----:B0-----:R0:W-:Y:S01]  /*13490*/  STL [R1+0x24cc], R15 ;  /* 0x0024cc0f01007387 */ /* 0x0011e20000100800 */
[C---:B--2---:R-:W-:Y:S11]  /*134a0*/  HMMA.16816.F32 R16, R20.reuse, R4, R16 ;  /* 0x000000041410723c */ /* 0x044ff60000001810 */
[----:B------:R-:W-:Y:S11]  /*134b0*/  @!UPT UIADD3 URZ, URZ, URZ, URZ ;  /* 0x0000003f3f3ff290 */ /* 0x000ff6000fffe03f */
[----:B------:R-:W-:Y:S02]  /*134c0*/  @!UPT UIADD3 URZ, URZ, URZ, URZ ;  /* 0x0000003f3f3ff290 */ /* 0x000fe4000fffe03f */
[----:B------:R-:W-:Y:S01]  /*134d0*/  IMAD.MOV.U32 R7, RZ, RZ, R18 ;  /* 0x000000ffff077224 */ /* 0x000fe200078e0012 */
[----:B------:R-:W-:Y:S01]  /*134e0*/  MOV R6, R19 ;  /* 0x0000001300067202 */ /* 0x000fe20000000f00 */
[----:B0-----:R-:W-:Y:S01]  /*134f0*/  IMAD.MOV.U32 R15, RZ, RZ, R16 ;  /* 0x000000ffff0f7224 */ /* 0x001fe200078e0010 */
[----:B------:R-:W-:Y:S01]  /*13500*/  MOV R11, R17 ;  /* 0x00000011000b7202 */ /* 0x000fe20000000f00 */
[----:B------:R-:W2:Y:S04]  /*13510*/  LDL.LU.64 R18, [R1+0x2528] ;  /* 0x0025280001127983 */ /* 0x000ea80000300a00 */
[----:B------:R-:W2:Y:S04]  /*13520*/  LDL.LU.64 R16, [R1+0x2520] ;  /* 0x0025200001107983 */ /* 0x000ea80000300a00 */
[----:B------:R-:W3:Y:S01]  /*13530*/  LDL.LU.64 R26, [R1+0x2518] ;  /* 0x00251800011a7983 */ /* 0x000ee20000300a00 */
[----:B--2---:R-:W-:Y:S03]  /*13540*/  HMMA.16816.F32 R20, R20, R24, R16 ;  /* 0x000000181414723c */ /* 0x004fe60000001810 */
[----:B------:R-:W3:Y:S04]  /*13550*/  LDL.LU.64 R24, [R1+0x2510] ;  /* 0x0025100001187983 */ /* 0x000ee80000300a00 */
[----:B------:R-:W3:Y:S04]  /*13560*/  LDL.LU R16, [R1] ;  /* 0x0000000001107983 */ /* 0x000ee80000300800 */
[----:B------:R-:W3:Y:S01]  /*13570*/  LDL.LU R17, [R1+0x4] ;  /* 0x0000040001117983 */ /* 0x000ee20000300800 */
[----:B------:R-:W-:-:S03]  /*13580*/  IMAD.MOV.U32 R18, RZ, RZ, R0 ;  /* 0x000000ffff127224 */ /* 0x000fc600078e0000 */
[----:B------:R-:W2:Y:S01]  /*13590*/  LDL.LU R0, [R1+0x2508] ;  /* 0x0025080001007983 */ /* 0x000ea20000300800 */
[----:B------:R-:W-:-:S07]  /*135a0*/  MOV R19, R29 ;  /* 0x0000001d00137202 */ /* 0x000fce0000000f00 */
[----:B------:R0:W-:Y:S04]  /*135b0*/  STL.64 [R1+0x24e8], R22 ;  /* 0x0024e81601007387 */ /* 0x0001e80000100a00 */
[----:B------:R-:W-:Y:S01]  /*135c0*/  STL.64 [R1+0x24e0], R20 ;  /* 0x0024e01401007387 */ /* 0x000fe20000100a00 */
[----:B0-----:R-:W-:Y:S01]  /*135d0*/  IMAD.MOV.U32 R22, RZ, RZ, R7 ;  /* 0x000000ffff167224 */ /* 0x001fe200078e0007 */
[----:B------:R-:W-:Y:S01]  /*135e0*/  MOV R23, R6 ;  /* 0x0000000600177202 */ /* 0x000fe20000000f00 */
[----:B---3--:R-:W-:Y:S01]  /*135f0*/  HMMA.16816.F32 R24, R16, R4, R24 ;  /* 0x000000041018723c */ /* 0x008fe20000001818 */
[----:B------:R-:W0:Y:S11]  /*13600*/  LDSM.16.MT88.4 R4, [R28+0x22000] ;  /* 0x022000001c04783b */ /* 0x000e360000004200 */
[----:B------:R-:W-:Y:S11]  /*13610*/  @!UPT UIADD3 URZ, URZ, URZ, URZ ;  /* 0x0000003f3f3ff290 */ /* 0x000ff6000fffe03f */
[----:B------:R-:W-:Y:S04]  /*13620*/  STL.64 [R1+0x24d8], R26 ;  /* 0x0024d81a01007387 */ /* 0x000fe80000100a00 */
[----:B------:R1:W-:Y:S04]  /*13630*/  STL.64 [R1+0x24d0], R24 ;  /* 0x0024d01801007387 */ /* 0x0003e80000100a00 */
[----:B-1----:R-:W3:Y:S04]  /*13640*/  LDL.LU.64 R24, [R1+0x30] ;  /* 0x0000300001187983 */ /* 0x002ee80000300a00 */
[----:B------:R-:W4:Y:S01]  /*13650*/  LDL.LU.64 R26, [R1+0x38] ;  /* 0x00003800011a7983 */ /* 0x000f220000300a00 */
[----:B------:R-:W-:-:S03]  /*13660*/  MOV R21, R11 ;  /* 0x0000000b00157202 */ /* 0x000fc60000000f00 */
[----:B0-----:R0:W-:Y:S04]  /*13670*/  STL.64 [R1+0x24b8], R6 ;  /* 0x0024b80601007387 */ /* 0x0011e80000100a00 */
[----:B------:R1:W-:Y:S01]  /*13680*/  STL.64 [R1+0x24b0], R4 ;  /* 0x0024b00401007387 */ /* 0x0003e20000100a00 */
[----:B0-----:R-:W-:Y:S02]  /*13690*/  IMAD.MOV.U32 R6, RZ, RZ, R8 ;  /* 0x000000ffff067224 */ /* 0x001fe400078e0008 */
[----:B-1----:R-:W-:Y:S01]  /*136a0*/  IMAD.MOV.U32 R4, RZ, RZ, R10 ;  /* 0x000000ffff047224 */ /* 0x002fe200078e000a */
[----:B------:R-:W-:Y:S02]  /*136b0*/  MOV R5, R9 ;  /* 0x0000000900057202 */ /* 0x000fe40000000f00 */
[----:B--2---:R-:W0:Y:S01]  /*136c0*/  LDSM.16.M88.4 R8, [R0+0x100] ;  /* 0x000100000008783b */ /* 0x004e220000000200 */
[----:B------:R-:W-:Y:S01]  /*136d0*/  IMAD.MOV.U32 R20, RZ, RZ, R15 ;  /* 0x000000ffff147224 */ /* 0x000fe200078e000f */
[----:B------:R-:W-:-:S02]  /*136e0*/  MOV R7, R2 ;  /* 0x0000000200077202 */ /* 0x000fc40000000f00 */
[----:B0-----:R-:W-:Y:S01]  /*136f0*/  STL.64 [R1+0x60], R8 ;  /* 0x0000600801007387 */ /* 0x001fe20000100a00 */
[----:B------:R-:W-:Y:S01]  /*13700*/  IMAD.MOV.U32 R15, RZ, RZ, R8 ;  /* 0x000000ffff0f7224 */ /* 0x000fe200078e0008 */
[----:B------:R-:W-:Y:S02]  /*13710*/  MOV R2, R9 ;  /* 0x0000000900027202 */ /* 0x000fe40000000f00 */
[----:B------:R0:W-:Y:S04]  /*13720*/  STL.64 [R1+0x68], R10 ;  /* 0x0000680a01007387 */ /* 0x0001e80000100a00 */
[----:B0-----:R-:W2:Y:S04]  /*13730*/  LDL.LU.64 R10, [R1+0x2500] ;  /* 0x00250000010a7983 */ /* 0x001ea80000300a00 */
[----:B------:R-:W2:Y:S04]  /*13740*/  LDL.LU.64 R8, [R1+0x24f8] ;  /* 0x0024f80001087983 */ /* 0x000ea80000300a00 */
[----:B----4-:R0:W-:Y:S04]  /*13750*/  STL.64 [R1+0x24f0], R26 ;  /* 0x0024f01a01007387 */ /* 0x0101e80000100a00 */
[----:B0-----:R-:W2:Y:S01]  /*13760*/  LDL.LU.64 R26, [R1+0x48] ;  /* 0x00004800011a7983 */ /* 0x001ea20000300a00 */
[----:B---3--:R-:W-:Y:S03]  /*13770*/  HMMA.16816.F32 R4, R16, R24, R4 ;  /* 0x000000181004723c */ /* 0x008fe60000001804 */
[----:B------:R-:W0:Y:S11]  /*13780*/  LDSM.16.M88.4 R16, [R0+0x10100] ;  /* 0x010100000010783b */ /* 0x000e360000000200 */
[----:B------:R-:W-:Y:S09]  /*13790*/  @!UPT UIADD3 URZ, URZ, URZ, URZ ;  /* 0x0000003f3f3ff290 */ /* 0x000ff2000fffe03f */
[----:B------:R-:W-:Y:S04]  /*137a0*/  STL [R1+0x24c8], R6 ;  /* 0x0024c80601007387 */ /* 0x000fe80000100800 */
[----:B------:R-:W-:Y:S04]  /*137b0*/  STL [R1+0x24c4], R7 ;  /* 0x0024c40701007387 */ /* 0x000fe80000100800 */
[----:B------:R-:W-:Y:S04]  /*137c0*/  STL [R1+0x2418], R0 ;  /* 0x0024180001007387 */ /* 0x000fe80000100800 */
[----:B0-----:R-:W-:Y:S04]  /*137d0*/  STL.64 [R1+0x50], R16 ;  /* 0x0000501001007387 */ /* 0x001fe80000100a00 */
[----:B------:R-:W-:Y:S04]  /*137e0*/  STL.64 [R1+0x58], R18 ;  /* 0x0000581201007387 */ /* 0x000fe80000100a00 */
[----:B------:R-:W0:Y:S04]  /*137f0*/  LDSM.16.MT88.4 R16, [R3+0x22000] ;  /* 0x022000000310783b */ /* 0x000e280000004200 */
[----:B0-----:R-:W-:Y:S04]  /*13800*/  STL.64 [R1+0x2498], R18 ;  /* 0x0024981201007387 */ /* 0x001fe80000100a00 */
[----:B------:R0:W-:Y:S02]  /*13810*/  STL.64 [R1+0x2490], R16 ;  /* 0x0024901001007387 */ /* 0x0001e40000100a00 */
[----:B0-----:R-:W-:Y:S01]  /*13820*/  IMAD.MOV.U32 R16, RZ, RZ, R15 ;  /* 0x000000ffff107224 */ /* 0x001fe200078e000f */
[----:B--2---:R-:W-:Y:S01]  /*13830*/  HMMA.16816.F32 R20, R8, R26, R20 ;  /* 0x0000001a0814723c */ /* 0x004fe20000001814 */
[----:B------:R-:W-:Y:S01]  /*13840*/  IMAD.MOV.U32 R15, RZ, RZ, R26 ;  /* 0x000000ffff0f7224 */ /* 0x000fe200078e001a */
[----:B------:R-:W-:-:S02]  /*13850*/  MOV R6, R27 ;  /* 0x0000001b00067202 */ /* 0x000fc40000000f00 */
[----:B------:R-:W2:Y:S11]  /*13860*/  LDL.LU.64 R26, [R1+0x24f0] ;  /* 0x0024f000011a7983 */ /* 0x000eb60000300a00 */
[----:B------:R-:W-:Y:S09]  /*13870*/  @!UPT UIADD3 URZ, URZ, URZ, URZ ;  /* 0x0000003f3f3ff290 */ /* 0x000ff2000fffe03f */
[----:B------:R-:W-:Y:S01]  /*13880*/  IMAD.MOV.U32 R19, RZ, RZ, R22 ;  /* 0x000000ffff137224 */ /* 0x000fe200078e0016 */
[----:B------:R-:W-:Y:S01]  /*13890*/  MOV R18, R23 ;  /* 0x0000001700127202 */ /* 0x000fe20000000f00 */
[----:B------:R-:W-:Y:S01]  /*138a0*/  IMAD.MOV.U32 R7, RZ, RZ, R20 ;  /* 0x000000ffff077224 */ /* 0x000fe200078e0014 */
[----:B------:R-:W-:Y:S01]  /*138b0*/  MOV R29, R21 ;  /* 0x00000015001d7202 */ /* 0x000fe20000000f00 */
[----:B------:R-:W3:Y:S04]  /*138c0*/  LDL.LU.64 R22, [R1+0x24e8] ;  /* 0x0024e80001167983 */ /* 0x000ee80000300a00 */
[----:B------:R-:W3:Y:S01]  /*138d0*/  LDL.LU.64 R20, [R1+0x24e0] ;  /* 0x0024e00001147983 */ /* 0x000ee20000300a00 */
[----:B------:R-:W-:Y:S01]  /*138e0*/  MOV R17, R2 ;  /* 0x0000000200117202 */ /* 0x000fe20000000f00 */
[----:B--2---:R-:W-:Y:S01]  /*138f0*/  IMAD.MOV.U32 R2, RZ, RZ, R26 ;  /* 0x000000ffff027224 */ /* 0x004fe200078e001a */
[----:B------:R-:W-:Y:S01]  /*13900*/  MOV R0, R27 ;  /* 0x0000001b00007202 */ /* 0x000fe20000000f00 */
[----:B---3--:R-:W-:Y:S01]  /*13910*/  HMMA.16816.F32 R8, R8, R26, R20 ;  /* 0x0000001a0808723c */ /* 0x008fe20000001814 */
[----:B------:R-:W2:Y:S04]  /*13920*/  LDL.LU.64 R26, [R1+0x24d8] ;  /* 0x0024d800011a7983 */ /* 0x000ea80000300a00 */
[----:B------:R-:W2:Y:S02]  /*13930*/  LDL.LU.64 R24, [R1+0x24d0] ;  /* 0x0024d00001187983 */ /* 0x000ea40000300a00 */
[----:B------:R-:W-:-:S02]  /*13940*/  IMAD.MOV.U32 R22, RZ, RZ, R15 ;  /* 0x000000ffff167224 */ /* 0x000fc400078e000f */
[----:B------:R-:W2:Y:S01]  /*13950*/  LDL.LU R15, [R1+0x24cc] ;  /* 0x0024cc00010f7983 */ /* 0x000ea20000300800 */
[----:B------:R-:W-:-:S03]  /*13960*/  MOV R23, R6 ;  /* 0x0000000600177202 */ /* 0x000fc60000000f00 */
[----:B------:R-:W3:Y:S10]  /*13970*/  LDL.LU R6, [R1+0x24c8] ;  /* 0x0024c80001067983 */ /* 0x000ef40000300800 */
[----:B------:R-:W-:Y:S04]  /*13980*/  STL.64 [R1+0x24a8], R10 ;  /* 0x0024a80a01007387 */ /* 0x000fe80000100a00 */
[----:B------:R0:W-:Y:S02]  /*13990*/  STL.64 [R1+0x24a0], R8 ;  /* 0x0024a00801007387 */ /* 0x0001e40000100a00 */
[----:B0-----:R-:W-:-:S02]  /*139a0*/  IMAD.MOV.U32 R8, RZ, RZ, R7 ;  /* 0x000000ffff087224 */ /* 0x001fc400078e0007 */
[----:B------:R-:W3:Y:S01]  /*139b0*/  LDL.LU R7, [R1+0x24c4] ;  /* 0x0024c40001077983 */ /* 0x000ee20000300800 */
[----:B------:R-:W-:-:S03]  /*139c0*/  MOV R9, R29 ;  /* 0x0000001d00097202 */ /* 0x000fc60000000f00 */
[----:B------:R-:W4:Y:S01]  /*139d0*/  LDL.LU R29, [R1+0x24c0] ;  /* 0x0024c000011d7983 */ /* 0x000f220000300800 */
[----:B--2---:R-:W-:Y:S03]  /*139e0*/  HMMA.16816.F32 R24, R12, R22, R24 ;  /* 0x000000160c18723c */ /* 0x004fe60000001818 */
[----:B------:R-:W0:Y:S04]  /*139f0*/  LDSM.16.MT88.4 R20, [R28+0x22400] ;  /* 0x022400001c14783b */ /* 0x000e280000004200 */
[----:B0-----:R0:W-:Y:S04]  /*13a00*/  STL.64 [R1+0x2488], R22 ;  /* 0x0024881601007387 */ /* 0x0011e80000100a00 */
[----:B------:R1:W-:Y:S01]  /*13a10*/  STL.64 [R1+0x2480], R20 ;  /* 0x0024801401007387 */ /* 0x0003e20000100a00 */
[----:B0-----:R-:W-:Y:S01]  /*13a20*/  IMAD.MOV.U32 R22, RZ, RZ, R2 ;  /* 0x000000ffff167224 */ /* 0x001fe200078e0002 */
[----:B------:R-:W-:-:S07]  /*13a30*/  MOV R23, R0 ;  /* 0x0000000000177202 */ /* 0x000fce0000000f00 */
[----:B---3--:R-:W-:Y:S01]  /*13a40*/  HMMA.16816.F32 R12, R12, R22, R4 ;  /* 0x000000160c0c723c */ /* 0x008fe20000001804 */
[----:B------:R-:W2:Y:S04]  /*13a50*/  LDL.LU.64 R6, [R1+0x24b8] ;  /* 0x0024b80001067983 */ /* 0x000ea80000300a00 */
[----:B------:R-:W2:Y:S11]  /*13a60*/  LDL.LU.64 R4, [R1+0x24b0] ;  /* 0x0024b00001047983 */ /* 0x000eb60000300a00 */
[----:B------:R-:W-:Y:S08]  /*13a70*/  @!UPT UIADD3 URZ, URZ, URZ, URZ ;  /* 0x0000003f3f3ff290 */ /* 0x000ff0000fffe03f */
[----:B------:R-:W-:Y:S01]  /*13a80*/  IMAD.MOV.U32 R23, RZ, RZ, R12 ;  /* 0x000000ffff177224 */ /* 0x000fe200078e000c */
[----:B------:R-:W-:Y:S01]  /*13a90*/  MOV R22, R13 ;  /* 0x0000000d00167202 */ /* 0x000fe20000000f00 */
[----:B-1----:R-:W-:Y:S01]  /*13aa0*/  IMAD.MOV.U32 R21, RZ, RZ, R14 ;  /* 0x000000ffff157224 */ /* 0x002fe200078e000e */
[----:B------:R-:W-:Y:S02]  /*13ab0*/  MOV R20, R15 ;  /* 0x0000000f00147202 */ /* 0x000fe40000000f00 */
[----:B------:R-:W0:Y:S01]  /*13ac0*/  LDSM.16.MT88.4 R12, [R3+0x22400] ;  /* 0x02240000030c783b */ /* 0x000e220000004200 */
[----:B------:R-:W-:Y:S01]  /*13ad0*/  IMAD.MOV.U32 R10, RZ, RZ, R19 ;  /* 0x000000ffff0a7224 */ /* 0x000fe200078e0013 */
[----:B------:R-:W-:Y:S02]  /*13ae0*/  MOV R11, R18 ;  /* 0x00000012000b7202 */ /* 0x000fe40000000f00 */
[----:B0-----:R-:W-:Y:S04]  /*13af0*/  STL.64 [R1+0x2468], R14 ;  /* 0x0024680e01007387 */ /* 0x001fe80000100a00 */
[----:B------:R0:W-:Y:S04]  /*13b00*/  STL.64 [R1+0x2460], R12 ;  /* 0x0024600c01007387 */ /* 0x0001e80000100a00 */
[----:B0-----:R-:W3:Y:S04]  /*13b10*/  LDL.LU.64 R12, [R1+0x50] ;  /* 0x00005000010c7983 */ /* 0x001ee80000300a00 */
[----:B------:R-:W3:Y:S01]  /*13b20*/  LDL.LU.64 R14, [R1+0x58] ;  /* 0x00005800010e7983 */ /* 0x000ee20000300a00 */
[C---:B--2---:R-:W-:Y:S03]  /*13b30*/  HMMA.16816.F32 R16, R4.reuse, R16, R8 ;  /* 0x000000100410723c */ /* 0x044fe60000001808 */
[----:B------:R-:W3:Y:S04]  /*13b40*/  LDL.LU.64 R10, [R1+0x24a8] ;  /* 0x0024a800010a7983 */ /* 0x000ee80000300a00 */
[----:B------:R-:W3:Y:S11]  /*13b50*/  LDL.LU.64 R8, [R1+0x24a0] ;  /* 0x0024a00001087983 */ /* 0x000ef60000300a00 */
[----:B------:R-:W-:Y:S05]  /*13b60*/  @!UPT UIADD3 URZ, URZ, URZ, URZ ;  /* 0x0000003f3f3ff290 */ /* 0x000fea000fffe03f */
[----:B------:R0:W-:Y:S01]  /*13b70*/  STL.64 [R1+0x10], R16 ;  /* 0x0000101001007387 */ /* 0x0001e20000100a00 */
[----:B------:R-:W-:Y:S01]  /*13b80*/  IMAD.MOV.U32 R2, RZ, RZ, R18 ;  /* 0x000000ffff027224 */ /* 0x000fe200078e0012 */
[----:B------:R-:W-:Y:S02]  /*13b90*/  MOV R0, R19 ;  /* 0x0000001300007202 */ /* 0x000fe40000000f00 */
[----:B------:R-:W2:Y:S04]  /*13ba0*/  LDL.LU.64 R18, [R1+0x2498] ;  /* 0x0024980001127983 */ /* 0x000ea80000300a00 */
[----:B0-----:R-:W2:Y:S01]  /*13bb0*/  LDL.LU.64 R16, [R1+0x2490] ;  /* 0x0024900001107983 */ /* 0x001ea20000300a00 */
[----:B---3--:R-:W-:Y:S03]  /*13bc0*/  HMMA.16816.F32 R4, R4, R12, R8 ;  /* 0x0000000c0404723c */ /* 0x008fe60000001808 */
[----:B------:R-:W0:Y:S11]  /*13bd0*/  LDSM.16.MT88.4 R8, [R28+0x22800] ;  /* 0x022800001c08783b */ /* 0x000e360000004200 */
[----:B------:R-:W-:Y:S09]  /*13be0*/  @!UPT UIADD3 URZ, URZ, URZ, URZ ;  /* 0x0000003f3f3ff290 */ /* 0x000ff2000fffe03f */
[----:B------:R-:W-:Y:S04]  /*13bf0*/  STL.64 [R1+0x2478], R6 ;  /* 0x0024780601007387 */ /* 0x000fe80000100a00 */
[----:B------:R1:W-:Y:S04]  /*13c00*/  STL.64 [R1+0x2470], R4 ;  /* 0x0024700401007387 */ /* 0x0003e80000100a00 */
[----:B-1----:R-:W3:Y:S04]  /*13c10*/  LDL.LU.64 R4, [R1+0x60] ;  /* 0x0000600001047983 */ /* 0x002ee80000300a00 */
[----:B------:R-:W3:Y:S04]  /*13c20*/  LDL.LU.64 R6, [R1+0x68] ;  /* 0x0000680001067983 */ /* 0x000ee80000300a00 */
[----:B0-----:R0:W-:Y:S04]  /*13c30*/  STL.64 [R1+0x2450], R10 ;  /* 0x0024500a01007387 */ /* 0x0011e80000100a00 */
[----:B------:R1:W-:Y:S01]  /*13c40*/  STL.64 [R1+0x2448], R8 ;  /* 0x0024480801007387 */ /* 0x0003e20000100a00 */
[----:B0-----:R-:W-:Y:S01]  /*13c50*/  IMAD.MOV.U32 R10, RZ, RZ, R21 ;  /* 0x000000ffff0a7224 */ /* 0x001fe200078e0015 */
[----:B------:R-:W-:Y:S01]  /*13c60*/  MOV R11, R20 ;  /* 0x00000014000b7202 */ /* 0x000fe20000000f00 */
[----:B-1----:R-:W-:Y:S01]  /*13c70*/  IMAD.MOV.U32 R8, RZ, RZ, R23 ;  /* 0x000000ffff087224 */ /* 0x002fe200078e0017 */
[----:B------:R-:W-:-:S02]  /*13c80*/  MOV R9, R22 ;  /* 0x0000001600097202 */ /* 0x000fc40000000f00 */
[----:B----4-:R-:W0:Y:S05]  /*13c90*/  LDSM.16.M88.4 R20, [R29+0x100] ;  /* 0x000100001d14783b */ /* 0x010e2a0000000200 */
[C---:B--2---:R-:W-:Y:S01]  /*13ca0*/  HMMA.16816.F32 R8, R16.reuse, R12, R8 ;  /* 0x0000000c1008723c */ /* 0x044fe20000001808 */
[----:B0-----:R-:W-:Y:S04]  /*13cb0*/  STL.64 [R1+0x30], R20 ;  /* 0x0000301401007387 */ /* 0x001fe80000100a00 */
[----:B------:R0:W-:Y:S04]  /*13cc0*/  STL.64 [R1+0x38], R22 ;  /* 0x0000381601007387 */ /* 0x0001e80000100a00 */
[----:B0-----:R-:W2:Y:S04]  /*13cd0*/  LDL.LU.64 R22, [R1+0x2488] ;  /* 0x0024880001167983 */ /* 0x001ea80000300a00 */
[----:B------:R-:W2:Y:S10]  /*13ce0*/  LDL.LU.64 R20, [R1+0x2480] ;  /* 0x0024800001147983 */ /* 0x000eb40000300a00 */
[----:B------:R-:W-:Y:S01]  /*13cf0*/  STL [R1+0x2458], R11 ;  /* 0x0024580b01007387 */ /* 0x000fe20000100800 */
[----:B---3--:R-:W-:Y:S03]  /*13d00*/  HMMA.16816.F32 R24, R16, R4, R24 ;  /* 0x000000041018723c */ /* 0x008fe60000001818 */
[----:B------:R-:W0:Y:S04]  /*13d10*/  LDSM.16.M88.4 R16, [R29+0x10100] ;  /* 0x010100001d10783b */ /* 0x000e280000000200 */
[----:B0-----:R-:W-:Y:S01]  /*13d20*/  STL.64 [R1+0x20], R16 ;  /* 0x0000201001007387 */ /* 0x001fe20000100a00 */
[----:B------:R-:W-:Y:S01]  /*13d30*/  IMAD.MOV.U32 R5, RZ, RZ, R16 ;  /* 0x000000ffff057224 */ /* 0x000fe200078e0010 */
[----:B------:R-:W-:-:S02]  /*13d40*/  MOV R4, R17 ;  /* 0x0000001100047202 */ /* 0x000fc40000000f00 */
[----:B------:R-:W-:Y:S04]  /*13d50*/  STL.64 [R1+0x28], R18 ;  /* 0x0000281201007387 */ /* 0x000fe80000100a00 */
[----:B------:R-:W0:Y:S04]  /*13d60*/  LDSM.16.MT88.4 R16, [R3+0x22800] ;  /* 0x022800000310783b */ /* 0x000e280000004200 */
[----:B------:R-:W-:Y:S04]  /*13d70*/  STL [R1+0x23d0], R29 ;  /* 0x0023d01d01007387 */ /* 0x000fe80000100800 */
[----:B0-----:R-:W-:Y:S04]  /*13d80*/  STL.64 [R1+0x2428], R18 ;  /* 0x0024281201007387 */ /* 0x001fe80000100a00 */
[----:B------:R0:W-:Y:S02]  /*13d90*/  STL.64 [R1+0x2420], R16 ;  /* 0x0024201001007387 */ /* 0x0001e40000100a00 */
[----:B0-----:R-:W-:Y:S01]  /*13da0*/  IMAD.MOV.U32 R16, RZ, RZ, R5 ;  /* 0x000000ffff107224 */ /* 0x001fe200078e0005 */
[----:B------:R-:W-:-:S05]  /*13db0*/  MOV R17, R4 ;  /* 0x0000000400117202 */ /* 0x000fca0000000f00 */
[----:B------:R0:W-:Y:S04]  /*13dc0*/  STL.64 [R1+0x2430], R16 ;  /* 0x0024301001007387 */ /* 0x0001e80000100a00 */
[----:B0-----:R-:W2:Y:S04]  /*13dd0*/  LDL.LU R16, [R1+0x10] ;  /* 0x0000100001107983 */ /* 0x001ea80000300800 */
[----:B------:R-:W2:Y:S01]  /*13de0*/  LDL.LU R17, [R1+0x14] ;  /* 0x0000140001117983 */ /* 0x000ea20000300800 */
[----:B------:R-:W-:Y:S01]  /*13df0*/  IMAD.MOV.U32 R18, RZ, RZ, R2 ;  /* 0x000000ffff127224 */ /* 0x000fe200078e0002 */
[----:B------:R-:W-:Y:S01]  /*13e00*/  MOV R19, R0 ;  /* 0x0000000000137202 */ /* 0x000fe20000000f00 */
[----:B------:R-:W-:Y:S01]  /*13e10*/  IMAD.MOV.U32 R11, RZ, RZ, R6 ;  /* 0x000000ffff0b7224 */ /* 0x000fe200078e0006 */
[----:B------:R-:W-:-:S05]  /*13e20*/  MOV R29, R7 ;  /* 0x00000007001d7202 */ /* 0x000fca0000000f00 */
[C---:B--2---:R-:W-:Y:S01]  /*13e30*/  HMMA.16816.F32 R16, R20.reuse, R6, R16 ;  /* 0x000000061410723c */ /* 0x044fe20000001810 */
[----:B------:R-:W2:Y:S04]  /*13e40*/  LDL.LU.64 R6, [R1+0x2478] ;  /* 0x0024780001067983 */ /* 0x000ea80000300a00 */
[----:B------:R-:W2:Y:S01]  /*13e50*/  LDL.LU.64 R4, [R1+0x2470] ;  /* 0x0024700001047983 */ /* 0x000ea20000300a00 */
[----:B------:R-:W-:Y:S01]  /*13e60*/  IMAD.MOV.U32 R2, RZ, RZ, R14 ;  /* 0x000000ffff027224 */ /* 0x000fe200078e000e */
[----:B------:R-:W-:Y:S01]  /*13e70*/  MOV R0, R15 ;  /* 0x0000000f00007202 */ /* 0x000fe20000000f00 */
[----:B--2---:R-:W-:Y:S01]  /*13e80*/  HMMA.16816.F32 R20, R20, R14, R4 ;  /* 0x0000000e1414723c */ /* 0x004fe20000001804 */
[----:B------:R-:W2:Y:S04]  /*13e90*/  LDL.LU.64 R14, [R1+0x2468] ;  /* 0x00246800010e7983 */ /* 0x000ea80000300a00 */
[----:B------:R-:W2:Y:S02]  /*13ea0*/  LDL.LU.64 R12, [R1+0x2460] ;  /* 0x00246000010c7983 */ /* 0x000ea40000300a00 */
[----:B------:R-:W-:-:S02]  /*13eb0*/  IMAD.MOV.U32 R6, RZ, RZ, R11 ;  /* 0x000000ffff067224 */ /* 0x000fc400078e000b */
[----:B------:R-:W3:Y:S01]  /*13ec0*/  LDL.LU R11, [R1+0x2458] ;  /* 0x00245800010b7983 */ /* 0x000ee20000300800 */
[----:B------:R-:W-:Y:S11]  /*13ed0*/  MOV R7, R29 ;  /* 0x0000001d00077202 */ /* 0x000ff60000000f00 */
[----:B------:R-:W-:Y:S02]  /*13ee0*/  @!UPT UIADD3 URZ, URZ, URZ, URZ ;  /* 0x0000003f3f3ff290 */ /* 0x000fe4000fffe03f */
[----:B------:R-:W-:Y:S04]  /*13ef0*/  STL.64 [R1+0x2440], R22 ;  /* 0x0024401601007387 */ /* 0x000fe80000100a00 */
[----:B------:R0:W-:Y:S04]  /*13f00*/  STL.64 [R1+0x2438], R20 ;  /* 0x0024381401007387 */ /* 0x0001e80000100a00 */
[----:B0-----:R-:W4:Y:S04]  /*13f10*/  LDL.64 R20, [R1+0x30] ;  /* 0x0000300001147983 */ /* 0x001f280000100a00 */
[----:B------:R-:W-:Y:S01]  /*13f20*/  STL [R1+0x241c], R28 ;  /* 0x00241c1c01007387 */ /* 0x000fe20000100800 */
        /* <DEDUP_REMOVED lines=11> */
[----:B-1----:R-:W-:Y:S01]  /*13fe0*/  MOV R5, R13 ;  /* 0x0000000d00057202 */ /* 0x002fe20000000f00 */
[----:B------:R-:W-:Y:S01]  /*13ff0*/  IMAD.MOV.U32 R4, RZ, RZ, R14 ;  /* 0x000000ffff047224 */ /* 0x000fe200078e000e */
[----:B------:R-:W-:Y:S02]  /*14000*/  MOV R2, R15 ;  /* 0x0000000f00027202 */ /* 0x000fe40000000f00 */
[----:B------:R-:W0:Y:S01]  /*14010*/  LDSM.16.MT88.4 R12, [R3+0x22c00] ;  /* 0x022c0000030c783b */ /* 0x000e220000004200 */
[----:B----4-:R-:W-:-:S03]  /*14020*/  IMAD.MOV.U32 R28, RZ, RZ, R21 ;  /* 0x000000ffff1c7224 */ /* 0x010fc600078e0015 */
[----:B0-----:R0:W-:Y:S04]  /*14030*/  STL [R1+0x23dc], R15 ;  /* 0x0023dc0f01007387 */ /* 0x0011e80000100800 */
[----:B------:R-:W3:Y:S01]  /*14040*/  LDL.LU.64 R22, [R1+0x2440] ;  /* 0x0024400001167983 */ /* 0x000ee20000300a00 */
[C---:B--2---:R-:W-:Y:S03]  /*14050*/  HMMA.16816.F32 R16, R8.reuse, R20, R16 ;  /* 0x000000140810723c */ /* 0x044fe60000001810 */
[----:B------:R-:W3:Y:S11]  /*14060*/  LDL.LU.64 R20, [R1+0x2438] ;  /* 0x0024380001147983 */ /* 0x000ef60000300a00 */
[----:B------:R-:W-:Y:S10]  /*14070*/  @!UPT UIADD3 URZ, URZ, URZ, URZ ;  /* 0x0000003f3f3ff290 */ /* 0x000ff4000fffe03f */
[----:B------:R-:W-:Y:S01]  /*14080*/  MOV R0, R16 ;  /* 0x0000001000007202 */ /* 0x000fe20000000f00 */
[----:B------:R-:W-:Y:S02]  /*14090*/  IMAD.MOV.U32 R29, RZ, RZ, R17 ;  /* 0x000000ffff1d7224 */ /* 0x000fe400078e0011 */
[----:B------:R-:W3:Y:S01]  /*140a0*/  LDL.LU.64 R16, [R1+0x2430] ;  /* 0x0024300001107983 */ /* 0x000ee20000300a00 */
[----:B0-----:R-:W-:Y:S01]  /*140b0*/  MOV R15, R18 ;  /* 0x00000012000f7202 */ /* 0x001fe20000000f00 */
[----:B------:R-:W-:Y:S02]  /*140c0*/  IMAD.MOV.U32 R7, RZ, RZ, R19 ;  /* 0x000000ffff077224 */ /* 0x000fe400078e0013 */
[----:B------:R-:W2:Y:S01]  /*140d0*/  LDL.LU.64 R18, [R1+0x2428] ;  /* 0x0024280001127983 */ /* 0x000ea20000300a00 */
[----:B---3--:R-:W-:Y:S03]  /*140e0*/  HMMA.16816.F32 R8, R8, R16, R20 ;  /* 0x000000100808723c */ /* 0x008fe60000001814 */
[----:B------:R-:W2:Y:S04]  /*140f0*/  LDL.LU.64 R16, [R1+0x2420] ;  /* 0x0024200001107983 */ /* 0x000ea80000300a00 */
[----:B------:R-:W2:Y:S01]  /*14100*/  LDL.LU R20, [R1+0x30] ;  /* 0x0000300001147983 */ /* 0x000ea20000300800 */
[----:B------:R-:W-:-:S03]  /*14110*/  MOV R21, R28 ;  /* 0x0000001c00157202 */ /* 0x000fc60000000f00 */
[----:B------:R-:W3:Y:S11]  /*14120*/  LDL.LU R28, [R1+0x241c] ;  /* 0x00241c00011c7983 */ /* 0x000ef60000300800 */
[----:B------:R-:W-:Y:S01]  /*14130*/  @!UPT UIADD3 URZ, URZ, URZ, URZ ;  /* 0x0000003f3f3ff290 */ /* 0x000fe2000fffe03f */
[----:B------:R-:W-:Y:S04]  /*14140*/  STL.64 [R1+0x23f8], R10 ;  /* 0x0023f80a01007387 */ /* 0x000fe80000100a00 */
[----:B------:R0:W-:Y:S02]  /*14150*/  STL.64 [R1+0x23f0], R8 ;  /* 0x0023f00801007387 */ /* 0x0001e40000100a00 */
[----:B0-----:R-:W-:Y:S02]  /*14160*/  IMAD.MOV.U32 R8, RZ, RZ, R0 ;  /* 0x000000ffff087224 */ /* 0x001fe400078e0000 */
[----:B------:R-:W4:Y:S01]  /*14170*/  LDL.LU R0, [R1+0x2418] ;  /* 0x0024180001007983 */ /* 0x000f220000300800 */
[----:B--2---:R-:W-:Y:S03]  /*14180*/  HMMA.16816.F32 R24, R16, R20, R24 ;  /* 0x000000141018723c */ /* 0x004fe60000001818 */
[----:B---3--:R-:W0:Y:S11]  /*14190*/  LDSM.16.MT88.4 R20, [R28+0x23000] ;  /* 0x023000001c14783b */ /* 0x008e360000004200 */
[----:B------:R-:W-:Y:S09]  /*141a0*/  @!UPT UIADD3 URZ, URZ, URZ, URZ ;  /* 0x0000003f3f3ff290 */ /* 0x000ff2000fffe03f */
[----:B------:R-:W-:Y:S04]  /*141b0*/  STL.64 [R1+0x23e8], R26 ;  /* 0x0023e81a01007387 */ /* 0x000fe80000100a00 */
[----:B------:R1:W-:Y:S04]  /*141c0*/  STL.64 [R1+0x23e0], R24 ;  /* 0x0023e01801007387 */ /* 0x0003e80000100a00 */
[----:B-1----:R-:W2:Y:S04]  /*141d0*/  LDL.LU.64 R24, [R1+0x20] ;  /* 0x0000200001187983 */ /* 0x002ea80000300a00 */
[----:B------:R-:W3:Y:S01]  /*141e0*/  LDL.LU.64 R26, [R1+0x28] ;  /* 0x00002800011a7983 */ /* 0x000ee20000300a00 */
[----:B------:R-:W-:-:S03]  /*141f0*/  MOV R11, R7 ;  /* 0x00000007000b7202 */ /* 0x000fc60000000f00 */
[----:B0-----:R0:W-:Y:S04]  /*14200*/  STL.64 [R1+0x23c8], R22 ;  /* 0x0023c81601007387 */ /* 0x0011e80000100a00 */
[----:B------:R1:W-:Y:S01]  /*14210*/  STL.64 [R1+0x23c0], R20 ;  /* 0x0023c01401007387 */ /* 0x0003e20000100a00 */
[----:B0-----:R-:W-:Y:S02]  /*14220*/  IMAD.MOV.U32 R22, RZ, RZ, R4 ;  /* 0x000000ffff167224 */ /* 0x001fe400078e0004 */
[----:B-1----:R-:W-:Y:S01]  /*14230*/  IMAD.MOV.U32 R20, RZ, RZ, R6 ;  /* 0x000000ffff147224 */ /* 0x002fe200078e0006 */
[----:B------:R-:W-:Y:S02]  /*14240*/  MOV R21, R5 ;  /* 0x0000000500157202 */ /* 0x000fe40000000f00 */
[----:B----4-:R-:W0:Y:S01]  /*14250*/  LDSM.16.M88.4 R4, [R0+0x180] ;  /* 0x000180000004783b */ /* 0x010e220000000200 */
[----:B------:R-:W-:Y:S01]  /*14260*/  IMAD.MOV.U32 R10, RZ, RZ, R15 ;  /* 0x000000ffff0a7224 */ /* 0x000fe200078e000f */
[----:B------:R-:W-:-:S02]  /*14270*/  MOV R23, R2 ;  /* 0x0000000200177202 */ /* 0x000fc40000000f00 */
[----:B0-----:R-:W-:Y:S01]  /*14280*/  STL.64 [R1+0x50], R4 ;  /* 0x0000500401007387 */ /* 0x001fe20000100a00 */
[----:B------:R-:W-:Y:S01]  /*14290*/  IMAD.MOV.U32 R15, RZ, RZ, R4 ;  /* 0x000000ffff0f7224 */ /* 0x000fe200078e0004 */
[----:B------:R-:W-:Y:S02]  /*142a0*/  MOV R2, R5 ;  /* 0x0000000500027202 */ /* 0x000fe40000000f00 */
[----:B------:R0:W-:Y:S04]  /*142b0*/  STL.64 [R1+0x58], R6 ;  /* 0x0000580601007387 */ /* 0x0001e80000100a00 */
[----:B0-----:R-:W4:Y:S04]  /*142c0*/  LDL.LU.64 R6, [R1+0x2410] ;  /* 0x0024100001067983 */ /* 0x001f280000300a00 */
[----:B------:R-:W4:Y:S04]  /*142d0*/  LDL.LU.64 R4, [R1+0x2408] ;  /* 0x0024080001047983 */ /* 0x000f280000300a00 */
[----:B---3--:R0:W-:Y:S04]  /*142e0*/  STL.64 [R1+0x2400], R26 ;  /* 0x0024001a01007387 */ /* 0x0081e80000100a00 */
[----:B0-----:R-:W4:Y:S01]  /*142f0*/  LDL.LU.64 R26, [R1+0x38] ;  /* 0x00003800011a7983 */ /* 0x001f220000300a00 */
[----:B--2---:R-:W-:Y:S03]  /*14300*/  HMMA.16816.F32 R20, R16, R24, R20 ;  /* 0x000000181014723c */ /* 0x004fe60000001814 */
[----:B------:R-:W0:Y:S01]  /*14310*/  LDSM.16.M88.4 R16, [R0+0x10180] ;  /* 0x010180000010783b */ /* 0x000e220000000200 */
[----:B------:R-:W-:Y:S11]  /*14320*/  MOV R9, R29 ;  /* 0x0000001d00097202 */ /* 0x000ff60000000f00 */
[----:B------:R-:W-:Y:S08]  /*14330*/  @!UPT UIADD3 URZ, URZ, URZ, URZ ;  /* 0x0000003f3f3ff290 */ /* 0x000ff0000fffe03f */
        /* <DEDUP_REMOVED lines=9> */
[----:B----4-:R-:W-:Y:S01]  /*143d0*/  HMMA.16816.F32 R8, R4, R26, R8 ;  /* 0x0000001a0408723c */ /* 0x010fe20000001808 */
        /* <DEDUP_REMOVED lines=135> */
[----:B------:R-:W-:Y:S01]  /*14c50*/  MOV R23, R18 ;  /* 0x0000001200177202 */ /* 0x000fe20000000f00 */
[----:B0-----:R-:W-:Y:S02]  /*14c60*/  IMAD.MOV.U32 R15, RZ, RZ, R19 ;  /* 0x000000ffff0f7224 */ /* 0x001fe400078e0013 */
        /* <DEDUP_REMOVED lines=18> */
[----:B------:R-:W-:-:S03]  /*14d90*/  IMAD.MOV.U32 R6, RZ, RZ, R23 ;  /* 0x000000ffff067224 */ /* 0x000fc600078e0017 */
[----:B0-----:R0:W-:Y:S04]  /*14da0*/  STL.64 [R1+0x22d8], R10 ;  /* 0x0022d80a01007387 */ /* 0x0011e80000100a00 */
[----:B------:R1:W-:Y:S01]  /*14db0*/  STL.64 [R1+0x22d0], R8 ;  /* 0x0022d00801007387 */ /* 0x0003e20000100a00 */
[----:B0-----:R-:W-:Y:S02]  /*14dc0*/  IMAD.MOV.U32 R10, RZ, RZ, R20 ;  /* 0x000000ffff0a7224 */ /* 0x001fe400078e0014 */
[----:B-1----:R-:W-:Y:S01]  /*14dd0*/  IMAD.MOV.U32 R8, RZ, RZ, R22 ;  /* 0x000000ffff087224 */ /* 0x002fe200078e0016 */
[----:B------:R-:W-:Y:S02]  /*14de0*/  MOV R9, R21 ;  /* 0x0000001500097202 */ /* 0x000fe40000000f00 */
[----:B----4-:R-:W0:Y:S01]  /*14df0*/  LDSM.16.M88.4 R20, [R0+0x200] ;  /* 0x000200000014783b */ /* 0x010e220000000200 */
[----:B------:R-:W-:-:S02]  /*14e00*/  MOV R7, R15 ;  /* 0x0000000f00077202 */ /* 0x000fc40000000f00 */
[----:B------:R-:W-:Y:S01]  /*14e10*/  MOV R11, R2 ;  /* 0x00000002000b7202 */ /* 0x000fe20000000f00 */
        /* <DEDUP_REMOVED lines=22> */
[----:B------:R-:W-:Y:S01]  /*14f80*/  MOV R15, R26 ;  /* 0x0000001a000f7202 */ /* 0x000fe20000000f00 */
[----:B------:R-:W-:-:S02]  /*14f90*/  IMAD.MOV.U32 R10, RZ, RZ, R27 ;  /* 0x000000ffff0a7224 */ /* 0x000fc400078e001b */
[----:B------:R-:W2:Y:S11]  /*14fa0*/  LDL.LU.64 R26, [R1+0x2310] ;  /* 0x00231000011a7983 */ /* 0x000eb60000300a00 */
[----:B------:R-:W-:Y:S09]  /*14fb0*/  @!UPT UIADD3 URZ, URZ, URZ, URZ ;  /* 0x0000003f3f3ff290 */ /* 0x000ff2000fffe03f */
[----:B------:R-:W-:Y:S01]  /*14fc0*/  IMAD.MOV.U32 R19, RZ, RZ, R6 ;  /* 0x000000ffff137224 */ /* 0x000fe200078e0006 */
[----:B------:R-:W-:Y:S02]  /*14fd0*/  MOV R18, R7 ;  /* 0x0000000700127202 */ /* 0x000fe40000000f00 */
[----:B------:R-:W-:Y:S01]  /*14fe0*/  MOV R11, R4 ;  /* 0x00000004000b7202 */ /* 0x000fe20000000f00 */
[----:B------:R-:W3:Y:S01]  /*14ff0*/  LDL.LU.64 R6, [R1+0x2308] ;  /* 0x0023080001067983 */ /* 0x000ee20000300a00 */
[----:B------:R-:W-:-:S03]  /*15000*/  MOV R29, R5 ;  /* 0x00000005001d7202 */ /* 0x000fc60000000f00 */
[----:B------:R-:W3:Y:S01]  /*15010*/  LDL.LU.64 R4, [R1+0x2300] ;  /* 0x0023000001047983 */ /* 0x000ee20000300a00 */
[----:B------:R-:W-:Y:S02]  /*15020*/  MOV R17, R2 ;  /* 0x0000000200117202 */ /* 0x000fe40000000f00 */
[----:B--2---:R-:W-:Y:S01]  /*15030*/  MOV R2, R26 ;  /* 0x0000001a00027202 */ /* 0x004fe20000000f00 */
[----:B------:R-:W-:Y:S01]  /*15040*/  IMAD.MOV.U32 R0, RZ, RZ, R27 ;  /* 0x000000ffff007224 */ /* 0x000fe200078e001b */
[----:B---3--:R-:W-:Y:S01]  /*15050*/  HMMA.16816.F32 R20, R20, R26, R4 ;  /* 0x0000001a1414723c */ /* 0x008fe20000001804 */
[----:B------:R-:W2:Y:S04]  /*15060*/  LDL.LU.64 R26, [R1+0x22f8] ;  /* 0x0022f800011a7983 */ /* 0x000ea80000300a00 */
[----:B------:R-:W2:Y:S02]  /*15070*/  LDL.LU.64 R24, [R1+0x22f0] ;  /* 0x0022f00001187983 */ /* 0x000ea40000300a00 */
[----:B------:R-:W-:-:S02]  /*15080*/  MOV R6, R15 ;  /* 0x0000000f00067202 */ /* 0x000fc40000000f00 */
        /* <DEDUP_REMOVED lines=13> */
[----:B0-----:R-:W-:-:S02]  /*15160*/  MOV R6, R2 ;  /* 0x0000000200067202 */ /* 0x001fc40000000f00 */
        /* <DEDUP_REMOVED lines=10> */
[----:B------:R-:W-:Y:S01]  /*15210*/  MOV R22, R19 ;  /* 0x0000001300167202 */ /* 0x000fe20000000f00 */
[----:B------:R-:W-:Y:S02]  /*15220*/  IMAD.MOV.U32 R23, RZ, RZ, R18 ;  /* 0x000000ffff177224 */ /* 0x000fe400078e0012 */
        /* <DEDUP_REMOVED lines=9> */
[----:B------:R-:W-:Y:S02]  /*152c0*/  MOV R2, R18 ;  /* 0x0000001200027202 */ /* 0x000fe40000000f00 */
        /* <DEDUP_REMOVED lines=12> */
[----:B0-----:R-:W-:Y:S01]  /*15390*/  MOV R22, R5 ;  /* 0x0000000500167202 */ /* 0x001fe20000000f00 */
[----:B------:R-:W-:-:S02]  /*153a0*/  IMAD.MOV.U32 R23, RZ, RZ, R4 ;  /* 0x000000ffff177224 */ /* 0x000fc400078e0004 */
[----:B-1----:R-:W-:Y:S01]  /*153b0*/  IMAD.MOV.U32 R20, RZ, RZ, R7 ;  /* 0x000000ffff147224 */ /* 0x002fe200078e0007 */
[----:B------:R-:W-:Y:S02]  /*153c0*/  MOV R21, R6 ;  /* 0x0000000600157202 */ /* 0x000fe40000000f00 */
        /* <DEDUP_REMOVED lines=10> */
[----:B------:R-:W-:-:S02]  /*15470*/  MOV R9, R16 ;  /* 0x0000001000097202 */ /* 0x000fc40000000f00 */
[----:B------:R-:W-:Y:S01]  /*15480*/  MOV R8, R17 ;  /* 0x0000001100087202 */ /* 0x000fe20000000f00 */
        /* <DEDUP_REMOVED lines=10> */
[----:B------:R-:W-:Y:S01]  /*15530*/  MOV R18, R2 ;  /* 0x0000000200127202 */ /* 0x000fe20000000f00 */
[----:B------:R-:W-:Y:S01]  /*15540*/  IMAD.MOV.U32 R19, RZ, RZ, R0 ;  /* 0x000000ffff137224 */ /* 0x000fe200078e0000 */
[----:B------:R-:W-:-:S02]  /*15550*/  MOV R23, R10 ;  /* 0x0000000a00177202 */ /* 0x000fc40000000f00 */
[----:B------:R-:W-:-:S04]  /*15560*/  MOV R29, R11 ;  /* 0x0000000b001d7202 */ /* 0x000fc80000000f00 */
        /* <DEDUP_REMOVED lines=8> */
[----:B------:R-:W-:-:S02]  /*155f0*/  MOV R10, R23 ;  /* 0x00000017000a7202 */ /* 0x000fc40000000f00 */
[----:B------:R-:W3:Y:S01]  /*15600*/  LDL.LU R23, [R1+0x2278] ;  /* 0x0022780001177983 */ /* 0x000ee20000300800 */
[----:B------:R-:W-:Y:S11]  /*15610*/  IMAD.MOV.U32 R11, RZ, RZ, R29 ;  /* 0x000000ffff0b7224 */ /* 0x000ff600078e001d */
        /* <DEDUP_REMOVED lines=20> */
[----:B----4-:R-:W-:-:S03]  /*15760*/  MOV R28, R5 ;  /* 0x00000005001c7202 */ /* 0x010fc60000000f00 */
        /* <DEDUP_REMOVED lines=8> */
[----:B0-----:R-:W-:Y:S02]  /*157f0*/  MOV R15, R18 ;  /* 0x00000012000f7202 */ /* 0x001fe40000000f00 */
[----:B------:R-:W-:Y:S02]  /*15800*/  MOV R11, R19 ;  /* 0x00000013000b7202 */ /* 0x000fe40000000f00 */
[----:B------:R-:W2:Y:S01]  /*15810*/  LDL.LU.64 R18, [R1+0x2248] ;  /* 0x0022480001127983 */ /* 0x000ea20000300a00 */
[----:B---3--:R-:W-:Y:S03]  /*15820*/  HMMA.16816.F32 R20, R20, R16, R4 ;  /* 0x000000101414723c */ /* 0x008fe60000001804 */
[----:B------:R-:W2:Y:S04]  /*15830*/  LDL.LU.64 R16, [R1+0x2240] ;  /* 0x0022400001107983 */ /* 0x000ea80000300a00 */
[----:B------:R-:W2:Y:S01]  /*15840*/  LDL.LU R4, [R1+0x30] ;  /* 0x0000300001047983 */ /* 0x000ea20000300800 */
[----:B------:R-:W-:-:S03]  /*15850*/  IMAD.MOV.U32 R5, RZ, RZ, R28 ;  /* 0x000000ffff057224 */ /* 0x000fc600078e001c */
[----:B------:R-:W3:Y:S11]  /*15860*/  LDL.LU R28, [R1+0x223c] ;  /* 0x00223c00011c7983 */ /* 0x000ef60000300800 */
[----:B------:R-:W-:Y:S01]  /*15870*/  @!UPT UIADD3 URZ, URZ, URZ, URZ ;  /* 0x0000003f3f3ff290 */ /* 0x000fe2000fffe03f */
[----:B------:R-:W-:Y:S04]  /*15880*/  STL.64 [R1+0x2218], R22 ;  /* 0x0022181601007387 */ /* 0x000fe80000100a00 */
[----:B------:R0:W-:Y:S02]  /*15890*/  STL.64 [R1+0x2210], R20 ;  /* 0x0022101401007387 */ /* 0x0001e40000100a00 */
[----:B0-----:R-:W-:Y:S02]  /*158a0*/  MOV R20, R0 ;  /* 0x0000000000147202 */ /* 0x001fe40000000f00 */
        /* <DEDUP_REMOVED lines=11> */
[----:B0-----:R-:W-:Y:S02]  /*15960*/  MOV R6, R8 ;  /* 0x0000000800067202 */ /* 0x001fe40000000f00 */
[----:B-1----:R-:W-:Y:S01]  /*15970*/  MOV R4, R10 ;  /* 0x0000000a00047202 */ /* 0x002fe20000000f00 */
[----:B------:R-:W-:Y:S02]  /*15980*/  IMAD.MOV.U32 R5, RZ, RZ, R9 ;  /* 0x000000ffff057224 */ /* 0x000fe400078e0009 */
        /* <DEDUP_REMOVED lines=23> */
[----:B0-----:R-:W-:Y:S01]  /*15b00*/  MOV R16, R15 ;  /* 0x0000000f00107202 */ /* 0x001fe20000000f00 */
[----:B----4-:R-:W-:Y:S01]  /*15b10*/  HMMA.16816.F32 R20, R8, R26, R20 ;  /* 0x0000001a0814723c */ /* 0x010fe20000001814 */
[----:B------:R-:W-:-:S02]  /*15b20*/  MOV R15, R26 ;  /* 0x0000001a000f7202 */ /* 0x000fc40000000f00 */
[----:B------:R-:W-:Y:S02]  /*15b30*/  MOV R6, R27 ;  /* 0x0000001b00067202 */ /* 0x000fe40000000f00 */
[----:B------:R-:W2:Y:S11]  /*15b40*/  LDL.LU.64 R26, [R1+0x2220] ;  /* 0x00222000011a7983 */ /* 0x000eb60000300a00 */
[----:B------:R-:W-:Y:S08]  /*15b50*/  @!UPT UIADD3 URZ, URZ, URZ, URZ ;  /* 0x0000003f3f3ff290 */ /* 0x000ff0000fffe03f */
[----:B------:R-:W-:Y:S01]  /*15b60*/  MOV R19, R22 ;  /* 0x0000001600137202 */ /* 0x000fe20000000f00 */
[----:B------:R-:W-:Y:S01]  /*15b70*/  IMAD.MOV.U32 R18, RZ, RZ, R23 ;  /* 0x000000ffff127224 */ /* 0x000fe200078e0017 */
[----:B------:R-:W-:Y:S01]  /*15b80*/  MOV R29, R21 ;  /* 0x00000015001d7202 */ /* 0x000fe20000000f00 */
[----:B------:R-:W-:Y:S01]  /*15b90*/  IMAD.MOV.U32 R7, RZ, RZ, R20 ;  /* 0x000000ffff077224 */ /* 0x000fe200078e0014 */
[----:B------:R-:W3:Y:S04]  /*15ba0*/  LDL.LU.64 R22, [R1+0x2218] ;  /* 0x0022180001167983 */ /* 0x000ee80000300a00 */
[----:B------:R-:W3:Y:S01]  /*15bb0*/  LDL.LU.64 R20, [R1+0x2210] ;  /* 0x0022100001147983 */ /* 0x000ee20000300a00 */
[----:B------:R-:W-:Y:S01]  /*15bc0*/  IMAD.MOV.U32 R17, RZ, RZ, R2 ;  /* 0x000000ffff117224 */ /* 0x000fe200078e0002 */
[----:B--2---:R-:W-:-:S02]  /*15bd0*/  MOV R2, R26 ;  /* 0x0000001a00027202 */ /* 0x004fc40000000f00 */
[----:B------:R-:W-:Y:S01]  /*15be0*/  MOV R0, R27 ;  /* 0x0000001b00007202 */ /* 0x000fe20000000f00 */
[----:B---3--:R-:W-:Y:S01]  /*15bf0*/  HMMA.16816.F32 R8, R8, R26, R20 ;  /* 0x0000001a0808723c */ /* 0x008fe20000001814 */
[----:B------:R-:W2:Y:S04]  /*15c00*/  LDL.LU.64 R26, [R1+0x2208] ;  /* 0x00220800011a7983 */ /* 0x000ea80000300a00 */
[----:B------:R-:W2:Y:S02]  /*15c10*/  LDL.LU.64 R24, [R1+0x2200] ;  /* 0x0022000001187983 */ /* 0x000ea40000300a00 */
[----:B------:R-:W-:Y:S02]  /*15c20*/  IMAD.MOV.U32 R22, RZ, RZ, R15 ;  /* 0x000000ffff167224 */ /* 0x000fe400078e000f */
[----:B------:R-:W2:Y:S01]  /*15c30*/  LDL.LU R15, [R1+0x21fc] ;  /* 0x0021fc00010f7983 */ /* 0x000ea20000300800 */
[----:B------:R-:W-:-:S03]  /*15c40*/  MOV R23, R6 ;  /* 0x0000000600177202 */ /* 0x000fc60000000f00 */
[----:B------:R-:W3:Y:S10]  /*15c50*/  LDL.LU R6, [R1+0x21f8] ;  /* 0x0021f80001067983 */ /* 0x000ef40000300800 */
[----:B------:R-:W-:Y:S04]  /*15c60*/  STL.64 [R1+0x21d8], R10 ;  /* 0x0021d80a01007387 */ /* 0x000fe80000100a00 */
[----:B------:R0:W-:Y:S02]  /*15c70*/  STL.64 [R1+0x21d0], R8 ;  /* 0x0021d00801007387 */ /* 0x0001e40000100a00 */
[----:B0-----:R-:W-:-:S02]  /*15c80*/  MOV R8, R7 ;  /* 0x0000000700087202 */ /* 0x001fc40000000f00 */
[----:B------:R-:W3:Y:S01]  /*15c90*/  LDL.LU R7, [R1+0x21f4] ;  /* 0x0021f40001077983 */ /* 0x000ee20000300800 */
[----:B------:R-:W-:-:S03]  /*15ca0*/  IMAD.MOV.U32 R9, RZ, RZ, R29 ;  /* 0x000000ffff097224 */ /* 0x000fc600078e001d */
        /* <DEDUP_REMOVED lines=11> */
[----:B------:R-:W-:Y:S01]  /*15d60*/  MOV R23, R12 ;  /* 0x0000000c00177202 */ /* 0x000fe20000000f00 */
[----:B------:R-:W-:Y:S01]  /*15d70*/  IMAD.MOV.U32 R22, RZ, RZ, R13 ;  /* 0x000000ffff167224 */ /* 0x000fe200078e000d */
[----:B-1----:R-:W-:Y:S02]  /*15d80*/  MOV R21, R14 ;  /* 0x0000000e00157202 */ /* 0x002fe40000000f00 */
[----:B------:R-:W-:Y:S02]  /*15d90*/  MOV R20, R15 ;  /* 0x0000000f00147202 */ /* 0x000fe40000000f00 */
[----:B------:R-:W0:Y:S01]  /*15da0*/  LDSM.16.MT88.4 R12, [R3+0x25400] ;  /* 0x02540000030c783b */ /* 0x000e220000004200 */
[----:B------:R-:W-:Y:S02]  /*15db0*/  MOV R10, R19 ;  /* 0x00000013000a7202 */ /* 0x000fe40000000f00 */
[----:B------:R-:W-:Y:S01]  /*15dc0*/  MOV R11, R18 ;  /* 0x00000012000b7202 */ /* 0x000fe20000000f00 */
        /* <DEDUP_REMOVED lines=22> */
[----:B0-----:R-:W-:-:S02]  /*15f30*/  MOV R10, R21 ;  /* 0x00000015000a7202 */ /* 0x001fc40000000f00 */
[----:B------:R-:W-:Y:S02]  /*15f40*/  MOV R11, R20 ;  /* 0x00000014000b7202 */ /* 0x000fe40000000f00 */
[----:B-1----:R-:W-:Y:S01]  /*15f50*/  MOV R8, R23 ;  /* 0x0000001700087202 */ /* 0x002fe20000000f00 */
[----:B------:R-:W-:Y:S02]  /*15f60*/  IMAD.MOV.U32 R9, RZ, RZ, R22 ;  /* 0x000000ffff097224 */ /* 0x000fe400078e0016 */
        /* <DEDUP_REMOVED lines=17> */
[----:B0-----:R-:W-:Y:S01]  /*16080*/  MOV R16, R5 ;  /* 0x0000000500107202 */ /* 0x001fe20000000f00 */
[----:B------:R-:W-:-:S05]  /*16090*/  IMAD.MOV.U32 R17, RZ, RZ, R4 ;  /* 0x000000ffff117224 */ /* 0x000fca00078e0004 */
[----:B------:R0:W-:Y:S04]  /*160a0*/  STL.64 [R1+0x2160], R16 ;  /* 0x0021601001007387 */ /* 0x0001e80000100a00 */
[----:B0-----:R-:W2:Y:S04]  /*160b0*/  LDL.LU R16, [R1+0x10] ;  /* 0x0000100001107983 */ /* 0x001ea80000300800 */
[----:B------:R-:W2:Y:S01]  /*160c0*/  LDL.LU R17, [R1+0x14] ;  /* 0x0000140001117983 */ /* 0x000ea20000300800 */
[----:B------:R-:W-:Y:S02]  /*160d0*/  MOV R18, R2 ;  /* 0x0000000200127202 */ /* 0x000fe40000000f00 */
[----:B------:R-:W-:Y:S01]  /*160e0*/  MOV R19, R0 ;  /* 0x0000000000137202 */ /* 0x000fe20000000f00 */
[----:B------:R-:W-:Y:S01]  /*160f0*/  IMAD.MOV.U32 R11, RZ, RZ, R6 ;  /* 0x000000ffff0b7224 */ /* 0x000fe200078e0006 */
[----:B------:R-:W-:-:S05]  /*16100*/  MOV R29, R7 ;  /* 0x00000007001d7202 */ /* 0x000fca0000000f00 */
[C---:B--2---:R-:W-:Y:S01]  /*16110*/  HMMA.16816.F32 R16, R20.reuse, R6, R16 ;  /* 0x000000061410723c */ /* 0x044fe20000001810 */
[----:B------:R-:W2:Y:S04]  /*16120*/  LDL.LU.64 R6, [R1+0x21a8] ;  /* 0x0021a80001067983 */ /* 0x000ea80000300a00 */
[----:B------:R-:W2:Y:S01]  /*16130*/  LDL.LU.64 R4, [R1+0x21a0] ;  /* 0x0021a00001047983 */ /* 0x000ea20000300a00 */
[----:B------:R-:W-:Y:S01]  /*16140*/  MOV R2, R14 ;  /* 0x0000000e00027202 */ /* 0x000fe20000000f00 */
[----:B------:R-:W-:Y:S01]  /*16150*/  IMAD.MOV.U32 R0, RZ, RZ, R15 ;  /* 0x000000ffff007224 */ /* 0x000fe200078e000f */
[----:B--2---:R-:W-:Y:S01]  /*16160*/  HMMA.16816.F32 R20, R20, R14, R4 ;  /* 0x0000000e1414723c */ /* 0x004fe20000001804 */
[----:B------:R-:W2:Y:S04]  /*16170*/  LDL.LU.64 R14, [R1+0x2198] ;  /* 0x00219800010e7983 */ /* 0x000ea80000300a00 */
[----:B------:R-:W2:Y:S02]  /*16180*/  LDL.LU.64 R12, [R1+0x2190] ;  /* 0x00219000010c7983 */ /* 0x000ea40000300a00 */
[----:B------:R-:W-:-:S02]  /*16190*/  MOV R6, R11 ;  /* 0x0000000b00067202 */ /* 0x000fc40000000f00 */
        /* <DEDUP_REMOVED lines=18> */
[----:B-1----:R-:W-:Y:S01]  /*162c0*/  IMAD.MOV.U32 R5, RZ, RZ, R13 ;  /* 0x000000ffff057224 */ /* 0x002fe200078e000d */
[----:B------:R-:W-:Y:S02]  /*162d0*/  MOV R4, R14 ;  /* 0x0000000e00047202 */ /* 0x000fe40000000f00 */
        /* <DEDUP_REMOVED lines=8> */
[----:B------:R-:W-:Y:S02]  /*16360*/  MOV R0, R16 ;  /* 0x0000001000007202 */ /* 0x000fe40000000f00 */
[----:B------:R-:W-:Y:S02]  /*16370*/  MOV R29, R17 ;  /* 0x00000011001d7202 */ /* 0x000fe40000000f00 */
[----:B------:R-:W3:Y:S01]  /*16380*/  LDL.LU.64 R16, [R1+0x2160] ;  /* 0x0021600001107983 */ /* 0x000ee20000300a00 */
[----:B0-----:R-:W-:Y:S01]  /*16390*/  IMAD.MOV.U32 R15, RZ, RZ, R18 ;  /* 0x000000ffff0f7224 */ /* 0x001fe200078e0012 */
[----:B------:R-:W-:Y:S02]  /*163a0*/  MOV R7, R19 ;  /* 0x0000001300077202 */ /* 0x000fe40000000f00 */
        /* <DEDUP_REMOVED lines=19> */
[----:B------:R-:W-:Y:S04]  /*164e0*/  STL [R1+0x2108], R28 ;  /* 0x0021081c01007387 */ /* 0x000fe80000100800 */
[----:B0-----:R0:W-:Y:S04]  /*164f0*/  STL.64 [R1+0x20f8], R22 ;  /* 0x0020f81601007387 */ /* 0x0011e80000100a00 */
[----:B------:R1:W-:Y:S01]  /*16500*/  STL.64 [R1+0x20f0], R20 ;  /* 0x0020f01401007387 */ /* 0x0003e20000100a00 */
[----:B0-----:R-:W-:Y:S01]  /*16510*/  IMAD.MOV.U32 R22, RZ, RZ, R4 ;  /* 0x000000ffff167224 */ /* 0x001fe200078e0004 */
[----:B-1----:R-:W-:-:S02]  /*16520*/  MOV R20, R6 ;  /* 0x0000000600147202 */ /* 0x002fc40000000f00 */
[----:B------:R-:W-:Y:S02]  /*16530*/  MOV R21, R5 ;  /* 0x0000000500157202 */ /* 0x000fe40000000f00 */
[----:B----4-:R-:W0:Y:S04]  /*16540*/  LDSM.16.M88.4 R4, [R0+0x300] ;  /* 0x000300000004783b */ /* 0x010e280000000200 */
[----:B0-----:R-:W-:Y:S04]  /*16550*/  STL.64 [R1+0x60], R4 ;  /* 0x0000600401007387 */ /* 0x001fe80000100a00 */
[----:B------:R0:W-:Y:S04]  /*16560*/  STL.64 [R1+0x68], R6 ;  /* 0x0000680601007387 */ /* 0x0001e80000100a00 */
[----:B0-----:R-:W4:Y:S04]  /*16570*/  LDL.LU.64 R6, [R1+0x2140] ;  /* 0x0021400001067983 */ /* 0x001f280000300a00 */
[----:B------:R-:W4:Y:S04]  /*16580*/  LDL.LU.64 R4, [R1+0x2138] ;  /* 0x0021380001047983 */ /* 0x000f280000300a00 */
[----:B---3--:R0:W-:Y:S04]  /*16590*/  STL.64 [R1+0x2130], R26 ;  /* 0x0021301a01007387 */ /* 0x0081e80000100a00 */
[----:B0-----:R-:W4:Y:S01]  /*165a0*/  LDL.LU.64 R26, [R1+0x38] ;  /* 0x00003800011a7983 */ /* 0x001f220000300a00 */
[----:B------:R-:W-:-:S07]  /*165b0*/  MOV R23, R2 ;  /* 0x0000000200177202 */ /* 0x000fce0000000f00 */
[----:B--2---:R-:W-:Y:S01]  /*165c0*/  HMMA.16816.F32 R20, R16, R24, R20 ;  /* 0x000000181014723c */ /* 0x004fe20000001814 */
[----:B------:R-:W0:Y:S01]  /*165d0*/  LDSM.16.M88.4 R16, [R0+0x10300] ;  /* 0x010300000010783b */ /* 0x000e220000000200 */
[----:B------:R-:W-:Y:S02]  /*165e0*/  MOV R9, R29 ;  /* 0x0000001d00097202 */ /* 0x000fe40000000f00 */
[----:B------:R-:W-:Y:S11]  /*165f0*/  MOV R10, R15 ;  /* 0x0000000f000a7202 */ /* 0x000ff60000000f00 */
[----:B------:R-:W-:Y:S08]  /*16600*/  @!UPT UIADD3 URZ, URZ, URZ, URZ ;  /* 0x0000003f3f3ff290 */ /* 0x000ff0000fffe03f */
[----:B------:R-:W-:Y:S04]  /*16610*/  STL [R1+0x2104], R22 ;  /* 0x0021041601007387 */ /* 0x000fe80000100800 */
[----:B------:R-:W-:Y:S04]  /*16620*/  STL [R1+0x2100], R23 ;  /* 0x0021001701007387 */ /* 0x000fe80000100800 */
[----:B0-----:R-:W-:Y:S04]  /*16630*/  STL.64 [R1+0x50], R16 ;  /* 0x0000501001007387 */ /* 0x001fe80000100a00 */
[----:B------:R-:W-:Y:S04]  /*16640*/  STL.64 [R1+0x58], R18 ;  /* 0x0000581201007387 */ /* 0x000fe80000100a00 */
[----:B------:R-:W0:Y:S04]  /*16650*/  LDSM.16.MT88.4 R16, [R3+0x26000] ;  /* 0x026000000310783b */ /* 0x000e280000004200 */
[----:B0-----:R0:W-:Y:S01]  /*16660*/  STL [R1+0x20c8], R19 ;  /* 0x0020c81301007387 */ /* 0x0011e20000100800 */
[----:B----4-:R-:W-:Y:S01]  /*16670*/  HMMA.16816.F32 R8, R4, R26, R8 ;  /* 0x0000001a0408723c */ /* 0x010fe20000001808 */
[----:B------:R-:W-:Y:S01]  /*16680*/  MOV R15, R26 ;  /* 0x0000001a000f7202 */ /* 0x000fe20000000f00 */
[----:B------:R-:W-:-:S02]  /*16690*/  IMAD.MOV.U32 R28, RZ, RZ, R27 ;  /* 0x000000ffff1c7224 */ /* 0x000fc400078e001b */
[----:B------:R-:W2:Y:S11]  /*166a0*/  LDL.LU.64 R26, [R1+0x2130] ;  /* 0x00213000011a7983 */ /* 0x000eb60000300a00 */
[----:B------:R-:W-:Y:S09]  /*166b0*/  @!UPT UIADD3 URZ, URZ, URZ, URZ ;  /* 0x0000003f3f3ff290 */ /* 0x000ff2000fffe03f */
[----:B------:R-:W-:Y:S01]  /*166c0*/  IMAD.MOV.U32 R29, RZ, RZ, R10 ;  /* 0x000000ffff1d7224 */ /* 0x000fe200078e000a */
[----:B0-----:R-:W-:Y:S02]  /*166d0*/  MOV R19, R11 ;  /* 0x0000000b00137202 */ /* 0x001fe40000000f00 */
[----:B------:R-:W-:Y:S01]  /*166e0*/  MOV R22, R8 ;  /* 0x0000000800167202 */ /* 0x000fe20000000f00 */
[----:B------:R-:W3:Y:S01]  /*166f0*/  LDL.LU.64 R10, [R1+0x2128] ;  /* 0x00212800010a7983 */ /* 0x000ee20000300a00 */
[----:B------:R-:W-:-:S03]  /*16700*/  MOV R23, R9 ;  /* 0x0000000900177202 */ /* 0x000fc60000000f00 */
[----:B------:R-:W3:Y:S01]  /*16710*/  LDL.LU.64 R8, [R1+0x2120] ;  /* 0x0021200001087983 */ /* 0x000ee20000300a00 */
        /* <DEDUP_REMOVED lines=11> */
[----:B0-----:R-:W-:Y:S01]  /*167d0*/  IMAD.MOV.U32 R4, RZ, RZ, R22 ;  /* 0x000000ffff047224 */ /* 0x001fe200078e0016 */
[----:B------:R-:W-:Y:S01]  /*167e0*/  MOV R5, R23 ;  /* 0x0000001700057202 */ /* 0x000fe20000000f00 */
[----:B------:R-:W4:Y:S04]  /*167f0*/  LDL.LU R22, [R1+0x2104] ;  /* 0x0021040001167983 */ /* 0x000f280000300800 */
[----:B------:R-:W4:Y:S01]  /*16800*/  LDL.LU R23, [R1+0x2100] ;  /* 0x0021000001177983 */ /* 0x000f220000300800 */
[----:B--2---:R-:W-:Y:S03]  /*16810*/  HMMA.16816.F32 R24, R12, R10, R24 ;  /* 0x0000000a0c18723c */ /* 0x004fe60000001818 */
[----:B---3--:R-:W0:Y:S11]  /*16820*/  LDSM.16.MT88.4 R8, [R28+0x26400] ;  /* 0x026400001c08783b */ /* 0x008e360000004200 */
[----:B------:R-:W-:Y:S09]  /*16830*/  @!UPT UIADD3 URZ, URZ, URZ, URZ ;  /* 0x0000003f3f3ff290 */ /* 0x000ff2000fffe03f */
[----:B------:R-:W-:Y:S04]  /*16840*/  STL.64 [R1+0x20e8], R26 ;  /* 0x0020e81a01007387 */ /* 0x000fe80000100a00 */
[----:B------:R1:W-:Y:S04]  /*16850*/  STL.64 [R1+0x20e0], R24 ;  /* 0x0020e01801007387 */ /* 0x0003e80000100a00 */
[----:B-1----:R-:W2:Y:S04]  /*16860*/  LDL.LU.64 R24, [R1+0x60] ;  /* 0x0000600001187983 */ /* 0x002ea80000300a00 */
[----:B------:R-:W-:Y:S04]  /*16870*/  STL [R1+0x20c4], R28 ;  /* 0x0020c41c01007387 */ /* 0x000fe80000100800 */
[----:B0-----:R0:W-:Y:S04]  /*16880*/  STL.64 [R1+0x20b8], R10 ;  /* 0x0020b80a01007387 */ /* 0x0011e80000100a00 */
[----:B------:R1:W-:Y:S01]  /*16890*/  STL.64 [R1+0x20b0], R8 ;  /* 0x0020b00801007387 */ /* 0x0003e20000100a00 */
[----:B0-----:R-:W-:-:S02]  /*168a0*/  MOV R10, R2 ;  /* 0x00000002000a7202 */ /* 0x001fc40000000f00 */
[----:B------:R-:W-:-:S07]  /*168b0*/  MOV R11, R0 ;  /* 0x00000000000b7202 */ /* 0x000fce0000000f00 */
[----:B----4-:R-:W-:Y:S01]  /*168c0*/  HMMA.16816.F32 R12, R12, R10, R20 ;  /* 0x0000000a0c0c723c */ /* 0x010fe20000001814 */
[----:B------:R-:W3:Y:S04]  /*168d0*/  LDL.LU.64 R22, [R1+0x20f8] ;  /* 0x0020f80001167983 */ /* 0x000ee80000300a00 */
[----:B------:R-:W3:Y:S01]  /*168e0*/  LDL.LU.64 R20, [R1+0x20f0] ;  /* 0x0020f00001147983 */ /* 0x000ee20000300a00 */
[----:B------:R-:W-:Y:S01]  /*168f0*/  MOV R6, R29 ;  /* 0x0000001d00067202 */ /* 0x000fe20000000f00 */
[----:B------:R-:W-:Y:S11]  /*16900*/  IMAD.MOV.U32 R7, RZ, RZ, R19 ;  /* 0x000000ffff077224 */ /* 0x000ff600078e0013 */
[----:B------:R-:W-:Y:S06]  /*16910*/  @!UPT UIADD3 URZ, URZ, URZ, URZ ;  /* 0x0000003f3f3ff290 */ /* 0x000fec000fffe03f */
[----:B-1----:R-:W-:Y:S01]  /*16920*/  IMAD.MOV.U32 R9, RZ, RZ, R12 ;  /* 0x000000ffff097224 */ /* 0x002fe200078e000c */
[----:B------:R-:W-:Y:S01]  /*16930*/  MOV R8, R13 ;  /* 0x0000000d00087202 */ /* 0x000fe20000000f00 */
[----:B------:R-:W-:Y:S01]  /*16940*/  IMAD.MOV.U32 R0, RZ, RZ, R15 ;  /* 0x000000ffff007224 */ /* 0x000fe200078e000f */
[----:B------:R-:W-:Y:S02]  /*16950*/  MOV R2, R14 ;  /* 0x0000000e00027202 */ /* 0x000fe40000000f00 */
[----:B------:R-:W0:Y:S04]  /*16960*/  LDSM.16.MT88.4 R12, [R3+0x26400] ;  /* 0x02640000030c783b */ /* 0x000e280000004200 */
[----:B0-----:R-:W-:Y:S04]  /*16970*/  STL.64 [R1+0x2088], R14 ;  /* 0x0020880e01007387 */ /* 0x001fe80000100a00 */
[----:B------:R0:W-:Y:S04]  /*16980*/  STL.64 [R1+0x2080], R12 ;  /* 0x0020800c01007387 */ /* 0x0001e80000100a00 */
[----:B0-----:R-:W4:Y:S04]  /*16990*/  LDL.LU.64 R12, [R1+0x50] ;  /* 0x00005000010c7983 */ /* 0x001f280000300a00 */
[----:B------:R-:W4:Y:S04]  /*169a0*/  LDL.LU.64 R14, [R1+0x58] ;  /* 0x00005800010e7983 */ /* 0x000f280000300a00 */
[----:B------:R-:W4:Y:S01]  /*169b0*/  LDL.LU.64 R26, [R1+0x20e8] ;  /* 0x0020e800011a7983 */ /* 0x000f220000300a00 */
[----:B--2---:R-:W-:-:S02]  /*169c0*/  MOV R19, R24 ;  /* 0x0000001800137202 */ /* 0x004fc40000000f00 */
[----:B------:R-:W-:Y:S01]  /*169d0*/  MOV R28, R25 ;  /* 0x00000019001c7202 */ /* 0x000fe20000000f00 */
[C---:B---3--:R-:W-:Y:S01]  /*169e0*/  HMMA.16816.F32 R4, R20.reuse, R24, R4 ;  /* 0x000000181404723c */ /* 0x048fe20000001804 */
[----:B------:R-:W2:Y:S11]  /*169f0*/  LDL.LU.64 R24, [R1+0x20e0] ;  /* 0x0020e00001187983 */ /* 0x000eb60000300a00 */
[----:B------:R-:W-:Y:S11]  /*16a00*/  @!UPT UIADD3 URZ, URZ, URZ, URZ ;  /* 0x0000003f3f3ff290 */ /* 0x000ff6000fffe03f */
[----:B------:R0:W-:Y:S01]  /*16a10*/  STL [R1+0x10], R4 ;  /* 0x0000100401007387 */ /* 0x0001e20000100800 */
[----:B------:R-:W-:Y:S01]  /*16a20*/  MOV R11, R6 ;  /* 0x00000006000b7202 */ /* 0x000fe20000000f00 */
[----:B------:R-:W-:Y:S01]  /*16a30*/  IMAD.MOV.U32 R29, RZ, RZ, R5 ;  /* 0x000000ffff1d7224 */ /* 0x000fe200078e0005 */
[----:B------:R-:W-:Y:S02]  /*16a40*/  MOV R10, R7 ;  /* 0x00000007000a7202 */ /* 0x000fe40000000f00 */
[----:B------:R-:W4:Y:S04]  /*16a50*/  LDL.LU.64 R6, [R1+0x20d8] ;  /* 0x0020d80001067983 */ /* 0x000f280000300a00 */
[----:B0-----:R-:W4:Y:S02]  /*16a60*/  LDL.LU.64 R4, [R1+0x20d0] ;  /* 0x0020d00001047983 */ /* 0x001f240000300a00 */
[----:B----4-:R-:W-:Y:S07]  /*16a70*/  HMMA.16816.F32 R20, R20, R12, R4 ;  /* 0x0000000c1414723c */ /* 0x010fee0000001804 */
[----:B------:R-:W-:Y:S01]  /*16a80*/  IMAD.MOV.U32 R4, RZ, RZ, R19 ;  /* 0x000000ffff047224 */ /* 0x000fe200078e0013 */
[----:B------:R-:W-:Y:S01]  /*16a90*/  MOV R5, R28 ;  /* 0x0000001c00057202 */ /* 0x000fe20000000f00 */
[----:B------:R-:W2:Y:S04]  /*16aa0*/  LDL.LU R19, [R1+0x20c8] ;  /* 0x0020c80001137983 */ /* 0x000ea80000300800 */
[----:B------:R-:W3:Y:S10]  /*16ab0*/  LDL.LU R28, [R1+0x20c4] ;  /* 0x0020c400011c7983 */ /* 0x000ef40000300800 */
[----:B------:R-:W-:Y:S04]  /*16ac0*/  STL.64 [R1+0x2098], R22 ;  /* 0x0020981601007387 */ /* 0x000fe80000100a00 */
[----:B------:R0:W-:Y:S04]  /*16ad0*/  STL.64 [R1+0x2090], R20 ;  /* 0x0020901401007387 */ /* 0x0001e80000100a00 */
[----:B0-----:R-:W4:Y:S01]  /*16ae0*/  LDL.LU R20, [R1+0x10] ;  /* 0x0000100001147983 */ /* 0x001f220000300800 */
[----:B------:R-:W-:-:S03]  /*16af0*/  MOV R21, R29 ;  /* 0x0000001d00157202 */ /* 0x000fc60000000f00 */
[----:B------:R-:W4:Y:S01]  /*16b00*/  LDL.LU R29, [R1+0x20c0] ;  /* 0x0020c000011d7983 */ /* 0x000f220000300800 */
[----:B------:R-:W-:Y:S01]  /*16b10*/  IMAD.MOV.U32 R22, RZ, RZ, R11 ;  /* 0x000000ffff167224 */ /* 0x000fe200078e000b */
[----:B------:R-:W-:Y:S01]  /*16b20*/  MOV R23, R10 ;  /* 0x0000000a00177202 */ /* 0x000fe20000000f00 */
[----:B--2---:R-:W-:Y:S01]  /*16b30*/  HMMA.16816.F32 R24, R16, R4, R24 ;  /* 0x000000041018723c */ /* 0x004fe20000001818 */
[----:B---3--:R-:W0:Y:S11]  /*16b40*/  LDSM.16.MT88.4 R4, [R28+0x26800] ;  /* 0x026800001c04783b */ /* 0x008e360000004200 */
[----:B------:R-:W-:Y:S11]  /*16b50*/  @!UPT UIADD3 URZ, URZ, URZ, URZ ;  /* 0x0000003f3f3ff290 */ /* 0x000ff6000fffe03f */
[----:B------:R1:W-:Y:S04]  /*16b60*/  STL.64 [R1+0x20a8], R26 ;  /* 0x0020a81a01007387 */ /* 0x0003e80000100a00 */
[----:B------:R-:W-:Y:S04]  /*16b70*/  STL.64 [R1+0x20a0], R24 ;  /* 0x0020a01801007387 */ /* 0x000fe80000100a00 */
[----:B-1----:R-:W2:Y:S04]  /*16b80*/  LDL.LU.64 R26, [R1+0x68] ;  /* 0x00006800011a7983 */ /* 0x002ea80000300a00 */
[----:B------:R-:W-:Y:S04]  /*16b90*/  STL [R1+0x207c], R28 ;  /* 0x00207c1c01007387 */ /* 0x000fe80000100800 */
[----:B0-----:R-:W-:Y:S04]  /*16ba0*/  STL.64 [R1+0x2070], R6 ;  /* 0x0020700601007387 */ /* 0x001fe80000100a00 */
[----:B------:R0:W-:Y:S02]  /*16bb0*/  STL.64 [R1+0x2068], R4 ;  /* 0x0020680401007387 */ /* 0x0001e40000100a00 */
[----:B0-----:R-:W-:Y:S01]  /*16bc0*/  MOV R4, R9 ;  /* 0x0000000900047202 */ /* 0x001fe20000000f00 */
[----:B------:R-:W-:-:S02]  /*16bd0*/  IMAD.MOV.U32 R5, RZ, RZ, R8 ;  /* 0x000000ffff057224 */ /* 0x000fc400078e0008 */
[----:B----4-:R-:W0:Y:S01]  /*16be0*/  LDSM.16.M88.4 R8, [R29+0x300] ;  /* 0x000300001d08783b */ /* 0x010e220000000200 */
[----:B------:R-:W-:Y:S02]  /*16bf0*/  MOV R6, R2 ;  /* 0x0000000200067202 */ /* 0x000fe40000000f00 */
[----:B------:R-:W-:Y:S01]  /*16c00*/  MOV R7, R0 ;  /* 0x0000000000077202 */ /* 0x000fe20000000f00 */
[----:B0-----:R-:W-:Y:S01]  /*16c10*/  STL.64 [R1+0x40], R8 ;  /* 0x0000400801007387 */ /* 0x001fe20000100a00 */
[----:B------:R-:W-:Y:S01]  /*16c20*/  IMAD.MOV.U32 R2, RZ, RZ, R8 ;  /* 0x000000ffff027224 */ /* 0x000fe200078e0008 */
[----:B------:R-:W-:Y:S02]  /*16c30*/  MOV R0, R9 ;  /* 0x0000000900007202 */ /* 0x000fe40000000f00 */
[----:B------:R0:W-:Y:S04]  /*16c40*/  STL.64 [R1+0x48], R10 ;  /* 0x0000480a01007387 */ /* 0x0001e80000100a00 */
[----:B0-----:R-:W3:Y:S04]  /*16c50*/  LDL.LU.64 R10, [R1+0x20b8] ;  /* 0x0020b800010a7983 */ /* 0x001ee80000300a00 */
[----:B------:R-:W3:Y:S01]  /*16c60*/  LDL.LU.64 R8, [R1+0x20b0] ;  /* 0x0020b00001087983 */ /* 0x000ee20000300a00 */
[----:B------:R-:W-:Y:S03]  /*16c70*/  HMMA.16816.F32 R4, R16, R12, R4 ;  /* 0x0000000c1004723c */ /* 0x000fe60000001804 */
[----:B------:R-:W0:Y:S11]  /*16c80*/  LDSM.16.M88.4 R16, [R29+0x10300] ;  /* 0x010300001d10783b */ /* 0x000e360000000200 */
[----:B------:R-:W-:Y:S09]  /*16c90*/  @!UPT UIADD3 URZ, URZ, URZ, URZ ;  /* 0x0000003f3f3ff290 */ /* 0x000ff2000fffe03f */
[----:B------:R-:W-:Y:S04]  /*16ca0*/  STL [R1+0x2078], R7 ;  /* 0x0020780701007387 */ /* 0x000fe80000100800 */
[----:B0-----:R-:W-:Y:S04]  /*16cb0*/  STL.64 [R1+0x30], R16 ;  /* 0x0000301001007387 */ /* 0x001fe80000100a00 */
[----:B------:R-:W-:Y:S04]  /*16cc0*/  STL.64 [R1+0x38], R18 ;  /* 0x0000381201007387 */ /* 0x000fe80000100a00 */
[----:B------:R-:W0:Y:S04]  /*16cd0*/  LDSM.16.MT88.4 R16, [R3+0x26800] ;  /* 0x026800000310783b */ /* 0x000e280000004200 */
[----:B0-----:R0:W-:Y:S04]  /*16ce0*/  STL.64 [R1+0x2050], R18 ;  /* 0x0020501201007387 */ /* 0x0011e80000100a00 */
[----:B------:R-:W-:Y:S01]  /*16cf0*/  STL.64 [R1+0x2048], R16 ;  /* 0x0020481001007387 */ /* 0x000fe20000100a00 */
[----:B--2---:R-:W-:-:S02]  /*16d00*/  MOV R28, R26 ;  /* 0x0000001a001c7202 */ /* 0x004fc40000000f00 */
[----:B------:R-:W-:Y:S01]  /*16d10*/  MOV R7, R27 ;  /* 0x0000001b00077202 */ /* 0x000fe20000000f00 */
[C---:B---3--:R-:W-:Y:S01]  /*16d20*/  HMMA.16816.F32 R20, R8.reuse, R26, R20 ;  /* 0x0000001a0814723c */ /* 0x048fe20000001814 */
[----:B------:R-:W2:Y:S04]  /*16d30*/  LDL.LU.64 R26, [R1+0x20a8] ;  /* 0x0020a800011a7983 */ /* 0x000ea80000300a00 */
[----:B------:R-:W2:Y:S11]  /*16d40*/  LDL.LU.64 R24, [R1+0x20a0] ;  /* 0x0020a00001187983 */ /* 0x000eb60000300a00 */
[----:B------:R-:W-:Y:S07]  /*16d50*/  @!UPT UIADD3 URZ, URZ, URZ, URZ ;  /* 0x0000003f3f3ff290 */ /* 0x000fee000fffe03f */
[----:B------:R1:W-:Y:S01]  /*16d60*/  STL [R1+0x10], R20 ;  /* 0x0000101401007387 */ /* 0x0003e20000100800 */
[----:B0-----:R-:W-:Y:S01]  /*16d70*/  MOV R19, R22 ;  /* 0x0000001600137202 */ /* 0x001fe20000000f00 */
[----:B------:R-:W-:Y:S01]  /*16d80*/  IMAD.MOV.U32 R29, RZ, RZ, R21 ;  /* 0x000000ffff1d7224 */ /* 0x000fe200078e0015 */
[----:B------:R-:W-:Y:S02]  /*16d90*/  MOV R18, R23 ;  /* 0x0000001700127202 */ /* 0x000fe40000000f00 */
[----:B------:R-:W3:Y:S04]  /*16da0*/  LDL.LU.64 R22, [R1+0x2098] ;  /* 0x0020980001167983 */ /* 0x000ee80000300a00 */
[----:B-1----:R-:W3:Y:S01]  /*16db0*/  LDL.LU.64 R20, [R1+0x2090] ;  /* 0x0020900001147983 */ /* 0x002ee20000300a00 */
[----:B------:R-:W-:Y:S01]  /*16dc0*/  MOV R16, R2 ;  /* 0x0000000200107202 */ /* 0x000fe20000000f00 */
[----:B------:R-:W-:Y:S01]  /*16dd0*/  IMAD.MOV.U32 R17, RZ, RZ, R0 ;  /* 0x000000ffff117224 */ /* 0x000fe200078e0000 */
[----:B------:R-:W-:Y:S01]  /*16de0*/  MOV R0, R15 ;  /* 0x0000000f00007202 */ /* 0x000fe20000000f00 */
[----:B------:R-:W-:Y:S01]  /*16df0*/  IMAD.MOV.U32 R2, RZ, RZ, R14 ;  /* 0x000000ffff027224 */ /* 0x000fe200078e000e */
[----:B---3--:R-:W-:Y:S01]  /*16e00*/  HMMA.16816.F32 R8, R8, R14, R20 ;  /* 0x0000000e0808723c */ /* 0x008fe20000001814 */
[----:B------:R-:W2:Y:S04]  /*16e10*/  LDL.LU.64 R14, [R1+0x2088] ;  /* 0x00208800010e7983 */ /* 0x000ea80000300a00 */
[----:B------:R-:W2:Y:S02]  /*16e20*/  LDL.LU.64 R12, [R1+0x2080] ;  /* 0x00208000010c7983 */ /* 0x000ea40000300a00 */
[----:B------:R-:W-:-:S02]  /*16e30*/  MOV R22, R28 ;  /* 0x0000001c00167202 */ /* 0x000fc40000000f00 */
[----:B------:R-:W3:Y:S01]  /*16e40*/  LDL.LU R28, [R1+0x207c] ;  /* 0x00207c00011c7983 */ /* 0x000ee20000300800 */
[----:B------:R-:W-:-:S03]  /*16e50*/  IMAD.MOV.U32 R23, RZ, RZ, R7 ;  /* 0x000000ffff177224 */ /* 0x000fc600078e0007 */
[----:B------:R-:W4:Y:S10]  /*16e60*/  LDL.LU R7, [R1+0x2078] ;  /* 0x0020780001077983 */ /* 0x000f340000300800 */
[----:B------:R-:W-:Y:S04]  /*16e70*/  STL.64 [R1+0x2060], R10 ;  /* 0x0020600a01007387 */ /* 0x000fe80000100a00 */
[----:B------:R0:W-:Y:S04]  /*16e80*/  STL.64 [R1+0x2058], R8 ;  /* 0x0020580801007387 */ /* 0x0001e80000100a00 */
[----:B0-----:R-:W4:Y:S01]  /*16e90*/  LDL.LU R8, [R1+0x10] ;  /* 0x0000100001087983 */ /* 0x001f220000300800 */
[----:B--2---:R-:W-:Y:S03]  /*16ea0*/  HMMA.16816.F32 R24, R12, R22, R24 ;  /* 0x000000160c18723c */ /* 0x004fe60000001818 */
[----:B---3--:R-:W0:Y:S04]  /*16eb0*/  LDSM.16.MT88.4 R20, [R28+0x26c00] ;  /* 0x026c00001c14783b */ /* 0x008e280000004200 */
[----:B0-----:R0:W-:Y:S04]  /*16ec0*/  STL.64 [R1+0x2040], R22 ;  /* 0x0020401601007387 */ /* 0x0011e80000100a00 */
[----:B------:R1:W-:Y:S01]  /*16ed0*/  STL.64 [R1+0x2038], R20 ;  /* 0x0020381401007387 */ /* 0x0003e20000100a00 */
[----:B0-----:R-:W-:-:S02]  /*16ee0*/  MOV R22, R2 ;  /* 0x0000000200167202 */ /* 0x001fc40000000f00 */
[----:B------:R-:W-:-:S07]  /*16ef0*/  MOV R23, R0 ;  /* 0x0000000000177202 */ /* 0x000fce0000000f00 */
[----:B----4-:R-:W-:Y:S01]  /*16f00*/  HMMA.16816.F32 R12, R12, R22, R4 ;  /* 0x000000160c0c723c */ /* 0x010fe20000001804 */
        /* <DEDUP_REMOVED lines=9> */
[----:B------:R-:W-:Y:S01]  /*16fa0*/  IMAD.MOV.U32 R11, RZ, RZ, R18 ;  /* 0x000000ffff0b7224 */ /* 0x000fe200078e0012 */
[----:B------:R-:W-:Y:S01]  /*16fb0*/  MOV R10, R19 ;  /* 0x00000013000a7202 */ /* 0x000fe20000000f00 */
[----:B0-----:R-:W-:Y:S04]  /*16fc0*/  STL.64 [R1+0x2020], R14 ;  /* 0x0020200e01007387 */ /* 0x001fe80000100a00 */
[----:B------:R0:W-:Y:S04]  /*16fd0*/  STL.64 [R1+0x2018], R12 ;  /* 0x0020180c01007387 */ /* 0x0001e80000100a00 */
[----:B0-----:R-:W3:Y:S04]  /*16fe0*/  LDL.LU.64 R12, [R1+0x30] ;  /* 0x00003000010c7983 */ /* 0x001ee80000300a00 */
[----:B------:R-:W4:Y:S01]  /*16ff0*/  LDL.LU.64 R14, [R1+0x38] ;  /* 0x00003800010e7983 */ /* 0x000f220000300a00 */
[C---:B--2---:R-:W-:Y:S03]  /*17000*/  HMMA.16816.F32 R16, R4.reuse, R16, R8 ;  /* 0x000000100410723c */ /* 0x044fe60000001808 */
[----:B------:R-:W3:Y:S04]  /*17010*/  LDL.LU.64 R10, [R1+0x2060] ;  /* 0x00206000010a7983 */ /* 0x000ee80000300a00 */
[----:B------:R-:W3:Y:S11]  /*17020*/  LDL.LU.64 R8, [R1+0x2058] ;  /* 0x0020580001087983 */ /* 0x000ef60000300a00 */
[----:B------:R-:W-:Y:S05]  /*17030*/  @!UPT UIADD3 URZ, URZ, URZ, URZ ;  /* 0x0000003f3f3ff290 */ /* 0x000fea000fffe03f */
[----:B------:R0:W-:Y:S01]  /*17040*/  STL [R1+0x10], R16 ;  /* 0x0000101001007387 */ /* 0x0001e20000100800 */
[----:B------:R-:W-:Y:S01]  /*17050*/  MOV R2, R18 ;  /* 0x0000001200027202 */ /* 0x000fe20000000f00 */
[----:B------:R-:W-:Y:S01]  /*17060*/  IMAD.MOV.U32 R0, RZ, RZ, R19 ;  /* 0x000000ffff007224 */ /* 0x000fe200078e0013 */
[----:B------:R-:W-:Y:S01]  /*17070*/  MOV R29, R17 ;  /* 0x00000011001d7202 */ /* 0x000fe20000000f00 */
[----:B------:R-:W2:Y:S04]  /*17080*/  LDL.LU.64 R18, [R1+0x2050] ;  /* 0x0020500001127983 */ /* 0x000ea80000300a00 */
[----:B0-----:R-:W2:Y:S01]  /*17090*/  LDL.LU.64 R16, [R1+0x2048] ;  /* 0x0020480001107983 */ /* 0x001ea20000300a00 */
[----:B---3--:R-:W-:Y:S03]  /*170a0*/  HMMA.16816.F32 R4, R4, R12, R8 ;  /* 0x0000000c0404723c */ /* 0x008fe60000001808 */
[----:B------:R-:W0:Y:S11]  /*170b0*/  LDSM.16.MT88.4 R8, [R28+0x27000] ;  /* 0x027000001c08783b */ /* 0x000e360000004200 */
[----:B------:R-:W-:Y:S09]  /*170c0*/  @!UPT UIADD3 URZ, URZ, URZ, URZ ;  /* 0x0000003f3f3ff290 */ /* 0x000ff2000fffe03f */
[----:B------:R-:W-:Y:S04]  /*170d0*/  STL.64 [R1+0x2030], R6 ;  /* 0x0020300601007387 */ /* 0x000fe80000100a00 */
[----:B------:R1:W-:Y:S04]  /*170e0*/  STL.64 [R1+0x2028], R4 ;  /* 0x0020280401007387 */ /* 0x0003e80000100a00 */
[----:B-1----:R-:W2:Y:S04]  /*170f0*/  LDL.LU.64 R4, [R1+0x40] ;  /* 0x0000400001047983 */ /* 0x002ea80000300a00 */
[----:B------:R-:W3:Y:S01]  /*17100*/  LDL.LU.64 R6, [R1+0x48] ;  /* 0x0000480001067983 */ /* 0x000ee20000300a00 */
[----:B--2---:R-:W-:Y:S03]  /*17110*/  HMMA.16816.F32 R24, R16, R4, R24 ;  /* 0x000000041018723c */ /* 0x004fe60000001818 */
[----:B------:R-:W2:Y:S04]  /*17120*/  LDL R5, [R1+0x2ac] ;  /* 0x0002ac0001057983 */ /* 0x000ea80000100800 */
[----:B0-----:R0:W-:Y:S04]  /*17130*/  STL.64 [R1+0x2008], R10 ;  /* 0x0020080a01007387 */ /* 0x0011e80000100a00 */
[----:B------:R1:W-:Y:S01]  /*17140*/  STL.64 [R1+0x2000], R8 ;  /* 0x0020000801007387 */ /* 0x0003e20000100a00 */
[----:B0-----:R-:W-:Y:S01]  /*17150*/  IMAD.MOV.U32 R10, RZ, RZ, R21 ;  /* 0x000000ffff0a7224 */ /* 0x001fe200078e0015 */
[----:B------:R-:W-:-:S02]  /*17160*/  MOV R11, R20 ;  /* 0x00000014000b7202 */ /* 0x000fc40000000f00 */
[----:B-1----:R-:W-:Y:S02]  /*17170*/  MOV R8, R23 ;  /* 0x0000001700087202 */ /* 0x002fe40000000f00 */
[----:B------:R-:W-:-:S07]  /*17180*/  MOV R9, R22 ;  /* 0x0000001600097202 */ /* 0x000fce0000000f00 */
[----:B------:R-:W-:Y:S01]  /*17190*/  HMMA.16816.F32 R8, R16, R12, R8 ;  /* 0x0000000c1008723c */ /* 0x000fe20000001808 */
[----:B--2---:R-:W0:Y:S04]  /*171a0*/  LDSM.16.M88.4 R20, [R5+0x380] ;  /* 0x000380000514783b */ /* 0x004e280000000200 */
[----:B------:R-:W1:Y:S04]  /*171b0*/  LDSM.16.M88.4 R16, [R5+0x10380] ;  /* 0x010380000510783b */ /* 0x000e680000000200 */
[----:B0-----:R-:W-:Y:S04]  /*171c0*/  STL.64 [R1+0x60], R20 ;  /* 0x0000601401007387 */ /* 0x001fe80000100a00 */
[----:B------:R0:W-:Y:S04]  /*171d0*/  STL.64 [R1+0x68], R22 ;  /* 0x0000681601007387 */ /* 0x0001e80000100a00 */
[----:B0-----:R-:W2:Y:S04]  /*171e0*/  LDL.LU.64 R22, [R1+0x2040] ;  /* 0x0020400001167983 */ /* 0x001ea80000300a00 */
[----:B------:R-:W2:Y:S04]  /*171f0*/  LDL.LU.64 R20, [R1+0x2038] ;  /* 0x0020380001147983 */ /* 0x000ea80000300a00 */
[----:B------:R-:W-:Y:S04]  /*17200*/  STL [R1+0x2010], R11 ;  /* 0x0020100b01007387 */ /* 0x000fe80000100800 */
[----:B-1----:R-:W-:Y:S04]  /*17210*/  STL.64 [R1+0x50], R16 ;  /* 0x0000501001007387 */ /* 0x002fe80000100a00 */
[----:B------:R-:W-:Y:S04]  /*17220*/  STL.64 [R1+0x58], R18 ;  /* 0x0000581201007387 */ /* 0x000fe80000100a00 */
[----:B------:R-:W0:Y:S04]  /*17230*/  LDSM.16.MT88.4 R16, [R3+0x27000] ;  /* 0x027000000310783b */ /* 0x000e280000004200 */
[----:B0-----:R-:W-:Y:S04]  /*17240*/  STL.64 [R1+0x1fe8], R18 ;  /* 0x001fe81201007387 */ /* 0x001fe80000100a00 */
[----:B------:R0:W-:Y:S04]  /*17250*/  STL.64 [R1+0x1fe0], R16 ;  /* 0x001fe01001007387 */ /* 0x0001e80000100a00 */
[----:B0-----:R-:W2:Y:S01]  /*17260*/  LDL.LU R16, [R1+0x10] ;  /* 0x0000100001107983 */ /* 0x001ea20000300800 */
[----:B------:R-:W-:Y:S01]  /*17270*/  MOV R17, R29 ;  /* 0x0000001d00117202 */ /* 0x000fe20000000f00 */
[----:B------:R-:W-:Y:S01]  /*17280*/  IMAD.MOV.U32 R18, RZ, RZ, R2 ;  /* 0x000000ffff127224 */ /* 0x000fe200078e0002 */
[----:B------:R-:W-:Y:S01]  /*17290*/  MOV R19, R0 ;  /* 0x0000000000137202 */ /* 0x000fe20000000f00 */
[----:B---3--:R-:W-:Y:S01]  /*172a0*/  IMAD.MOV.U32 R29, RZ, RZ, R7 ;  /* 0x000000ffff1d7224 */ /* 0x008fe200078e0007 */
[----:B------:R-:W-:-:S05]  /*172b0*/  MOV R11, R6 ;  /* 0x00000006000b7202 */ /* 0x000fca0000000f00 */
[C---:B--2---:R-:W-:Y:S01]  /*172c0*/  HMMA.16816.F32 R16, R20.reuse, R6, R16 ;  /* 0x000000061410723c */ /* 0x044fe20000001810 */
[----:B------:R-:W2:Y:S04]  /*172d0*/  LDL.LU.64 R6, [R1+0x2030] ;  /* 0x0020300001067983 */ /* 0x000ea80000300a00 */
[----:B------:R-:W2:Y:S01]  /*172e0*/  LDL.LU.64 R4, [R1+0x2028] ;  /* 0x0020280001047983 */ /* 0x000ea20000300a00 */
[----:B----4-:R-:W-:Y:S02]  /*172f0*/  MOV R2, R14 ;  /* 0x0000000e00027202 */ /* 0x010fe40000000f00 */
        /* <DEDUP_REMOVED lines=14> */
[----:B0-----:R0:W-:Y:S02]  /*173e0*/  STL.64 [R1+0x1fd0], R6 ;  /* 0x001fd00601007387 */ /* 0x0011e40000100a00 */
[----:B0-----:R-:W-:Y:S01]  /*173f0*/  MOV R6, R2 ;  /* 0x0000000200067202 */ /* 0x001fe20000000f00 */
[----:B------:R-:W-:-:S07]  /*17400*/  IMAD.MOV.U32 R7, RZ, RZ, R0 ;  /* 0x000000ffff077224 */ /* 0x000fce00078e0000 */
[----:B---3--:R-:W-:Y:S01]  /*17410*/  HMMA.16816.F32 R12, R12, R6, R8 ;  /* 0x000000060c0c723c */ /* 0x008fe20000001808 */
[----:B------:R0:W-:Y:S04]  /*17420*/  STL.64 [R1+0x1fc8], R4 ;  /* 0x001fc80401007387 */ /* 0x0001e80000100a00 */
[----:B------:R-:W2:Y:S04]  /*17430*/  LDL.LU.64 R10, [R1+0x2008] ;  /* 0x00200800010a7983 */ /* 0x000ea80000300a00 */
[----:B------:R-:W2:Y:S11]  /*17440*/  LDL.LU.64 R8, [R1+0x2000] ;  /* 0x0020000001087983 */ /* 0x000eb60000300a00 */
[----:B------:R-:W-:Y:S04]  /*17450*/  @!UPT UIADD3 URZ, URZ, URZ, URZ ;  /* 0x0000003f3f3ff290 */ /* 0x000fe8000fffe03f */
[----:B0-----:R-:W-:Y:S01]  /*17460*/  MOV R5, R12 ;  /* 0x0000000c00057202 */ /* 0x001fe20000000f00 */
[----:B------:R-:W-:Y:S01]  /*17470*/  IMAD.MOV.U32 R2, RZ, RZ, R14 ;  /* 0x000000ffff027224 */ /* 0x000fe200078e000e */
[----:B------:R-:W-:Y:S02]  /*17480*/  MOV R4, R13 ;  /* 0x0000000d00047202 */ /* 0x000fe40000000f00 */
[----:B------:R-:W-:Y:S02]  /*17490*/  MOV R0, R15 ;  /* 0x0000000f00007202 */ /* 0x000fe40000000f00 */
[----:B------:R-:W0:Y:S04]  /*174a0*/  LDSM.16.MT88.4 R12, [R3+0x27400] ;  /* 0x02740000030c783b */ /* 0x000e280000004200 */
[----:B0-----:R-:W-:Y:S04]  /*174b0*/  STL.64 [R1+0x1fa8], R14 ;  /* 0x001fa80e01007387 */ /* 0x001fe80000100a00 */
[----:B------:R0:W-:Y:S04]  /*174c0*/  STL.64 [R1+0x1fa0], R12 ;  /* 0x001fa00c01007387 */ /* 0x0001e80000100a00 */
[----:B0-----:R-:W3:Y:S04]  /*174d0*/  LDL.LU.64 R12, [R1+0x50] ;  /* 0x00005000010c7983 */ /* 0x001ee80000300a00 */
[----:B------:R-:W3:Y:S01]  /*174e0*/  LDL.LU.64 R14, [R1+0x58] ;  /* 0x00005800010e7983 */ /* 0x000ee20000300a00 */
[----:B----4-:R-:W-:Y:S01]  /*174f0*/  MOV R28, R20 ;  /* 0x00000014001c7202 */ /* 0x010fe20000000f00 */
[C---:B--2---:R-:W-:Y:S02]  /*17500*/  HMMA.16816.F32 R16, R8.reuse, R20, R16 ;  /* 0x000000140810723c */ /* 0x044fe40000001810 */
[----:B---3--:R-:W-:Y:S04]  /*17510*/  STL [R1+0x1fc4], R14 ;  /* 0x001fc40e01007387 */ /* 0x008fe80000100800 */
[----:B------:R-:W-:Y:S04]  /*17520*/  STL [R1+0x1fc0], R15 ;  /* 0x001fc00f01007387 */ /* 0x000fe80000100800 */
[----:B------:R-:W2:Y:S04]  /*17530*/  LDL.LU.64 R22, [R1+0x1ff8] ;  /* 0x001ff80001167983 */ /* 0x000ea80000300a00 */
[----:B------:R-:W2:Y:S10]  /*17540*/  LDL.LU.64 R20, [R1+0x1ff0] ;  /* 0x001ff00001147983 */ /* 0x000eb40000300a00 */
[----:B------:R-:W-:Y:S01]  /*17550*/  MOV R7, R18 ;  /* 0x0000001200077202 */ /* 0x000fe20000000f00 */
[----:B------:R-:W-:Y:S01]  /*17560*/  IMAD.MOV.U32 R29, RZ, RZ, R17 ;  /* 0x000000ffff1d7224 */ /* 0x000fe200078e0011 */
[----:B------:R-:W-:Y:S01]  /*17570*/  MOV R6, R19 ;  /* 0x0000001300067202 */ /* 0x000fe20000000f00 */
[----:B------:R0:W-:Y:S04]  /*17580*/  STL [R1+0x20], R16 ;  /* 0x0000201001007387 */ /* 0x0001e80000100800 */
[----:B------:R-:W3:Y:S04]  /*17590*/  LDL.LU.64 R18, [R1+0x1fe8] ;  /* 0x001fe80001127983 */ /* 0x000ee80000300a00 */
[----:B0-----:R-:W3:Y:S01]  /*175a0*/  LDL.LU.64 R16, [R1+0x1fe0] ;  /* 0x001fe00001107983 */ /* 0x001ee20000300a00 */
[----:B--2---:R-:W-:Y:S07]  /*175b0*/  HMMA.16816.F32 R8, R8, R12, R20 ;  /* 0x0000000c0808723c */ /* 0x004fee0000001814 */
[----:B------:R-:W-:Y:S11]  /*175c0*/  MOV R20, R28 ;  /* 0x0000001c00147202 */ /* 0x000ff60000000f00 */
[----:B------:R-:W-:Y:S05]  /*175d0*/  @!UPT UIADD3 URZ, URZ, URZ, URZ ;  /* 0x0000003f3f3ff290 */ /* 0x000fea000fffe03f */
[----:B------:R0:W-:Y:S04]  /*175e0*/  STL.64 [R1+0x8], R10 ;  /* 0x0000080a01007387 */ /* 0x0001e80000100a00 */
[----:B------:R-:W2:Y:S04]  /*175f0*/  LDL.LU R28, [R1+0x1fd8] ;  /* 0x001fd800011c7983 */ /* 0x000ea80000300800 */
[----:B------:R-:W3:Y:S04]  /*17600*/  LDL.LU R21, [R1+0x64] ;  /* 0x0000640001157983 */ /* 0x000ee80000300800 */
[----:B0-----:R-:W4:Y:S01]  /*17610*/  LDL R11, [R1+0xd88] ;  /* 0x000d8800010b7983 */ /* 0x001f220000100800 */
[----:B------:R-:W-:Y:S01]  /*17620*/  IMAD.MOV.U32 R14, RZ, RZ, R8 ;  /* 0x000000ffff0e7224 */ /* 0x000fe200078e0008 */
[----:B------:R-:W-:Y:S01]  /*17630*/  MOV R15, R9 ;  /* 0x00000009000f7202 */ /* 0x000fe20000000f00 */
[----:B---3--:R-:W-:Y:S01]  /*17640*/  HMMA.16816.F32 R24, R16, R20, R24 ;  /* 0x000000141018723c */ /* 0x008fe20000001818 */
[----:B--2---:R-:W0:Y:S11]  /*17650*/  LDSM.16.MT88.4 R20, [R28+0x27800] ;  /* 0x027800001c14783b */ /* 0x004e360000004200 */
[----:B------:R-:W-:Y:S11]  /*17660*/  @!UPT UIADD3 URZ, URZ, URZ, URZ ;  /* 0x0000003f3f3ff290 */ /* 0x000ff6000fffe03f */
[----:B------:R1:W-:Y:S04]  /*17670*/  STL.64 [R1+0x1fb8], R26 ;  /* 0x001fb81a01007387 */ /* 0x0003e80000100a00 */
[----:B------:R2:W-:Y:S01]  /*17680*/  STL.64 [R1+0x1fb0], R24 ;  /* 0x001fb01801007387 */ /* 0x0005e20000100a00 */
[----:B-1----:R-:W-:-:S03]  /*17690*/  MOV R26, R7 ;  /* 0x00000007001a7202 */ /* 0x002fc60000000f00 */
[----:B--2---:R-:W2:Y:S01]  /*176a0*/  LDL.LU R24, [R1+0x20] ;  /* 0x0000200001187983 */ /* 0x004ea20000300800 */
[----:B------:R-:W-:-:S03]  /*176b0*/  MOV R27, R6 ;  /* 0x00000006001b7202 */ /* 0x000fc60000000f00 */
[----:B0-----:R0:W-:Y:S04]  /*176c0*/  STL [R1+0x1f88], R20 ;  /* 0x001f881401007387 */ /* 0x0011e80000100800 */
[----:B------:R1:W-:Y:S01]  /*176d0*/  STL [R1+0x1f84], R21 ;  /* 0x001f841501007387 */ /* 0x0003e20000100800 */
[----:B0-----:R-:W-:Y:S01]  /*176e0*/  IMAD.MOV.U32 R20, RZ, RZ, R5 ;  /* 0x000000ffff147224 */ /* 0x001fe200078e0005 */
[----:B-1----:R-:W-:Y:S02]  /*176f0*/  MOV R21, R4 ;  /* 0x0000000400157202 */ /* 0x002fe40000000f00 */
[----:B----4-:R-:W0:Y:S04]  /*17700*/  LDSM.16.M88.4 R4, [R11+0x380] ;  /* 0x000380000b04783b */ /* 0x010e280000000200 */
[----:B------:R1:W-:Y:S04]  /*17710*/  STL [R1+0x1f80], R22 ;  /* 0x001f801601007387 */ /* 0x0003e80000100800 */
[----:B------:R3:W-:Y:S01]  /*17720*/  STL [R1+0x1f7c], R23 ;  /* 0x001f7c1701007387 */ /* 0x0007e20000100800 */
[----:B-1----:R-:W-:Y:S01]  /*17730*/  MOV R22, R2 ;  /* 0x0000000200167202 */ /* 0x002fe20000000f00 */
[----:B---3--:R-:W-:-:S07]  /*17740*/  IMAD.MOV.U32 R23, RZ, RZ, R0 ;  /* 0x000000ffff177224 */ /* 0x008fce00078e0000 */
[----:B------:R-:W-:Y:S01]  /*17750*/  HMMA.16816.F32 R16, R16, R12, R20 ;  /* 0x0000000c1010723c */ /* 0x000fe20000001814 */
[----:B------:R-:W-:Y:S04]  /*17760*/  LDSM.16.M88.4 R20, [R11+0x10380] ;  /* 0x010380000b14783b */ /* 0x000fe80000000200 */
[----:B------:R-:W1:Y:S01]  /*17770*/  LDSM.16.MT88.4 R8, [R3+0x27800] ;  /* 0x027800000308783b */ /* 0x000e620000004200 */
[----:B------:R-:W-:Y:S01]  /*17780*/  IMAD.MOV.U32 R25, RZ, RZ, R29 ;  /* 0x000000ffff197224 */ /* 0x000fe200078e001d */
[----:B0-----:R-:W-:Y:S01]  /*17790*/  MOV R29, R4 ;  /* 0x00000004001d7202 */ /* 0x001fe20000000f00 */
[----:B------:R-:W-:Y:S01]  /*177a0*/  IMAD.MOV.U32 R2, RZ, RZ, R6 ;  /* 0x000000ffff027224 */ /* 0x000fe200078e0006 */
[----:B------:R-:W-:Y:S02]  /*177b0*/  MOV R0, R7 ;  /* 0x0000000700007202 */ /* 0x000fe40000000f00 */
[----:B------:R-:W-:Y:S01]  /*177c0*/  MOV R28, R5 ;  /* 0x00000005001c7202 */ /* 0x000fe20000000f00 */
[----:B------:R-:W2:Y:S04]  /*177d0*/  LDL.LU.64 R6, [R1+0x1fd0] ;  /* 0x001fd00001067983 */ /* 0x000ea80000300a00 */
[----:B------:R-:W2:Y:S04]  /*177e0*/  LDL.LU.64 R4, [R1+0x1fc8] ;  /* 0x001fc80001047983 */ /* 0x000ea80000300a00 */
[----:B------:R-:W-:Y:S04]  /*177f0*/  STL [R1+0x1f8c], R29 ;  /* 0x001f8c1d01007387 */ /* 0x000fe80000100800 */
[----:B------:R-:W-:Y:S04]  /*17800*/  STL [R1+0x1f78], R2 ;  /* 0x001f780201007387 */ /* 0x000fe80000100800 */
[----:B------:R0:W-:Y:S04]  /*17810*/  STL.64 [R1+0x1f98], R18 ;  /* 0x001f981201007387 */ /* 0x0001e80000100a00 */
[----:B------:R-:W-:Y:S04]  /*17820*/  STL.64 [R1+0x1f90], R16 ;  /* 0x001f901001007387 */ /* 0x000fe80000100a00 */
[----:B0-----:R-:W2:Y:S04]  /*17830*/  LDL.LU R18, [R1+0x68] ;  /* 0x0000680001127983 */ /* 0x001ea80000300800 */
[----:B------:R-:W2:Y:S04]  /*17840*/  LDL.LU R19, [R1+0x6c] ;  /* 0x00006c0001137983 */ /* 0x000ea80000300800 */
[----:B-1----:R-:W-:Y:S04]  /*17850*/  STL.64 [R1+0x1f70], R10 ;  /* 0x001f700a01007387 */ /* 0x002fe80000100a00 */
[----:B------:R-:W-:Y:S04]  /*17860*/  STL.64 [R1+0x30], R20 ;  /* 0x0000301401007387 */ /* 0x000fe80000100a00 */
[----:B------:R-:W-:Y:S04]  /*17870*/  STL.64 [R1+0x38], R22 ;  /* 0x0000381601007387 */ /* 0x000fe80000100a00 */
[----:B------:R0:W-:Y:S02]  /*17880*/  STL.64 [R1+0x1f68], R8 ;  /* 0x001f680801007387 */ /* 0x0001e40000100a00 */
[----:B0-----:R-:W-:Y:S01]  /*17890*/  MOV R8, R14 ;  /* 0x0000000e00087202 */ /* 0x001fe20000000f00 */
[----:B------:R-:W-:Y:S01]  /*178a0*/  IMAD.MOV.U32 R9, RZ, RZ, R15 ;  /* 0x000000ffff097224 */ /* 0x000fe200078e000f */
[----:B------:R-:W3:Y:S04]  /*178b0*/  LDL.LU R14, [R1+0x1fc4] ;  /* 0x001fc400010e7983 */ /* 0x000ee80000300800 */
[----:B------:R-:W4:Y:S04]  /*178c0*/  LDL.LU R15, [R1+0x1fc0] ;  /* 0x001fc000010f7983 */ /* 0x000f280000300800 */
[----:B------:R-:W4:Y:S04]  /*178d0*/  LDL.LU R10, [R1+0x8] ;  /* 0x00000800010a7983 */ /* 0x000f280000300800 */
[----:B------:R-:W4:Y:S01]  /*178e0*/  LDL.LU R11, [R1+0xc] ;  /* 0x00000c00010b7983 */ /* 0x000f220000300800 */
[C---:B--2---:R-:W-:Y:S11]  /*178f0*/  HMMA.16816.F32 R24, R4.reuse, R18, R24 ;  /* 0x000000120418723c */ /* 0x044ff60000001818 */
[----:B------:R-:W-:Y:S11]  /*17900*/  @!UPT UIADD3 URZ, URZ, URZ, URZ ;  /* 0x0000003f3f3ff290 */ /* 0x000ff6000fffe03f */
[----:B------:R-:W-:Y:S02]  /*17910*/  @!UPT UIADD3 URZ, URZ, URZ, URZ ;  /* 0x0000003f3f3ff290 */ /* 0x000fe4000fffe03f */
[----:B------:R-:W-:Y:S01]  /*17920*/  IMAD.MOV.U32 R23, RZ, RZ, R26 ;  /* 0x000000ffff177224 */ /* 0x000fe200078e001a */
[----:B------:R-:W-:Y:S02]  /*17930*/  MOV R2, R27 ;  /* 0x0000001b00027202 */ /* 0x000fe40000000f00 */
[----:B------:R-:W-:Y:S01]  /*17940*/  MOV R21, R24 ;  /* 0x0000001800157202 */ /* 0x000fe20000000f00 */
[----:B------:R-:W2:Y:S01]  /*17950*/  LDL.LU.64 R26, [R1+0x1fb8] ;  /* 0x001fb800011a7983 */ /* 0x000ea20000300a00 */
[----:B------:R-:W-:Y:S02]  /*17960*/  MOV R22, R25 ;  /* 0x0000001900167202 */ /* 0x000fe40000000f00 */
[----:B---3--:R-:W-:Y:S01]  /*17970*/  MOV R29, R14 ;  /* 0x0000000e001d7202 */ /* 0x008fe20000000f00 */
[----:B------:R-:W2:Y:S01]  /*17980*/  LDL.LU.64 R24, [R1+0x1fb0] ;  /* 0x001fb00001187983 */ /* 0x000ea20000300a00 */
[----:B----4-:R-:W-:Y:S01]  /*17990*/  IMAD.MOV.U32 R20, RZ, RZ, R15 ;  /* 0x000000ffff147224 */ /* 0x010fe200078e000f */
[----:B------:R-:W-:Y:S02]  /*179a0*/  HMMA.16816.F32 R8, R4, R14, R8 ;  /* 0x0000000e0408723c */ /* 0x000fe40000001808 */
[----:B------:R-:W2:Y:S04]  /*179b0*/  LDL.LU.64 R14, [R1+0x1fa8] ;  /* 0x001fa800010e7983 */ /* 0x000ea80000300a00 */
[----:B------:R-:W2:Y:S04]  /*179c0*/  LDL.LU.64 R12, [R1+0x1fa0] ;  /* 0x001fa000010c7983 */ /* 0x000ea80000300a00 */
[----:B------:R-:W3:Y:S01]  /*179d0*/  LDL R7, [R1+0x2a0] ;  /* 0x0002a00001077983 */ /* 0x000ee20000100800 */
[----:B--2---:R-:W-:Y:S03]  /*179e0*/  HMMA.16816.F32 R24, R12, R18, R24 ;  /* 0x000000120c18723c */ /* 0x004fe60000001818 */
[----:B------:R-:W2:Y:S04]  /*179f0*/  LDL.LU.64 R18, [R1+0x1f98] ;  /* 0x001f980001127983 */ /* 0x000ea80000300a00 */
[----:B------:R-:W2:Y:S04]  /*17a00*/  LDL.LU.64 R16, [R1+0x1f90] ;  /* 0x001f900001107983 */ /* 0x000ea80000300a00 */
[----:B---3--:R-:W0:Y:S04]  /*17a10*/  LDSM.16.MT88.4 R4, [R7+0x27c00] ;  /* 0x027c00000704783b */ /* 0x008e280000004200 */
[----:B0-----:R0:W-:Y:S04]  /*17a20*/  STL.64 [R1+0x1f50], R6 ;  /* 0x001f500601007387 */ /* 0x0011e80000100a00 */
[----:B------:R2:W-:Y:S01]  /*17a30*/  STL.64 [R1+0x1f48], R4 ;  /* 0x001f480401007387 */ /* 0x0005e20000100a00 */
[----:B0-----:R-:W-:-:S02]  /*17a40*/  MOV R6, R29 ;  /* 0x0000001d00067202 */ /* 0x001fc40000000f00 */
[----:B------:R-:W-:Y:S01]  /*17a50*/  MOV R7, R20 ;  /* 0x0000001400077202 */ /* 0x000fe20000000f00 */
[----:B------:R-:W3:Y:S04]  /*17a60*/  LDL.LU R29, [R1+0x1f8c] ;  /* 0x001f8c00011d7983 */ /* 0x000ee80000300800 */
[----:B------:R-:W4:Y:S02]  /*17a70*/  LDL.LU R20, [R1+0x1f88] ;  /* 0x001f880001147983 */ /* 0x000f240000300800 */
[----:B--2---:R-:W-:Y:S02]  /*17a80*/  HMMA.16816.F32 R4, R12, R6, R16 ;  /* 0x000000060c04723c */ /* 0x004fe40000001810 */
[----:B------:R-:W0:Y:S05]  /*17a90*/  LDSM.16.MT88.4 R12, [R3+0x27c00] ;  /* 0x027c0000030c783b */ /* 0x000e2a0000004200 */
[----:B------:R-:W-:Y:S01]  /*17aa0*/  IMAD.MOV.U32 R16, RZ, RZ, R21 ;  /* 0x000000ffff107224 */ /* 0x000fe200078e0015 */
[----:B------:R-:W-:Y:S01]  /*17ab0*/  MOV R17, R22 ;  /* 0x0000001600117202 */ /* 0x000fe20000000f00 */
[----:B------:R-:W4:Y:S01]  /*17ac0*/  LDL.LU R21, [R1+0x1f84] ;  /* 0x001f840001157983 */ /* 0x000f220000300800 */
[----:B------:R-:W-:Y:S01]  /*17ad0*/  MOV R18, R23 ;  /* 0x0000001700127202 */ /* 0x000fe20000000f00 */
[----:B------:R-:W-:-:S02]  /*17ae0*/  IMAD.MOV.U32 R19, RZ, RZ, R2 ;  /* 0x000000ffff137224 */ /* 0x000fc400078e0002 */
[----:B------:R-:W4:Y:S04]  /*17af0*/  LDL.LU R22, [R1+0x1f80] ;  /* 0x001f800001167983 */ /* 0x000f280000300800 */
[----:B------:R-:W4:Y:S04]  /*17b00*/  LDL.LU R23, [R1+0x1f7c] ;  /* 0x001f7c0001177983 */ /* 0x000f280000300800 */
[----:B------:R-:W2:Y:S04]  /*17b10*/  LDL.LU R2, [R1+0x1f78] ;  /* 0x001f780001027983 */ /* 0x000ea80000300800 */
[----:B------:R-:W-:Y:S04]  /*17b20*/  STL.64 [R1+0x1f60], R6 ;  /* 0x001f600601007387 */ /* 0x000fe80000100a00 */
[----:B------:R-:W-:Y:S04]  /*17b30*/  STL.64 [R1+0x1f58], R4 ;  /* 0x001f580401007387 */ /* 0x000fe80000100a00 */
[----:B0-----:R-:W-:Y:S04]  /*17b40*/  STL.64 [R1+0x1f40], R14 ;  /* 0x001f400e01007387 */ /* 0x001fe80000100a00 */
[----:B------:R0:W-:Y:S04]  /*17b50*/  STL.64 [R1+0x1f38], R12 ;  /* 0x001f380c01007387 */ /* 0x0001e80000100a00 */
[----:B0-----:R-:W2:Y:S01]  /*17b60*/  LDL.LU.64 R12, [R1+0x30] ;  /* 0x00003000010c7983 */ /* 0x001ea20000300a00 */
[----:B------:R-:W-:-:S02]  /*17b70*/  MOV R5, R28 ;  /* 0x0000001c00057202 */ /* 0x000fc40000000f00 */
[----:B---3--:R-:W-:Y:S01]  /*17b80*/  MOV R4, R29 ;  /* 0x0000001d00047202 */ /* 0x008fe20000000f00 */
[----:B------:R-:W3:Y:S04]  /*17b90*/  LDL.LU.64 R14, [R1+0x38] ;  /* 0x00003800010e7983 */ /* 0x000ee80000300a00 */
[----:B------:R-:W0:Y:S04]  /*17ba0*/  S2R R3, SR_TID.X ;  /* 0x0000000000037919 */ /* 0x000e280000002100 */
[----:B------:R-:W-:Y:S01]  /*17bb0*/  BAR.SYNC.DEFER_BLOCKING 0x0 ;  /* 0x0000000000007b1d */ /* 0x000fe20000010000 */
[C---:B----4-:R-:W-:Y:S08]  /*17bc0*/  HMMA.16816.F32 R16, R20.reuse, R4, R16 ;  /* 0x000000041410723c */ /* 0x050ff00000001810 */
[----:B--2---:R-:W-:Y:S01]  /*17bd0*/  HMMA.16816.F32 R20, R20, R12, R8 ;  /* 0x0000000c1414723c */ /* 0x004fe20000001808 */
[----:B------:R-:W2:Y:S04]  /*17be0*/  LDL.LU.64 R10, [R1+0x1f70] ;  /* 0x001f7000010a7983 */ /* 0x000ea80000300a00 */
[----:B------:R-:W2:Y:S04]  /*17bf0*/  LDL.LU.64 R8, [R1+0x1f68] ;  /* 0x001f680001087983 */ /* 0x000ea80000300a00 */
[----:B------:R-:W4:Y:S01]  /*17c00*/  LDL.LU.64 R6, [R1+0x1f60] ;  /* 0x001f600001067983 */ /* 0x000f220000300a00 */
[C---:B--2---:R-:W-:Y:S03]  /*17c10*/  HMMA.16816.F32 R24, R8.reuse, R4, R24 ;  /* 0x000000040818723c */ /* 0x044fe60000001818 */
[----:B------:R-:W4:Y:S05]  /*17c20*/  LDL.LU.64 R4, [R1+0x1f58] ;  /* 0x001f580001047983 */ /* 0x000f2a0000300a00 */
[----:B----4-:R-:W-:Y:S01]  /*17c30*/  HMMA.16816.F32 R8, R8, R12, R4 ;  /* 0x0000000c0808723c */ /* 0x010fe20000001804 */
[----:B------:R-:W2:Y:S04]  /*17c40*/  LDL.LU.64 R6, [R1+0x1f50] ;  /* 0x001f500001067983 */ /* 0x000ea80000300a00 */
[----:B------:R-:W2:Y:S11]  /*17c50*/  LDL.LU.64 R4, [R1+0x1f48] ;  /* 0x001f480001047983 */ /* 0x000eb60000300a00 */
[----:B------:R-:W-:Y:S07]  /*17c60*/  @!UPT UIADD3 URZ, URZ, URZ, URZ ;  /* 0x0000003f3f3ff290 */ /* 0x000fee000fffe03f */
[----:B------:R1:W-:Y:S04]  /*17c70*/  STL.64 [R1+0x1f30], R10 ;  /* 0x001f300a01007387 */ /* 0x0003e80000100a00 */
[----:B------:R4:W-:Y:S01]  /*17c80*/  STL.64 [R1+0x1f28], R8 ;  /* 0x001f280801007387 */ /* 0x0009e20000100a00 */
[----:B-1----:R-:W-:Y:S01]  /*17c90*/  IMAD.MOV.U32 R10, RZ, RZ, R2 ;  /* 0x000000ffff0a7224 */ /* 0x002fe200078e0002 */
[----:B------:R-:W-:Y:S01]  /*17ca0*/  MOV R11, R0 ;  /* 0x00000000000b7202 */ /* 0x000fe20000000f00 */
[----:B---3--:R-:W-:Y:S01]  /*17cb0*/  IMAD.MOV.U32 R0, RZ, RZ, R15 ;  /* 0x000000ffff007224 */ /* 0x008fe200078e000f */
[----:B------:R-:W-:Y:S01]  /*17cc0*/  MOV R2, R14 ;  /* 0x0000000e00027202 */ /* 0x000fe20000000f00 */
[C---:B--2---:R-:W-:Y:S01]  /*17cd0*/  HMMA.16816.F32 R20, R4.reuse, R14, R20 ;  /* 0x0000000e0414723c */ /* 0x044fe20000001814 */
[----:B------:R-:W2:Y:S04]  /*17ce0*/  LDL.LU.64 R14, [R1+0x1f40] ;  /* 0x001f4000010e7983 */ /* 0x000ea80000300a00 */
[----:B------:R-:W2:Y:S03]  /*17cf0*/  LDL.LU.64 R12, [R1+0x1f38] ;  /* 0x001f3800010c7983 */ /* 0x000ea60000300a00 */
[-C--:B------:R-:W-:Y:S08]  /*17d00*/  HMMA.16816.F32 R16, R4, R10.reuse, R16 ;  /* 0x0000000a0410723c */ /* 0x080ff00000001810 */
[----:B--2---:R-:W-:Y:S01]  /*17d10*/  HMMA.16816.F32 R24, R12, R10, R24 ;  /* 0x0000000a0c18723c */ /* 0x004fe20000001818 */
[----:B------:R-:W2:Y:S04]  /*17d20*/  LDL.LU.64 R10, [R1+0x1f30] ;  /* 0x001f3000010a7983 */ /* 0x000ea80000300a00 */
[----:B----4-:R-:W2:Y:S01]  /*17d30*/  LDL.LU.64 R8, [R1+0x1f28] ;  /* 0x001f280001087983 */ /* 0x010ea20000300a00 */
[----:B------:R-:W-:-:S02]  /*17d40*/  MOV R6, R2 ;  /* 0x0000000200067202 */ /* 0x000fc40000000f00 */
[----:B------:R-:W-:-:S08]  /*17d50*/  MOV R7, R0 ;  /* 0x0000000000077202 */ /* 0x000fd00000000f00 */
[----:B------:R-:W-:Y:S01]  /*17d60*/  FMUL R4, R18, c[0x0][0x188] ;  /* 0x0000620012047a20 */ /* 0x000fe20000400000 */
[----:B------:R-:W3:Y:S01]  /*17d70*/  LDL R0, [R1+0x534] ;  /* 0x0005340001007983 */ /* 0x000ee20000100800 */
[----:B------:R-:W-:-:S03]  /*17d80*/  FMUL R5, R19, c[0x0][0x188] ;  /* 0x0000620013057a20 */ /* 0x000fc60000400000 */
[----:B------:R-:W4:Y:S02]  /*17d90*/  LDL R29, [R1+0x538] ;  /* 0x00053800011d7983 */ /* 0x000f240000100800 */
[----:B------:R-:W-:Y:S01]  /*17da0*/  FMNMX R4, R4, R5, !PT ;  /* 0x0000000504047209 */ /* 0x000fe20007800000 */
[----:B------:R-:W-:Y:S01]  /*17db0*/  FMUL R28, R27, c[0x0][0x188] ;  /* 0x000062001b1c7a20 */ /* 0x000fe20000400000 */
[----:B--2---:R-:W-:Y:S07]  /*17dc0*/  HMMA.16816.F32 R8, R12, R6, R8 ;  /* 0x000000060c08723c */ /* 0x004fee0000001808 */
[----:B------:R-:W-:-:S02]  /*17dd0*/  FMUL R6, R16, c[0x0][0x188] ;  /* 0x0000620010067a20 */ /* 0x000fc40000400000 */
[----:B------:R-:W-:Y:S02]  /*17de0*/  FMUL R7, R17, c[0x0][0x188] ;  /* 0x0000620011077a20 */ /* 0x000fe40000400000 */
[----:B------:R-:W-:Y:S02]  /*17df0*/  FMUL R13, R24, c[0x0][0x188] ;  /* 0x00006200180d7a20 */ /* 0x000fe40000400000 */
[----:B------:R-:W-:Y:S01]  /*17e00*/  FMUL R14, R25, c[0x0][0x188] ;  /* 0x00006200190e7a20 */ /* 0x000fe20000400000 */
[----:B------:R-:W-:Y:S01]  /*17e10*/  FMNMX R12, R6, R7, !PT ;  /* 0x00000007060c7209 */ /* 0x000fe20007800000 */
[----:B------:R-:W-:Y:S02]  /*17e20*/  FMUL R6, R22, c[0x0][0x188] ;  /* 0x0000620016067a20 */ /* 0x000fe40000400000 */
[----:B------:R-:W-:Y:S01]  /*17e30*/  FMUL R15, R26, c[0x0][0x188] ;  /* 0x000062001a0f7a20 */ /* 0x000fe20000400000 */
[----:B------:R-:W-:Y:S02]  /*17e40*/  FMNMX R13, R13, R14, !PT ;  /* 0x0000000e0d0d7209 */ /* 0x000fe40007800000 */
[----:B------:R-:W-:-:S04]  /*17e50*/  FMNMX R4, R6, R4, !PT ;  /* 0x0000000406047209 */ /* 0x000fc80007800000 */
[----:B------:R-:W-:Y:S01]  /*17e60*/  FMUL R5, R8, c[0x0][0x188] ;  /* 0x0000620008057a20 */ /* 0x000fe20000400000 */
[----:B------:R-:W-:Y:S01]  /*17e70*/  FMNMX R15, R15, R28, !PT ;  /* 0x0000001c0f0f7209 */ /* 0x000fe20007800000 */
[----:B------:R-:W-:Y:S02]  /*17e80*/  FMUL R6, R10, c[0x0][0x188] ;  /* 0x000062000a067a20 */ /* 0x000fe40000400000 */
[----:B------:R-:W-:Y:S01]  /*17e90*/  FMUL R14, R9, c[0x0][0x188] ;  /* 0x00006200090e7a20 */ /* 0x000fe20000400000 */
[----:B------:R-:W-:Y:S01]  /*17ea0*/  FMNMX R5, R5, R13, !PT ;  /* 0x0000000d05057209 */ /* 0x000fe20007800000 */
[----:B------:R-:W-:Y:S01]  /*17eb0*/  FMUL R7, R20, c[0x0][0x188] ;  /* 0x0000620014077a20 */ /* 0x000fe20000400000 */
[----:B------:R-:W-:Y:S01]  /*17ec0*/  FMNMX R6, R6, R15, !PT ;  /* 0x0000000f06067209 */ /* 0x000fe20007800000 */
[----:B------:R-:W-:Y:S01]  /*17ed0*/  FMUL R13, R23, c[0x0][0x188] ;  /* 0x00006200170d7a20 */ /* 0x000fe20000400000 */
[----:B------:R-:W-:Y:S01]  /*17ee0*/  FMNMX R5, R14, R5, !PT ;  /* 0x000000050e057209 */ /* 0x000fe20007800000 */
[----:B------:R-:W-:Y:S01]  /*17ef0*/  FMUL R28, R11, c[0x0][0x188] ;  /* 0x000062000b1c7a20 */ /* 0x000fe20000400000 */
[----:B------:R-:W-:Y:S01]  /*17f00*/  FMNMX R7, R7, R12, !PT ;  /* 0x0000000c07077209 */ /* 0x000fe20007800000 */
[----:B------:R-:W-:Y:S01]  /*17f10*/  FMUL R12, R21, c[0x0][0x188] ;  /* 0x00006200150c7a20 */ /* 0x000fe20000400000 */
[----:B------:R-:W-:-:S02]  /*17f20*/  FMNMX R4, R13, R4, !PT ;  /* 0x000000040d047209 */ /* 0x000fc40007800000 */
[----:B------:R-:W-:Y:S02]  /*17f30*/  FMNMX R13, R28, R6, !PT ;  /* 0x000000061c0d7209 */ /* 0x000fe40007800000 */
[----:B------:R-:W1:Y:S01]  /*17f40*/  SHFL.BFLY PT, R6, R5, 0x2, 0x1f ;  /* 0x0c401f0005067f89 */ /* 0x000e6200000e0000 */
[----:B------:R-:W-:-:S03]  /*17f50*/  FMNMX R7, R12, R7, !PT ;  /* 0x000000070c077209 */ /* 0x000fc60007800000 */
[----:B------:R-:W2:Y:S01]  /*17f60*/  SHFL.BFLY PT, R12, R13, 0x2, 0x1f ;  /* 0x0c401f000d0c7f89 */ /* 0x000ea200000e0000 */
[----:B-1----:R-:W-:Y:S02]  /*17f70*/  FMNMX R6, R5, R6, !PT ;  /* 0x0000000605067209 */ /* 0x002fe40007800000 */
[----:B--2---:R-:W-:-:S03]  /*17f80*/  FMNMX R13, R13, R12, !PT ;  /* 0x0000000c0d0d7209 */ /* 0x004fc60007800000 */
[----:B------:R-:W1:Y:S02]  /*17f90*/  SHFL.BFLY PT, R12, R6, 0x1, 0x1f ;  /* 0x0c201f00060c7f89 */ /* 0x000e6400000e0000 */
[----:B-1----:R-:W-:Y:S02]  /*17fa0*/  FMNMX R6, R6, R12, !PT ;  /* 0x0000000c06067209 */ /* 0x002fe40007800000 */
[----:B------:R-:W2:Y:S04]  /*17fb0*/  LDL R12, [R1+0x4f8] ;  /* 0x0004f800010c7983 */ /* 0x000ea80000100800 */
[----:B------:R-:W1:Y:S04]  /*17fc0*/  SHFL.BFLY PT, R15, R7, 0x2, 0x1f ;  /* 0x0c401f00070f7f89 */ /* 0x000e6800000e0000 */
[----:B------:R-:W0:Y:S04]  /*17fd0*/  SHFL.BFLY PT, R14, R4, 0x2, 0x1f ;  /* 0x0c401f00040e7f89 */ /* 0x000e2800000e0000 */
[----:B------:R-:W3:Y:S01]  /*17fe0*/  SHFL.BFLY PT, R5, R13, 0x1, 0x1f ;  /* 0x0c201f000d057f89 */ /* 0x000ee200000e0000 */
[----:B-1----:R-:W-:-:S02]  /*17ff0*/  FMNMX R7, R7, R15, !PT ;  /* 0x0000000f07077209 */ /* 0x002fc40007800000 */
[----:B0-----:R-:W-:-:S03]  /*18000*/  FMNMX R4, R4, R14, !PT ;  /* 0x0000000e04047209 */ /* 0x001fc60007800000 */
[----:B------:R-:W0:Y:S04]  /*18010*/  SHFL.BFLY PT, R15, R7, 0x1, 0x1f ;  /* 0x0c201f00070f7f89 */ /* 0x000e2800000e0000 */
[----:B------:R-:W1:Y:S01]  /*18020*/  SHFL.BFLY PT, R14, R4, 0x1, 0x1f ;  /* 0x0c201f00040e7f89 */ /* 0x000e6200000e0000 */
[----:B---3--:R-:W-:Y:S02]  /*18030*/  FMNMX R5, R13, R5, !PT ;  /* 0x000000050d057209 */ /* 0x008fe40007800000 */
[----:B0-----:R-:W-:Y:S02]  /*18040*/  FMNMX R7, R7, R15, !PT ;  /* 0x0000000f07077209 */ /* 0x001fe40007800000 */
[----:B-1----:R-:W-:Y:S02]  /*18050*/  FMNMX R4, R4, R14, !PT ;  /* 0x0000000e04047209 */ /* 0x002fe40007800000 */
[----:B------:R-:W-:-:S02]  /*18060*/  LOP3.LUT R2, R3, 0xff, RZ, 0xc0, !PT ;  /* 0x000000ff03027812 */ /* 0x000fc400078ec0ff */
[----:B------:R-:W-:Y:S01]  /*18070*/  LOP3.LUT R3, R3, 0x1c, RZ, 0xc0, !PT ;  /* 0x0000001c03037812 */ /* 0x000fe200078ec0ff */
[----:B--2---:R-:W-:Y:S04]  /*18080*/  @!P1 STS [R12], R7 ;  /* 0x000000070c009388 */ /* 0x004fe80000000800 */
[----:B------:R-:W-:Y:S04]  /*18090*/  @!P1 STS [R12+0x100], R4 ;  /* 0x000100040c009388 */ /* 0x000fe80000000800 */
[----:B------:R-:W-:Y:S04]  /*180a0*/  @!P1 STS [R12+0x200], R6 ;  /* 0x000200060c009388 */ /* 0x000fe80000000800 */
[----:B------:R-:W-:Y:S04]  /*180b0*/  @!P1 STS [R12+0x300], R5 ;  /* 0x000300050c009388 */ /* 0x000fe80000000800 */
[----:B------:R-:W-:Y:S06]  /*180c0*/  BAR.SYNC.DEFER_BLOCKING 0x0 ;  /* 0x0000000000007b1d */ /* 0x000fec0000010000 */
[----:B------:R-:W0:Y:S04]  /*180d0*/  LDS R4, [R2.X4] ;  /* 0x0000000002047984 */ /* 0x000e280000004800 */
[----:B0-----:R-:W0:Y:S02]  /*180e0*/  SHFL.BFLY PT, R5, R4, 0x4, 0x1f ;  /* 0x0c801f0004057f89 */ /* 0x001e2400000e0000 */
[----:B0-----:R-:W-:-:S05]  /*180f0*/  FMNMX R5, R4, R5, !PT ;  /* 0x0000000504057209 */ /* 0x001fca0007800000 */
[----:B------:R-:W0:Y:S02]  /*18100*/  SHFL.BFLY PT, R4, R5, 0x2, 0x1f ;  /* 0x0c401f0005047f89 */ /* 0x000e2400000e0000 */
[----:B0-----:R-:W-:-:S05]  /*18110*/  FMNMX R4, R5, R4, !PT ;  /* 0x0000000405047209 */ /* 0x001fca0007800000 */
[----:B------:R-:W0:Y:S02]  /*18120*/  SHFL.BFLY PT, R5, R4, 0x1, 0x1f ;  /* 0x0c201f0004057f89 */ /* 0x000e2400000e0000 */
[----:B0-----:R-:W-:-:S05]  /*18130*/  FMNMX R5, R4, R5, !PT ;  /* 0x0000000504057209 */ /* 0x001fca0007800000 */
[----:B------:R-:W-:Y:S04]  /*18140*/  @!P0 STS [R2.X4], R5 ;  /* 0x0000000502008388 */ /* 0x000fe80000004800 */
[----:B------:R-:W-:Y:S06]  /*18150*/  BAR.SYNC.DEFER_BLOCKING 0x0 ;  /* 0x0000000000007b1d */ /* 0x000fec0000010000 */
[----:B------:R-:W0:Y:S04]  /*18160*/  LDS R4, [R3.X8] ;  /* 0x0000000003047984 */ /* 0x000e280000008800 */
[----:B------:R-:W4:Y:S01]  /*18170*/  LDS R5, [R3.X8+0x100] ;  /* 0x0001000003057984 */ /* 0x000f220000008800 */
[----:B0-----:R-:W-:-:S03]  /*18180*/  FMNMX R14, R4, R0, !PT ;  /* 0x00000000040e7209 */ /* 0x001fc60007800000 */
[----:B------:R-:W0:Y:S02]  /*18190*/  LDS R4, [R3.X8+0x200] ;  /* 0x0002000003047984 */ /* 0x000e240000008800 */
[----:B------:R-:W-:-:S04]  /*181a0*/  FFMA R6, R16, c[0x0][0x188], -R14 ;  /* 0x0000620010067a23 */ /* 0x000fc8000000080e */
[----:B------:R-:W-:-:S04]  /*181b0*/  FMUL R6, R6, 1.4426950216293334961 ;  /* 0x3fb8aa3b06067820 */ /* 0x000fc80000400000 */
[----:B------:R1:W2:Y:S01]  /*181c0*/  MUFU.EX2 R0, R6 ;  /* 0x0000000600007308 */ /* 0x0002a20000000800 */
[--C-:B------:R-:W-:Y:S01]  /*181d0*/  FFMA R7, R17, c[0x0][0x188], -R14.reuse ;  /* 0x0000620011077a23 */ /* 0x100fe2000000080e */
[----:B------:R-:W-:Y:S03]  /*181e0*/  STL [R1+0x2c0], R14 ;  /* 0x0002c00e01007387 */ /* 0x000fe60000100800 */
[----:B-1----:R-:W-:Y:S02]  /*181f0*/  FMUL R6, R7, 1.4426950216293334961 ;  /* 0x3fb8aa3b07067820 */ /* 0x002fe40000400000 */
[----:B------:R-:W-:Y:S02]  /*18200*/  FFMA R7, R20, c[0x0][0x188], -R14 ;  /* 0x0000620014077a23 */ /* 0x000fe4000000080e */
[----:B------:R1:W3:Y:S01]  /*18210*/  MUFU.EX2 R20, R6 ;  /* 0x0000000600147308 */ /* 0x0002e20000000800 */
[----:B--2---:R-:W-:Y:S04]  /*18220*/  STL [R1+0x530], R0 ;  /* 0x0005300001007387 */ /* 0x004fe80000100800 */
[----:B-1----:R1:W2:Y:S04]  /*18230*/  LDS R6, [R3.X8+0x300] ;  /* 0x0003000003067984 */ /* 0x0022a80000008800 */
[----:B-1----:R-:W0:Y:S01]  /*18240*/  LDL R3, [R1+0x53c] ;  /* 0x00053c0001037983 */ /* 0x002e220000100800 */
[----:B------:R-:W-:-:S04]  /*18250*/  FMUL R7, R7, 1.4426950216293334961 ;  /* 0x3fb8aa3b07077820 */ /* 0x000fc80000400000 */
[----:B------:R1:W1:Y:S01]  /*18260*/  MUFU.EX2 R15, R7 ;  /* 0x00000007000f7308 */ /* 0x0002620000000800 */
[----:B----4-:R-:W-:Y:S01]  /*18270*/  FMNMX R13, R5, R29, !PT ;  /* 0x0000001d050d7209 */ /* 0x010fe20007800000 */
[----:B---3--:R-:W-:Y:S04]  /*18280*/  STL [R1+0x52c], R20 ;  /* 0x00052c1401007387 */ /* 0x008fe80000100800 */
[----:B------:R-:W-:Y:S01]  /*18290*/  STL [R1+0x2bc], R13 ;  /* 0x0002bc0d01007387 */ /* 0x000fe20000100800 */
[----:B-1----:R-:W-:-:S03]  /*182a0*/  FFMA R7, R18, c[0x0][0x188], -R13 ;  /* 0x0000620012077a23 */ /* 0x002fc6000000080d */
[----:B------:R-:W-:Y:S04]  /*182b0*/  STL [R1+0x528], R15 ;  /* 0x0005280f01007387 */ /* 0x000fe80000100800 */
[----:B------:R-:W2:Y:S01]  /*182c0*/  LDL R18, [R1+0x540] ;  /* 0x0005400001127983 */ /* 0x000ea20000100800 */
[----:B------:R-:W-:Y:S02]  /*182d0*/  FFMA R5, R21, c[0x0][0x188], -R14 ;  /* 0x0000620015057a23 */ /* 0x000fe4000000080e */
[----:B------:R-:W-:Y:S02]  /*182e0*/  FMUL R7, R7, 1.4426950216293334961 ;  /* 0x3fb8aa3b07077820 */ /* 0x000fe40000400000 */
[----:B------:R-:W-:-:S04]  /*182f0*/  FMUL R5, R5, 1.4426950216293334961 ;  /* 0x3fb8aa3b05057820 */ /* 0x000fc80000400000 */
[----:B------:R1:W3:Y:S08]  /*18300*/  MUFU.EX2 R14, R5 ;  /* 0x00000005000e7308 */ /* 0x0002f00000000800 */
[----:B------:R-:W4:Y:S01]  /*18310*/  MUFU.EX2 R7, R7 ;  /* 0x0000000700077308 */ /* 0x000f220000000800 */
[--C-:B-1----:R-:W-:Y:S01]  /*18320*/  FFMA R5, R19, c[0x0][0x188], -R13.reuse ;  /* 0x0000620013057a23 */ /* 0x102fe2000000080d */
[----:B---3--:R-:W-:Y:S03]  /*18330*/  STL [R1+0x524], R14 ;  /* 0x0005240e01007387 */ /* 0x008fe60000100800 */
[----:B------:R-:W-:Y:S01]  /*18340*/  FMUL R5, R5, 1.4426950216293334961 ;  /* 0x3fb8aa3b05057820 */ /* 0x000fe20000400000 */
[----:B----4-:R1:W-:Y:S03]  /*18350*/  STL [R1+0x520], R7 ;  /* 0x0005200701007387 */ /* 0x0103e60000100800 */
[----:B------:R3:W4:Y:S01]  /*18360*/  MUFU.EX2 R17, R5 ;  /* 0x0000000500117308 */ /* 0x0007220000000800 */
[----:B-1----:R-:W-:-:S04]  /*18370*/  FFMA R7, R22, c[0x0][0x188], -R13 ;  /* 0x0000620016077a23 */ /* 0x002fc8000000080d */
[----:B------:R-:W-:Y:S02]  /*18380*/  FMUL R7, R7, 1.4426950216293334961 ;  /* 0x3fb8aa3b07077820 */ /* 0x000fe40000400000 */
[----:B---3--:R-:W-:Y:S01]  /*18390*/  FFMA R5, R23, c[0x0][0x188], -R13 ;  /* 0x0000620017057a23 */ /* 0x008fe2000000080d */
[----:B----4-:R-:W-:Y:S03]  /*183a0*/  STL [R1+0x51c], R17 ;  /* 0x00051c1101007387 */ /* 0x010fe60000100800 */
[----:B------:R-:W-:-:S04]  /*183b0*/  FMUL R5, R5, 1.4426950216293334961 ;  /* 0x3fb8aa3b05057820 */ /* 0x000fc80000400000 */
[----:B------:R1:W-:Y:S01]  /*183c0*/  MUFU.EX2 R13, R5 ;  /* 0x00000005000d7308 */ /* 0x0003e20000000800 */
[----:B------:R-:W-:Y:S01]  /*183d0*/  BAR.SYNC.DEFER_BLOCKING 0x0 ;  /* 0x0000000000007b1d */ /* 0x000fe20000010000 */
[----:B0-----:R-:W-:-:S06]  /*183e0*/  FMNMX R3, R4, R3, !PT ;  /* 0x0000000304037209 */ /* 0x001fcc0007800000 */
[----:B------:R-:W0:Y:S01]  /*183f0*/  MUFU.EX2 R4, R7 ;  /* 0x0000000700047308 */ /* 0x000e220000000800 */
[----:B------:R-:W-:Y:S01]  /*18400*/  STL [R1+0x2b8], R3 ;  /* 0x0002b80301007387 */ /* 0x000fe20000100800 */
[----:B-1----:R-:W-:-:S03]  /*18410*/  FFMA R5, R25, c[0x0][0x188], -R3 ;  /* 0x0000620019057a23 */ /* 0x002fc60000000803 */
[----:B0-----:R0:W-:Y:S02]  /*18420*/  STL [R1+0x518], R4 ;  /* 0x0005180401007387 */ /* 0x0011e40000100800 */
[--C-:B0-----:R-:W-:Y:S02]  /*18430*/  FFMA R4, R24, c[0x0][0x188], -R3.reuse ;  /* 0x0000620018047a23 */ /* 0x101fe40000000803 */
[----:B------:R-:W-:Y:S01]  /*18440*/  FMUL R5, R5, 1.4426950216293334961 ;  /* 0x3fb8aa3b05057820 */ /* 0x000fe20000400000 */
[----:B------:R-:W3:Y:S01]  /*18450*/  LDL.LU R24, [R1+0x520] ;  /* 0x0005200001187983 */ /* 0x000ee20000300800 */
[----:B------:R-:W-:Y:S02]  /*18460*/  FMUL R4, R4, 1.4426950216293334961 ;  /* 0x3fb8aa3b04047820 */ /* 0x000fe40000400000 */
[----:B------:R0:W-:Y:S01]  /*18470*/  MUFU.EX2 R16, R5 ;  /* 0x0000000500107308 */ /* 0x0001e20000000800 */
[----:B--2---:R-:W-:Y:S01]  /*18480*/  FMNMX R6, R6, R18, !PT ;  /* 0x0000001206067209 */ /* 0x004fe20007800000 */
[----:B------:R-:W2:Y:S06]  /*18490*/  LDL.LU R25, [R1+0x518] ;  /* 0x0005180001197983 */ /* 0x000eac0000300800 */
[----:B------:R1:W4:Y:S01]  /*184a0*/  MUFU.EX2 R7, R4 ;  /* 0x0000000400077308 */ /* 0x0003220000000800 */
[----:B0-----:R-:W-:-:S02]  /*184b0*/  FFMA R5, R9, c[0x0][0x188], -R3 ;  /* 0x0000620009057a23 */ /* 0x001fc40000000803 */
[----:B-1----:R-:W-:-:S04]  /*184c0*/  FFMA R4, R8, c[0x0][0x188], -R3 ;  /* 0x0000620008047a23 */ /* 0x002fc80000000803 */
[----:B------:R-:W-:-:S04]  /*184d0*/  FMUL R4, R4, 1.4426950216293334961 ;  /* 0x3fb8aa3b04047820 */ /* 0x000fc80000400000 */
[----:B------:R0:W1:Y:S01]  /*184e0*/  MUFU.EX2 R3, R4 ;  /* 0x0000000400037308 */ /* 0x0000620000000800 */
[----:B------:R-:W-:Y:S01]  /*184f0*/  STL [R1+0x514], R13 ;  /* 0x0005140d01007387 */ /* 0x000fe20000100800 */
[----:B------:R-:W-:-:S03]  /*18500*/  FMUL R5, R5, 1.4426950216293334961 ;  /* 0x3fb8aa3b05057820 */ /* 0x000fc60000400000 */
[----:B----4-:R-:W-:Y:S04]  /*18510*/  STL [R1+0x510], R7 ;  /* 0x0005100701007387 */ /* 0x010fe80000100800 */
[----:B------:R-:W-:Y:S01]  /*18520*/  STL [R1+0x50c], R16 ;  /* 0x00050c1001007387 */ /* 0x000fe20000100800 */
[----:B0-----:R-:W-:-:S03]  /*18530*/  FFMA R4, R26, c[0x0][0x188], -R6 ;  /* 0x000062001a047a23 */ /* 0x001fc60000000806 */
[----:B------:R-:W-:Y:S01]  /*18540*/  STL [R1+0x2b4], R6 ;  /* 0x0002b40601007387 */ /* 0x000fe20000100800 */
[----:B------:R0:W4:Y:S03]  /*18550*/  MUFU.EX2 R9, R5 ;  /* 0x0000000500097308 */ /* 0x0001260000000800 */
[----:B-1----:R1:W-:Y:S04]  /*18560*/  STL [R1+0x508], R3 ;  /* 0x0005080301007387 */ /* 0x0023e80000100800 */
[----:B------:R-:W2:Y:S01]  /*18570*/  LDL.LU R26, [R1+0x510] ;  /* 0x00051000011a7983 */ /* 0x000ea20000300800 */
[----:B0-----:R-:W-:-:S03]  /*18580*/  FFMA R5, R27, c[0x0][0x188], -R6 ;  /* 0x000062001b057a23 */ /* 0x001fc60000000806 */
[----:B------:R-:W2:Y:S01]  /*18590*/  LDL.LU R27, [R1+0x508] ;  /* 0x00050800011b7983 */ /* 0x000ea20000300800 */
[----:B------:R-:W-:-:S04]  /*185a0*/  FMUL R4, R4, 1.4426950216293334961 ;  /* 0x3fb8aa3b04047820 */ /* 0x000fc80000400000 */
[----:B-1----:R0:W-:Y:S02]  /*185b0*/  MUFU.EX2 R3, R4 ;  /* 0x0000000400037308 */ /* 0x0021e40000000800 */
[----:B0-----:R-:W-:-:S04]  /*185c0*/  FFMA R4, R10, c[0x0][0x188], -R6 ;  /* 0x000062000a047a23 */ /* 0x001fc80000000806 */
[----:B------:R-:W-:-:S04]  /*185d0*/  FMUL R4, R4, 1.4426950216293334961 ;  /* 0x3fb8aa3b04047820 */ /* 0x000fc80000400000 */
[----:B------:R-:W0:Y:S01]  /*185e0*/  MUFU.EX2 R8, R4 ;  /* 0x0000000400087308 */ /* 0x000e220000000800 */
[----:B------:R-:W-:Y:S01]  /*185f0*/  FADD R7, R0, R20 ;  /* 0x0000001400077221 */ /* 0x000fe20000000000 */
[----:B----4-:R-:W-:Y:S03]  /*18600*/  STL [R1+0x504], R9 ;  /* 0x0005040901007387 */ /* 0x010fe60000100800 */
[----:B------:R-:W-:Y:S01]  /*18610*/  FADD R7, R15, R7 ;  /* 0x000000070f077221 */ /* 0x000fe20000000000 */
[----:B------:R-:W4:Y:S03]  /*18620*/  LDL.LU R0, [R1+0x1f24] ;  /* 0x001f240001007983 */ /* 0x000f260000300800 */
[----:B------:R-:W-:Y:S01]  /*18630*/  FADD R10, R14, R7 ;  /* 0x000000070e0a7221 */ /* 0x000fe20000000000 */
[----:B0-----:R-:W-:Y:S04]  /*18640*/  STL [R1+0x4fc], R8 ;  /* 0x0004fc0801007387 */ /* 0x001fe80000100800 */
[----:B------:R-:W4:Y:S01]  /*18650*/  LDL.64 R14, [R1+0xd60] ;  /* 0x000d6000010e7983 */ /* 0x000f220000100a00 */
[----:B------:R-:W-:-:S03]  /*18660*/  FMUL R5, R5, 1.4426950216293334961 ;  /* 0x3fb8aa3b05057820 */ /* 0x000fc60000400000 */
[----:B------:R-:W4:Y:S01]  /*18670*/  LDL.64 R18, [R1+0xd50] ;  /* 0x000d500001127983 */ /* 0x000f220000100a00 */
[----:B------:R0:W1:Y:S03]  /*18680*/  MUFU.EX2 R28, R5 ;  /* 0x00000005001c7308 */ /* 0x0000660000000800 */
[----:B------:R-:W4:Y:S01]  /*18690*/  LDL.64 R22, [R1+0xd18] ;  /* 0x000d180001167983 */ /* 0x000f220000100a00 */
[----:B0-----:R-:W-:-:S04]  /*186a0*/  FFMA R5, R11, c[0x0][0x188], -R6 ;  /* 0x000062000b057a23 */ /* 0x001fc80000000806 */
[----:B------:R-:W-:-:S04]  /*186b0*/  FMUL R5, R5, 1.4426950216293334961 ;  /* 0x3fb8aa3b05057820 */ /* 0x000fc80000400000 */
[----:B------:R-:W0:Y:S01]  /*186c0*/  MUFU.EX2 R29, R5 ;  /* 0x00000005001d7308 */ /* 0x000e220000000800 */
[----:B-1----:R-:W-:-:S04]  /*186d0*/  FADD R4, R3, R28 ;  /* 0x0000001c03047221 */ /* 0x002fc80000000000 */
[----:B------:R-:W-:Y:S01]  /*186e0*/  FADD R4, R8, R4 ;  /* 0x0000000408047221 */ /* 0x000fe20000000000 */
[----:B------:R-:W1:Y:S03]  /*186f0*/  SHFL.BFLY PT, R11, R10, 0x2, 0x1f ;  /* 0x0c401f000a0b7f89 */ /* 0x000e6600000e0000 */
[----:B0-----:R-:W-:Y:S02]  /*18700*/  FADD R4, R29, R4 ;  /* 0x000000041d047221 */ /* 0x001fe40000000000 */
[----:B-1----:R-:W-:-:S05]  /*18710*/  FADD R11, R10, R11 ;  /* 0x0000000b0a0b7221 */ /* 0x002fca0000000000 */
[----:B------:R-:W0:Y:S02]  /*18720*/  SHFL.BFLY PT, R10, R11, 0x1, 0x1f ;  /* 0x0c201f000b0a7f89 */ /* 0x000e2400000e0000 */
[----:B0-----:R-:W-:-:S05]  /*18730*/  FADD R10, R11, R10 ;  /* 0x0000000a0b0a7221 */ /* 0x001fca0000000000 */
[----:B------:R0:W-:Y:S04]  /*18740*/  @!P1 STS [R12], R10 ;  /* 0x0000000a0c009388 */ /* 0x0001e80000000800 */
[----:B0-----:R-:W4:Y:S01]  /*18750*/  LDL.64 R10, [R1+0xd40] ;  /* 0x000d4000010a7983 */ /* 0x001f220000100a00 */
[----:B---3--:R-:W-:-:S04]  /*18760*/  FADD R5, R24, R17 ;  /* 0x0000001118057221 */ /* 0x008fc80000000000 */
[----:B--2---:R-:W-:-:S04]  /*18770*/  FADD R5, R25, R5 ;  /* 0x0000000519057221 */ /* 0x004fc80000000000 */
[----:B------:R-:W-:Y:S02]  /*18780*/  FADD R8, R13, R5 ;  /* 0x000000050d087221 */ /* 0x000fe40000000000 */
[----:B------:R-:W0:Y:S01]  /*18790*/  SHFL.BFLY PT, R5, R4, 0x2, 0x1f ;  /* 0x0c401f0004057f89 */ /* 0x000e2200000e0000 */
[----:B------:R-:W-:Y:S02]  /*187a0*/  FADD R6, R26, R16 ;  /* 0x000000101a067221 */ /* 0x000fe40000000000 */
[----:B0-----:R-:W-:Y:S01]  /*187b0*/  FADD R5, R4, R5 ;  /* 0x0000000504057221 */ /* 0x001fe20000000000 */
[----:B------:R-:W2:Y:S01]  /*187c0*/  LDL.64 R16, [R1+0xd58] ;  /* 0x000d580001107983 */ /* 0x000ea20000100a00 */
[----:B------:R-:W-:-:S04]  /*187d0*/  FADD R6, R27, R6 ;  /* 0x000000061b067221 */ /* 0x000fc80000000000 */
[----:B------:R-:W-:Y:S02]  /*187e0*/  FADD R6, R9, R6 ;  /* 0x0000000609067221 */ /* 0x000fe40000000000 */
[----:B------:R-:W0:Y:S04]  /*187f0*/  SHFL.BFLY PT, R9, R8, 0x2, 0x1f ;  /* 0x0c401f0008097f89 */ /* 0x000e2800000e0000 */
[----:B------:R-:W1:Y:S01]  /*18800*/  SHFL.BFLY PT, R7, R6, 0x2, 0x1f ;  /* 0x0c401f0006077f89 */ /* 0x000e6200000e0000 */
[----:B0-----:R-:W-:-:S03]  /*18810*/  FADD R9, R8, R9 ;  /* 0x0000000908097221 */ /* 0x001fc60000000000 */
[----:B------:R-:W0:Y:S04]  /*18820*/  SHFL.BFLY PT, R8, R5, 0x1, 0x1f ;  /* 0x0c201f0005087f89 */ /* 0x000e2800000e0000 */
[----:B------:R-:W3:Y:S01]  /*18830*/  SHFL.BFLY PT, R4, R9, 0x1, 0x1f ;  /* 0x0c201f0009047f89 */ /* 0x000ee200000e0000 */
[----:B-1----:R-:W-:-:S05]  /*18840*/  FADD R7, R6, R7 ;  /* 0x0000000706077221 */ /* 0x002fca0000000000 */
[----:B------:R-:W1:Y:S01]  /*18850*/  SHFL.BFLY PT, R6, R7, 0x1, 0x1f ;  /* 0x0c201f0007067f89 */ /* 0x000e6200000e0000 */
[----:B0-----:R-:W-:Y:S02]  /*18860*/  FADD R5, R5, R8 ;  /* 0x0000000805057221 */ /* 0x001fe40000000000 */
[----:B---3--:R-:W-:Y:S02]  /*18870*/  FADD R4, R9, R4 ;  /* 0x0000000409047221 */ /* 0x008fe40000000000 */
[----:B------:R-:W3:Y:S01]  /*18880*/  LDL.64 R8, [R1+0xd48] ;  /* 0x000d480001087983 */ /* 0x000ee20000100a00 */
[----:B-1----:R-:W-:-:S03]  /*18890*/  FADD R6, R7, R6 ;  /* 0x0000000607067221 */ /* 0x002fc60000000000 */
[----:B------:R-:W-:Y:S04]  /*188a0*/  @!P1 STS [R12+0x100], R4 ;  /* 0x000100040c009388 */ /* 0x000fe80000000800 */
[----:B------:R-:W-:Y:S04]  /*188b0*/  @!P1 STS [R12+0x200], R6 ;  /* 0x000200060c009388 */ /* 0x000fe80000000800 */
[----:B------:R0:W-:Y:S04]  /*188c0*/  @!P1 STS [R12+0x300], R5 ;  /* 0x000300050c009388 */ /* 0x0001e80000000800 */
[----:B------:R-:W-:Y:S06]  /*188d0*/  BAR.SYNC.DEFER_BLOCKING 0x0 ;  /* 0x0000000000007b1d */ /* 0x000fec0000010000 */
[----:B0-----:R-:W3:Y:S04]  /*188e0*/  LDL.64 R12, [R1+0xd38] ;  /* 0x000d3800010c7983 */ /* 0x001ee80000100a00 */
[----:B------:R-:W0:Y:S04]  /*188f0*/  LDS R4, [R2.X4] ;  /* 0x0000000002047984 */ /* 0x000e280000004800 */
[----:B0-----:R-:W0:Y:S02]  /*18900*/  SHFL.BFLY PT, R5, R4, 0x4, 0x1f ;  /* 0x0c801f0004057f89 */ /* 0x001e2400000e0000 */
[----:B0-----:R-:W-:-:S05]  /*18910*/  FADD R5, R4, R5 ;  /* 0x0000000504057221 */ /* 0x001fca0000000000 */
[----:B------:R-:W0:Y:S02]  /*18920*/  SHFL.BFLY PT, R4, R5, 0x2, 0x1f ;  /* 0x0c401f0005047f89 */ /* 0x000e2400000e0000 */
[----:B0-----:R-:W-:-:S05]  /*18930*/  FADD R4, R5, R4 ;  /* 0x0000000405047221 */ /* 0x001fca0000000000 */
[----:B------:R-:W0:Y:S02]  /*18940*/  SHFL.BFLY PT, R6, R4, 0x1, 0x1f ;  /* 0x0c201f0004067f89 */ /* 0x000e2400000e0000 */
[----:B0-----:R-:W-:-:S05]  /*18950*/  FADD R6, R4, R6 ;  /* 0x0000000604067221 */ /* 0x001fca0000000000 */
[----:B------:R0:W-:Y:S01]  /*18960*/  @!P0 STS [R2.X4], R6 ;  /* 0x0000000602008388 */ /* 0x0001e20000004800 */
[----:B----4-:R-:W-:-:S03]  /*18970*/  IMAD.WIDE R4, R0, 0x2, R14 ;  /* 0x0000000200047825 */ /* 0x010fc600078e020e */
[----:B------:R-:W-:Y:S01]  /*18980*/  BAR.SYNC.DEFER_BLOCKING 0x0 ;  /* 0x0000000000007b1d */ /* 0x000fe20000010000 */
[----:B------:R-:W-:-:S04]  /*18990*/  IMAD.WIDE R10, R0, 0x2, R10 ;  /* 0x00000002000a7825 */ /* 0x000fc800078e020a */
[C---:B0-----:R-:W-:Y:S01]  /*189a0*/  IMAD.WIDE R6, R0.reuse, 0x2, R18 ;  /* 0x0000000200067825 */ /* 0x041fe200078e0212 */
[----:B------:R-:W4:Y:S04]  /*189b0*/  LDL.64 R14, [R1+0xd30] ;  /* 0x000d3000010e7983 */ /* 0x000f280000100a00 */
[----:B------:R-:W4:Y:S04]  /*189c0*/  LDL.64 R18, [R1+0xd08] ;  /* 0x000d080001127983 */ /* 0x000f280000100a00 */
[----:B------:R2:W4:Y:S04]  /*189d0*/  LDG.E.U16 R2, [R4.64] ;  /* 0x0000000404027981 */ /* 0x000528000c1e1500 */
[----:B------:R0:W4:Y:S04]  /*189e0*/  LDG.E.U16 R20, [R6.64] ;  /* 0x0000000406147981 */ /* 0x000128000c1e1500 */
[----:B------:R-:W4:Y:S04]  /*189f0*/  LDG.E.U16 R11, [R10.64] ;  /* 0x000000040a0b7981 */ /* 0x000f28000c1e1500 */
[----:B0-----:R-:W4:Y:S01]  /*18a00*/  LDL.64 R6, [R1+0xd28] ;  /* 0x000d280001067983 */ /* 0x001f220000100a00 */
[----:B--2---:R-:W-:-:S03]  /*18a10*/  IMAD.WIDE R4, R0, 0x2, R16 ;  /* 0x0000000200047825 */ /* 0x004fc600078e0210 */
[----:B------:R-:W2:Y:S04]  /*18a20*/  LDL.64 R16, [R1+0xd10] ;  /* 0x000d100001107983 */ /* 0x000ea80000100a00 */
[----:B------:R-:W2:Y:S01]  /*18a30*/  LDG.E.U16 R5, [R4.64] ;  /* 0x0000000404057981 */ /* 0x000ea2000c1e1500 */
[----:B---3--:R-:W-:-:S05]  /*18a40*/  IMAD.WIDE R8, R0, 0x2, R8 ;  /* 0x0000000200087825 */ /* 0x008fca00078e0208 */
[----:B------:R0:W3:Y:S04]  /*18a50*/  LDG.E.U16 R21, [R8.64] ;  /* 0x0000000408157981 */ /* 0x0000e8000c1e1500 */
[----:B0-----:R-:W3:Y:S01]  /*18a60*/  LDL.64 R8, [R1+0xd20] ;  /* 0x000d200001087983 */ /* 0x001ee20000100a00 */
[----:B------:R-:W-:-:S03]  /*18a70*/  IMAD.WIDE R12, R0, 0x2, R12 ;  /* 0x00000002000c7825 */ /* 0x000fc600078e020c */
[----:B----4-:R0:W-:Y:S04]  /*18a80*/  STL [R1+0x4f0], R2 ;  /* 0x0004f00201007387 */ /* 0x0101e80000100800 */
[----:B0-----:R0:W4:Y:S01]  /*18a90*/  LDG.E.U16 R2, [R12.64] ;  /* 0x000000040c027981 */ /* 0x001122000c1e1500 */
[----:B------:R-:W-:-:S03]  /*18aa0*/  IMAD.WIDE R6, R0, 0x2, R6 ;  /* 0x0000000200067825 */ /* 0x000fc600078e0206 */
[----:B--2---:R1:W-:Y:S02]  /*18ab0*/  STL [R1+0x4e8], R5 ;  /* 0x0004e80501007387 */ /* 0x0043e40000100800 */
[----:B-1----:R-:W-:-:S06]  /*18ac0*/  IMAD.WIDE R4, R0, 0x2, R14 ;  /* 0x0000000200047825 */ /* 0x002fcc00078e020e */
[----:B------:R-:W2:Y:S04]  /*18ad0*/  LDG.E.U16 R5, [R4.64] ;  /* 0x0000000404057981 */ /* 0x000ea8000c1e1500 */
[----:B---3--:R-:W-:Y:S04]  /*18ae0*/  STL [R1+0x4e0], R21 ;  /* 0x0004e01501007387 */ /* 0x008fe80000100800 */
[----:B------:R1:W-:Y:S04]  /*18af0*/  STL [R1+0x4e4], R20 ;  /* 0x0004e41401007387 */ /* 0x0003e80000100800 */
[----:B------:R-:W3:Y:S01]  /*18b00*/  LDL.64 R14, [R1+0xce8] ;  /* 0x000ce800010e7983 */ /* 0x000ee20000100a00 */
[----:B------:R-:W-:-:S03]  /*18b10*/  IMAD.WIDE R8, R0, 0x2, R8 ;  /* 0x0000000200087825 */ /* 0x000fc600078e0208 */
[----:B-1----:R-:W3:Y:S04]  /*18b20*/  LDL.64 R20, [R1+0xcf0] ;  /* 0x000cf00001147983 */ /* 0x002ee80000100a00 */
[----:B------:R1:W-:Y:S02]  /*18b30*/  STL [R1+0x4dc], R11 ;  /* 0x0004dc0b01007387 */ /* 0x0003e40000100800 */
[C---:B-1----:R-:W-:Y:S02]  /*18b40*/  IMAD.WIDE R10, R0.reuse, 0x2, R22 ;  /* 0x00000002000a7825 */ /* 0x042fe400078e0216 */
[----:B------:R1:W3:Y:S04]  /*18b50*/  LDG.E.U16 R23, [R8.64] ;  /* 0x0000000408177981 */ /* 0x0002e8000c1e1500 */
[----:B------:R0:W3:Y:S04]  /*18b60*/  LDG.E.U16 R22, [R6.64] ;  /* 0x0000000406167981 */ /* 0x0000e8000c1e1500 */
[----:B------:R-:W3:Y:S04]  /*18b70*/  LDG.E.U16 R11, [R10.64] ;  /* 0x000000040a0b7981 */ /* 0x000ee8000c1e1500 */
[----:B-1----:R-:W3:Y:S04]  /*18b80*/  LDL.64 R8, [R1+0xcf8] ;  /* 0x000cf80001087983 */ /* 0x002ee80000100a00 */
[----:B0-----:R-:W3:Y:S01]  /*18b90*/  LDL.64 R6, [R1+0xd00] ;  /* 0x000d000001067983 */ /* 0x001ee20000100a00 */
[----:B------:R-:W-:-:S03]  /*18ba0*/  IMAD.WIDE R12, R0, 0x2, R16 ;  /* 0x00000002000c7825 */ /* 0x000fc600078e0210 */
[----:B------:R-:W3:Y:S04]  /*18bb0*/  LDL.64 R16, [R1+0xce0] ;  /* 0x000ce00001107983 */ /* 0x000ee80000100a00 */
[----:B----4-:R0:W-:Y:S04]  /*18bc0*/  STL [R1+0x4d8], R2 ;  /* 0x0004d80201007387 */ /* 0x0101e80000100800 */
[----:B0-----:R0:W4:Y:S04]  /*18bd0*/  LDG.E.U16 R2, [R12.64] ;  /* 0x000000040c027981 */ /* 0x001128000c1e1500 */
[----:B--2---:R1:W-:Y:S02]  /*18be0*/  STL [R1+0x4d4], R5 ;  /* 0x0004d40501007387 */ /* 0x0043e40000100800 */
[----:B-1----:R-:W-:-:S06]  /*18bf0*/  IMAD.WIDE R4, R0, 0x2, R18 ;  /* 0x0000000200047825 */ /* 0x002fcc00078e0212 */
[----:B------:R-:W2:Y:S04]  /*18c00*/  LDG.E.U16 R5, [R4.64] ;  /* 0x0000000404057981 */ /* 0x000ea8000c1e1500 */
[----:B---3--:R-:W-:Y:S04]  /*18c10*/  STL [R1+0x4cc], R23 ;  /* 0x0004cc1701007387 */ /* 0x008fe80000100800 */
[----:B------:R1:W-:Y:S04]  /*18c20*/  STL [R1+0x4d0], R22 ;  /* 0x0004d01601007387 */ /* 0x0003e80000100800 */
[----:B------:R-:W3:Y:S01]  /*18c30*/  LDL.64 R18, [R1+0xcc0] ;  /* 0x000cc00001127983 */ /* 0x000ee20000100a00 */
[----:B------:R-:W-:-:S03]  /*18c40*/  IMAD.WIDE R8, R0, 0x2, R8 ;  /* 0x0000000200087825 */ /* 0x000fc600078e0208 */
[----:B-1----:R-:W3:Y:S01]  /*18c50*/  LDL.64 R22, [R1+0xcc8] ;  /* 0x000cc80001167983 */ /* 0x002ee20000100a00 */
[----:B------:R-:W-:-:S03]  /*18c60*/  IMAD.WIDE R6, R0, 0x2, R6 ;  /* 0x0000000200067825 */ /* 0x000fc600078e0206 */
        /* <DEDUP_REMOVED lines=432> */
[----:B-1----:R-:W-:-:S02]  /*1a770*/  IMAD.WIDE R4, R0, 0x2, R16 ;  /* 0x0000000200047825 */ /* 0x002fc400078e0210 */
[----:B---3--:R-:W-:Y:S04]  /*1a780*/  STL [R1+0x1e4], R23 ;  /* 0x0001e41701007387 */ /* 0x008fe80000100800 */
[----:B------:R1:W-:Y:S01]  /*1a790*/  STL [R1+0x1e8], R22 ;  /* 0x0001e81601007387 */ /* 0x0003e20000100800 */
[----:B------:R-:W-:-:S03]  /*1a7a0*/  IMAD.WIDE R6, R0, 0x2, R6 ;  /* 0x0000000200067825 */ /* 0x000fc600078e0206 */
[----:B------:R-:W2:Y:S01]  /*1a7b0*/  LDL.64 R16, [R1+0x950] ;  /* 0x0009500001107983 */ /* 0x000ea20000100a00 */
[----:B------:R-:W-:-:S03]  /*1a7c0*/  IMAD.WIDE R8, R0, 0x2, R8 ;  /* 0x0000000200087825 */ /* 0x000fc600078e0208 */
[----:B-1----:R-:W3:Y:S04]  /*1a7d0*/  LDL.64 R22, [R1+0x958] ;  /* 0x0009580001167983 */ /* 0x002ee80000100a00 */
[----:B------:R1:W-:Y:S04]  /*1a7e0*/  STL [R1+0x1e0], R11 ;  /* 0x0001e00b01007387 */ /* 0x0003e80000100800 */
[----:B------:R0:W2:Y:S01]  /*1a7f0*/  LDG.E.U16 R8, [R8.64] ;  /* 0x0000000408087981 */ /* 0x0000a2000c1e1500 */
[----:B-1----:R-:W-:-:S03]  /*1a800*/  IMAD.WIDE R10, R0, 0x2, R20 ;  /* 0x00000002000a7825 */ /* 0x002fc600078e0214 */
[----:B------:R1:W2:Y:S04]  /*1a810*/  LDG.E.U16 R21, [R6.64] ;  /* 0x0000000406157981 */ /* 0x0002a8000c1e1500 */
[----:B------:R4:W3:Y:S04]  /*1a820*/  LDG.E.U16 R20, [R4.64] ;  /* 0x0000000404147981 */ /* 0x0008e8000c1e1500 */
[----:B0-----:R0:W3:Y:S04]  /*1a830*/  LDG.E.U16 R9, [R10.64] ;  /* 0x000000040a097981 */ /* 0x0010e8000c1e1500 */
[----:B-1----:R-:W0:Y:S04]  /*1a840*/  LDL.64 R6, [R1+0x968] ;  /* 0x0009680001067983 */ /* 0x002e280000100a00 */
[----:B----4-:R-:W4:Y:S01]  /*1a850*/  LDL.64 R4, [R1+0x960] ;  /* 0x0009600001047983 */ /* 0x010f220000100a00 */
[----:B------:R-:W-:-:S03]  /*1a860*/  IMAD.WIDE R12, R0, 0x2, R18 ;  /* 0x00000002000c7825 */ /* 0x000fc600078e0212 */
[----:B------:R-:W4:Y:S04]  /*1a870*/  LDL.64 R18, [R1+0x948] ;  /* 0x0009480001127983 */ /* 0x000f280000100a00 */
[----:B------:R1:W-:Y:S04]  /*1a880*/  STL [R1+0x1dc], R2 ;  /* 0x0001dc0201007387 */ /* 0x0003e80000100800 */
[----:B-1----:R1:W4:Y:S02]  /*1a890*/  LDG.E.U16 R2, [R12.64] ;  /* 0x000000040c027981 */ /* 0x002324000c1e1500 */
[----:B-1----:R-:W-:-:S06]  /*1a8a0*/  IMAD.WIDE R12, R0, 0x2, R14 ;  /* 0x00000002000c7825 */ /* 0x002fcc00078e020e */
[----:B------:R-:W4:Y:S04]  /*1a8b0*/  LDG.E.U16 R13, [R12.64] ;  /* 0x000000040c0d7981 */ /* 0x000f28000c1e1500 */
[----:B--2---:R-:W-:Y:S04]  /*1a8c0*/  STL [R1+0x1d4], R21 ;  /* 0x0001d41501007387 */ /* 0x004fe80000100800 */
[----:B---3--:R1:W-:Y:S04]  /*1a8d0*/  STL [R1+0x1d8], R20 ;  /* 0x0001d81401007387 */ /* 0x0083e80000100800 */
[----:B------:R-:W2:Y:S04]  /*1a8e0*/  LDL.64 R14, [R1+0x928] ;  /* 0x00092800010e7983 */ /* 0x000ea80000100a00 */
[----:B-1----:R-:W3:Y:S01]  /*1a8f0*/  LDL.64 R20, [R1+0x930] ;  /* 0x0009300001147983 */ /* 0x002ee20000100a00 */
[----:B0-----:R-:W-:-:S03]  /*1a900*/  IMAD.WIDE R10, R0, 0x2, R6 ;  /* 0x00000002000a7825 */ /* 0x001fc600078e0206 */
[----:B------:R-:W-:Y:S01]  /*1a910*/  STL [R1+0x1cc], R9 ;  /* 0x0001cc0901007387 */ /* 0x000fe20000100800 */
[----:B------:R-:W-:-:S03]  /*1a920*/  IMAD.WIDE R6, R0, 0x2, R22 ;  /* 0x0000000200067825 */ /* 0x000fc600078e0216 */
[----:B------:R4:W-:Y:S04]  /*1a930*/  STL [R1+0x1d0], R8 ;  /* 0x0001d00801007387 */ /* 0x0009e80000100800 */
[----:B------:R0:W2:Y:S04]  /*1a940*/  LDG.E.U16 R22, [R10.64] ;  /* 0x000000040a167981 */ /* 0x0000a8000c1e1500 */
[----:B------:R-:W2:Y:S01]  /*1a950*/  LDG.E.U16 R7, [R6.64] ;  /* 0x0000000406077981 */ /* 0x000ea2000c1e1500 */
[----:B----4-:R-:W-:-:S03]  /*1a960*/  IMAD.WIDE R8, R0, 0x2, R4 ;  /* 0x0000000200087825 */ /* 0x010fc600078e0204 */
[----:B0-----:R-:W4:Y:S04]  /*1a970*/  LDL.64 R10, [R1+0x940] ;  /* 0x00094000010a7983 */ /* 0x001f280000100a00 */
[----:B------:R0:W2:Y:S04]  /*1a980*/  LDG.E.U16 R23, [R8.64] ;  /* 0x0000000408177981 */ /* 0x0000a8000c1e1500 */
[----:B0-----:R-:W3:Y:S01]  /*1a990*/  LDL.64 R8, [R1+0x938] ;  /* 0x0009380001087983 */ /* 0x001ee20000100a00 */
[----:B------:R-:W-:-:S03]  /*1a9a0*/  IMAD.WIDE R4, R0, 0x2, R16 ;  /* 0x0000000200047825 */ /* 0x000fc600078e0210 */
[----:B------:R-:W3:Y:S04]  /*1a9b0*/  LDL.64 R16, [R1+0x920] ;  /* 0x0009200001107983 */ /* 0x000ee80000100a00 */
[----:B------:R0:W-:Y:S04]  /*1a9c0*/  STL [R1+0x1c8], R2 ;  /* 0x0001c80201007387 */ /* 0x0001e80000100800 */
[----:B0-----:R0:W3:Y:S04]  /*1a9d0*/  LDG.E.U16 R2, [R4.64] ;  /* 0x0000000404027981 */ /* 0x0010e8000c1e1500 */
[----:B------:R1:W-:Y:S02]  /*1a9e0*/  STL [R1+0x1c4], R13 ;  /* 0x0001c40d01007387 */ /* 0x0003e40000100800 */
[----:B-1----:R-:W-:-:S06]  /*1a9f0*/  IMAD.WIDE R12, R0, 0x2, R18 ;  /* 0x00000002000c7825 */ /* 0x002fcc00078e0212 */
[----:B------:R-:W3:Y:S01]  /*1aa00*/  LDG.E.U16 R13, [R12.64] ;  /* 0x000000040c0d7981 */ /* 0x000ee2000c1e1500 */
[----:B----4-:R-:W-:-:S03]  /*1aa10*/  IMAD.WIDE R10, R0, 0x2, R10 ;  /* 0x00000002000a7825 */ /* 0x010fc600078e020a */
[----:B--2---:R-:W-:Y:S04]  /*1aa20*/  STL [R1+0x1bc], R23 ;  /* 0x0001bc1701007387 */ /* 0x004fe80000100800 */
[----:B------:R1:W-:Y:S04]  /*1aa30*/  STL [R1+0x1c0], R22 ;  /* 0x0001c01601007387 */ /* 0x0003e80000100800 */
[----:B------:R-:W2:Y:S01]  /*1aa40*/  LDL.64 R18, [R1+0x900] ;  /* 0x0009000001127983 */ /* 0x000ea20000100a00 */
[----:B---3--:R-:W-:-:S03]  /*1aa50*/  IMAD.WIDE R8, R0, 0x2, R8 ;  /* 0x0000000200087825 */ /* 0x008fc600078e0208 */
[----:B-1----:R-:W3:Y:S04]  /*1aa60*/  LDL.64 R22, [R1+0x908] ;  /* 0x0009080001167983 */ /* 0x002ee80000100a00 */
[----:B------:R1:W-:Y:S02]  /*1aa70*/  STL [R1+0x1b8], R7 ;  /* 0x0001b80701007387 */ /* 0x0003e40000100800 */
[C---:B-1----:R-:W-:Y:S02]  /*1aa80*/  IMAD.WIDE R6, R0.reuse, 0x2, R20 ;  /* 0x0000000200067825 */ /* 0x042fe400078e0214 */
[----:B------:R1:W4:Y:S04]  /*1aa90*/  LDG.E.U16 R21, [R8.64] ;  /* 0x0000000408157981 */ /* 0x000328000c1e1500 */
[----:B------:R0:W2:Y:S04]  /*1aaa0*/  LDG.E.U16 R20, [R10.64] ;  /* 0x000000040a147981 */ /* 0x0000a8000c1e1500 */
[----:B------:R-:W3:Y:S04]  /*1aab0*/  LDG.E.U16 R7, [R6.64] ;  /* 0x0000000406077981 */ /* 0x000ee8000c1e1500 */
[----:B-1----:R-:W3:Y:S04]  /*1aac0*/  LDL.64 R8, [R1+0x910] ;  /* 0x0009100001087983 */ /* 0x002ee80000100a00 */
[----:B0-----:R-:W3:Y:S01]  /*1aad0*/  LDL.64 R10, [R1+0x918] ;  /* 0x00091800010a7983 */ /* 0x001ee20000100a00 */
[----:B------:R-:W-:-:S03]  /*1aae0*/  IMAD.WIDE R4, R0, 0x2, R14 ;  /* 0x0000000200047825 */ /* 0x000fc600078e020e */
[----:B------:R-:W3:Y:S04]  /*1aaf0*/  LDL.64 R14, [R1+0x8f8] ;  /* 0x0008f800010e7983 */ /* 0x000ee80000100a00 */
[----:B------:R0:W-:Y:S04]  /*1ab00*/  STL [R1+0x1b4], R2 ;  /* 0x0001b40201007387 */ /* 0x0001e80000100800 */
[----:B0-----:R0:W3:Y:S04]  /*1ab10*/  LDG.E.U16 R2, [R4.64] ;  /* 0x0000000404027981 */ /* 0x0010e8000c1e1500 */
[----:B------:R1:W-:Y:S02]  /*1ab20*/  STL [R1+0x1b0], R13 ;  /* 0x0001b00d01007387 */ /* 0x0003e40000100800 */
[----:B-1----:R-:W-:-:S06]  /*1ab30*/  IMAD.WIDE R12, R0, 0x2, R16 ;  /* 0x00000002000c7825 */ /* 0x002fcc00078e0210 */
[----:B------:R-:W3:Y:S04]  /*1ab40*/  LDG.E.U16 R13, [R12.64] ;  /* 0x000000040c0d7981 */ /* 0x000ee8000c1e1500 */
[----:B----4-:R-:W-:Y:S04]  /*1ab50*/  STL [R1+0x1a8], R21 ;  /* 0x0001a81501007387 */ /* 0x010fe80000100800 */
[----:B--2---:R1:W-:Y:S04]  /*1ab60*/  STL [R1+0x1ac], R20 ;  /* 0x0001ac1401007387 */ /* 0x0043e80000100800 */
[----:B------:R-:W2:Y:S01]  /*1ab70*/  LDL.64 R16, [R1+0x8d8] ;  /* 0x0008d80001107983 */ /* 0x000ea20000100a00 */
[----:B---3--:R-:W-:-:S03]  /*1ab80*/  IMAD.WIDE R8, R0, 0x2, R8 ;  /* 0x0000000200087825 */ /* 0x008fc600078e0208 */
[----:B-1----:R-:W3:Y:S01]  /*1ab90*/  LDL.64 R20, [R1+0x8e0] ;  /* 0x0008e00001147983 */ /* 0x002ee20000100a00 */
[----:B------:R-:W-:-:S03]  /*1aba0*/  IMAD.WIDE R10, R0, 0x2, R10 ;  /* 0x00000002000a7825 */ /* 0x000fc600078e020a */
[----:B------:R1:W-:Y:S02]  /*1abb0*/  STL [R1+0x1a4], R7 ;  /* 0x0001a40701007387 */ /* 0x0003e40000100800 */
[C---:B-1----:R-:W-:Y:S02]  /*1abc0*/  IMAD.WIDE R6, R0.reuse, 0x2, R22 ;  /* 0x0000000200067825 */ /* 0x042fe400078e0216 */
[----:B------:R1:W4:Y:S04]  /*1abd0*/  LDG.E.U16 R23, [R8.64] ;  /* 0x0000000408177981 */ /* 0x000328000c1e1500 */
[----:B------:R0:W3:Y:S04]  /*1abe0*/  LDG.E.U16 R22, [R10.64] ;  /* 0x000000040a167981 */ /* 0x0000e8000c1e1500 */
        /* <DEDUP_REMOVED lines=8> */
[----:B0-----:R-:W-:-:S06]  /*1ac70*/  IMAD.WIDE R12, R0, 0x2, R14 ;  /* 0x00000002000c7825 */ /* 0x001fcc00078e020e */
[----:B------:R-:W3:Y:S01]  /*1ac80*/  LDG.E.U16 R13, [R12.64] ;  /* 0x000000040c0d7981 */ /* 0x000ee2000c1e1500 */
[----:B--2---:R-:W-:-:S03]  /*1ac90*/  IMAD.WIDE R4, R0, 0x2, R16 ;  /* 0x0000000200047825 */ /* 0x004fc600078e0210 */
[----:B----4-:R-:W-:Y:S04]  /*1aca0*/  STL [R1+0x194], R23 ;  /* 0x0001941701007387 */ /* 0x010fe80000100800 */
[----:B---3--:R0:W-:Y:S04]  /*1acb0*/  STL [R1+0x198], R22 ;  /* 0x0001981601007387 */ /* 0x0081e80000100800 */
[----:B------:R-:W2:Y:S01]  /*1acc0*/  LDL.64 R14, [R1+0x8b0] ;  /* 0x0008b000010e7983 */ /* 0x000ea20000100a00 */
[----:B------:R-:W-:-:S03]  /*1acd0*/  IMAD.WIDE R8, R0, 0x2, R8 ;  /* 0x0000000200087825 */ /* 0x000fc600078e0208 */
[----:B0-----:R-:W3:Y:S01]  /*1ace0*/  LDL.64 R22, [R1+0x8b8] ;  /* 0x0008b80001167983 */ /* 0x001ee20000100a00 */
[----:B------:R-:W-:-:S03]  /*1acf0*/  IMAD.WIDE R10, R0, 0x2, R10 ;  /* 0x00000002000a7825 */ /* 0x000fc600078e020a */
[----:B------:R0:W-:Y:S04]  /*1ad00*/  STL [R1+0x190], R7 ;  /* 0x0001900701007387 */ /* 0x0001e80000100800 */
[----:B------:R-:W4:Y:S01]  /*1ad10*/  LDL.64 R16, [R1+0x8a8] ;  /* 0x0008a80001107983 */ /* 0x000f220000100a00 */
[----:B0-----:R-:W-:-:S03]  /*1ad20*/  IMAD.WIDE R6, R0, 0x2, R20 ;  /* 0x0000000200067825 */ /* 0x001fc600078e0214 */
[----:B------:R0:W3:Y:S04]  /*1ad30*/  LDG.E.U16 R21, [R8.64] ;  /* 0x0000000408157981 */ /* 0x0000e8000c1e1500 */
[----:B------:R1:W4:Y:S04]  /*1ad40*/  LDG.E.U16 R20, [R10.64] ;  /* 0x000000040a147981 */ /* 0x000328000c1e1500 */
[----:B------:R-:W4:Y:S04]  /*1ad50*/  LDG.E.U16 R7, [R6.64] ;  /* 0x0000000406077981 */ /* 0x000f28000c1e1500 */
[----:B0-----:R-:W4:Y:S04]  /*1ad60*/  LDL.64 R8, [R1+0x8c0] ;  /* 0x0008c00001087983 */ /* 0x001f280000100a00 */
[----:B-1----:R-:W4:Y:S04]  /*1ad70*/  LDL.64 R10, [R1+0x8c8] ;  /* 0x0008c800010a7983 */ /* 0x002f280000100a00 */
[----:B------:R0:W-:Y:S04]  /*1ad80*/  STL [R1+0x18c], R2 ;  /* 0x00018c0201007387 */ /* 0x0001e80000100800 */
[----:B0-----:R2:W4:Y:S04]  /*1ad90*/  LDG.E.U16 R2, [R4.64] ;  /* 0x0000000404027981 */ /* 0x001528000c1e1500 */
[----:B------:R0:W-:Y:S02]  /*1ada0*/  STL [R1+0x188], R13 ;  /* 0x0001880d01007387 */ /* 0x0001e40000100800 */
[----:B0-----:R-:W-:-:S06]  /*1adb0*/  IMAD.WIDE R12, R0, 0x2, R18 ;  /* 0x00000002000c7825 */ /* 0x001fcc00078e0212 */
[----:B------:R-:W4:Y:S01]  /*1adc0*/  LDG.E.U16 R13, [R12.64] ;  /* 0x000000040c0d7981 */ /* 0x000f22000c1e1500 */
[----:B--2---:R-:W-:-:S03]  /*1add0*/  IMAD.WIDE R4, R0, 0x2, R14 ;  /* 0x0000000200047825 */ /* 0x004fc600078e020e */
[----:B---3--:R-:W-:Y:S04]  /*1ade0*/  STL [R1+0x180], R21 ;  /* 0x0001801501007387 */ /* 0x008fe80000100800 */
[----:B----4-:R0:W-:Y:S04]  /*1adf0*/  STL [R1+0x184], R20 ;  /* 0x0001841401007387 */ /* 0x0101e80000100800 */
[----:B------:R-:W2:Y:S01]  /*1ae00*/  LDL.64 R18, [R1+0x888] ;  /* 0x0008880001127983 */ /* 0x000ea20000100a00 */
[----:B------:R-:W-:-:S03]  /*1ae10*/  IMAD.WIDE R8, R0, 0x2, R8 ;  /* 0x0000000200087825 */ /* 0x000fc600078e0208 */
[----:B0-----:R-:W3:Y:S01]  /*1ae20*/  LDL.64 R20, [R1+0x890] ;  /* 0x0008900001147983 */ /* 0x001ee20000100a00 */
[----:B------:R-:W-:-:S03]  /*1ae30*/  IMAD.WIDE R10, R0, 0x2, R10 ;  /* 0x00000002000a7825 */ /* 0x000fc600078e020a */
[----:B------:R0:W-:Y:S02]  /*1ae40*/  STL [R1+0x17c], R7 ;  /* 0x00017c0701007387 */ /* 0x0001e40000100800 */
[C---:B0-----:R-:W-:Y:S02]  /*1ae50*/  IMAD.WIDE R6, R0.reuse, 0x2, R22 ;  /* 0x0000000200067825 */ /* 0x041fe400078e0216 */
[----:B------:R0:W4:Y:S04]  /*1ae60*/  LDG.E.U16 R23, [R8.64] ;  /* 0x0000000408177981 */ /* 0x000128000c1e1500 */
[----:B------:R1:W3:Y:S04]  /*1ae70*/  LDG.E.U16 R22, [R10.64] ;  /* 0x000000040a167981 */ /* 0x0002e8000c1e1500 */
[----:B------:R-:W3:Y:S04]  /*1ae80*/  LDG.E.U16 R7, [R6.64] ;  /* 0x0000000406077981 */ /* 0x000ee8000c1e1500 */
[----:B0-----:R-:W3:Y:S04]  /*1ae90*/  LDL.64 R8, [R1+0x898] ;  /* 0x0008980001087983 */ /* 0x001ee80000100a00 */
[----:B-1----:R-:W3:Y:S04]  /*1aea0*/  LDL.64 R10, [R1+0x8a0] ;  /* 0x0008a000010a7983 */ /* 0x002ee80000100a00 */
[----:B------:R0:W-:Y:S04]  /*1aeb0*/  STL [R1+0x178], R2 ;  /* 0x0001780201007387 */ /* 0x0001e80000100800 */
[----:B------:R-:W3:Y:S04]  /*1aec0*/  LDL.64 R14, [R1+0x880] ;  /* 0x00088000010e7983 */ /* 0x000ee80000100a00 */
[----:B0-----:R2:W3:Y:S04]  /*1aed0*/  LDG.E.U16 R2, [R4.64] ;  /* 0x0000000404027981 */ /* 0x0014e8000c1e1500 */
[----:B------:R0:W-:Y:S02]  /*1aee0*/  STL [R1+0x174], R13 ;  /* 0x0001740d01007387 */ /* 0x0001e40000100800 */
[----:B0-----:R-:W-:-:S04]  /*1aef0*/  IMAD.WIDE R12, R0, 0x2, R16 ;  /* 0x00000002000c7825 */ /* 0x001fc800078e0210 */
[C---:B--2---:R-:W-:Y:S02]  /*1af00*/  IMAD.WIDE R4, R0.reuse, 0x2, R18 ;  /* 0x0000000200047825 */ /* 0x044fe400078e0212 */
[----:B------:R0:W2:Y:S04]  /*1af10*/  LDG.E.U16 R19, [R12.64] ;  /* 0x000000040c137981 */ /* 0x0000a8000c1e1500 */
[----:B----4-:R-:W-:Y:S04]  /*1af20*/  STL [R1+0x16c], R23 ;  /* 0x00016c1701007387 */ /* 0x010fe80000100800 */
[----:B---3--:R1:W-:Y:S04]  /*1af30*/  STL [R1+0x170], R22 ;  /* 0x0001701601007387 */ /* 0x0083e80000100800 */
[----:B------:R-:W3:Y:S01]  /*1af40*/  LDL.64 R16, [R1+0x860] ;  /* 0x0008600001107983 */ /* 0x000ee20000100a00 */
[----:B------:R-:W-:-:S03]  /*1af50*/  IMAD.WIDE R8, R0, 0x2, R8 ;  /* 0x0000000200087825 */ /* 0x000fc600078e0208 */
[----:B-1----:R-:W4:Y:S01]  /*1af60*/  LDL.64 R22, [R1+0x868] ;  /* 0x0008680001167983 */ /* 0x002f220000100a00 */
[----:B------:R-:W-:-:S03]  /*1af70*/  IMAD.WIDE R10, R0, 0x2, R10 ;  /* 0x00000002000a7825 */ /* 0x000fc600078e020a */
[----:B------:R1:W-:Y:S04]  /*1af80*/  STL [R1+0x168], R7 ;  /* 0x0001680701007387 */ /* 0x0003e80000100800 */
[----:B0-----:R0:W4:Y:S04]  /*1af90*/  LDG.E.U16 R13, [R8.64] ;  /* 0x00000004080d7981 */ /* 0x001128000c1e1500 */
[----:B------:R0:W4:Y:S01]  /*1afa0*/  LDG.E.U16 R12, [R10.64] ;  /* 0x000000040a0c7981 */ /* 0x000122000c1e1500 */
[----:B-1----:R-:W-:-:S03]  /*1afb0*/  IMAD.WIDE R6, R0, 0x2, R20 ;  /* 0x0000000200067825 */ /* 0x002fc600078e0214 */
[----:B0-----:R-:W4:Y:S04]  /*1afc0*/  LDL.64 R8, [R1+0x870] ;  /* 0x0008700001087983 */ /* 0x001f280000100a00 */
[----:B------:R-:W4:Y:S04]  /*1afd0*/  LDL.64 R10, [R1+0x878] ;  /* 0x00087800010a7983 */ /* 0x000f280000100a00 */
[----:B------:R-:W4:Y:S04]  /*1afe0*/  LDG.E.U16 R7, [R6.64] ;  /* 0x0000000406077981 */ /* 0x000f28000c1e1500 */
[----:B------:R0:W-:Y:S04]  /*1aff0*/  STL [R1+0x164], R2 ;  /* 0x0001640201007387 */ /* 0x0001e80000100800 */
[----:B------:R-:W4:Y:S04]  /*1b000*/  LDL.64 R20, [R1+0x848] ;  /* 0x0008480001147983 */ /* 0x000f280000100a00 */
[----:B0-----:R3:W4:Y:S04]  /*1b010*/  LDG.E.U16 R2, [R4.64] ;  /* 0x0000000404027981 */ /* 0x001728000c1e1500 */
[----:B--2---:R0:W-:Y:S04]  /*1b020*/  STL [R1+0x160], R19 ;  /* 0x0001601301007387 */ /* 0x0041e80000100800 */
[----:B0-----:R-:W2:Y:S01]  /*1b030*/  LDL.64 R18, [R1+0x840] ;  /* 0x0008400001127983 */ /* 0x001ea20000100a00 */
[----:B---3--:R-:W-:-:S03]  /*1b040*/  IMAD.WIDE R4, R0, 0x2, R16 ;  /* 0x0000000200047825 */ /* 0x008fc600078e0210 */
[----:B----4-:R-:W-:Y:S04]  /*1b050*/  STL [R1+0x158], R13 ;  /* 0x0001580d01007387 */ /* 0x010fe80000100800 */
[----:B------:R0:W-:Y:S02]  /*1b060*/  STL [R1+0x15c], R12 ;  /* 0x00015c0c01007387 */ /* 0x0001e40000100800 */
[C---:B0-----:R-:W-:Y:S02]  /*1b070*/  IMAD.WIDE R12, R0.reuse, 0x2, R14 ;  /* 0x00000002000c7825 */ /* 0x041fe400078e020e */
[----:B------:R-:W3:Y:S02]  /*1b080*/  LDL.64 R14, [R1+0x838] ;  /* 0x00083800010e7983 */ /* 0x000ee40000100a00 */
[----:B------:R-:W-:-:S02]  /*1b090*/  IMAD.WIDE R10, R0, 0x2, R10 ;  /* 0x00000002000a7825 */ /* 0x000fc400078e020a */
[----:B------:R-:W-:Y:S04]  /*1b0a0*/  STL [R1+0x154], R7 ;  /* 0x0001540701007387 */ /* 0x000fe80000100800 */
[----:B------:R0:W4:Y:S04]  /*1b0b0*/  LDG.E.U16 R17, [R12.64] ;  /* 0x000000040c117981 */ /* 0x000128000c1e1500 */
[----:B0-----:R-:W2:Y:S04]  /*1b0c0*/  LDL.64 R12, [R1+0x858] ;  /* 0x00085800010c7983 */ /* 0x001ea80000100a00 */
[----:B------:R0:W-:Y:S04]  /*1b0d0*/  STL [R1+0x150], R2 ;  /* 0x0001500201007387 */ /* 0x0001e80000100800 */
[----:B0-----:R0:W2:Y:S01]  /*1b0e0*/  LDG.E.U16 R2, [R10.64] ;  /* 0x000000040a027981 */ /* 0x0010a2000c1e1500 */
[----:B------:R-:W-:-:S04]  /*1b0f0*/  IMAD.WIDE R8, R0, 0x2, R8 ;  /* 0x0000000200087825 */ /* 0x000fc800078e0208 */
[C---:B------:R-:W-:Y:S02]  /*1b100*/  IMAD.WIDE R6, R0.reuse, 0x2, R22 ;  /* 0x0000000200067825 */ /* 0x040fe400078e0216 */
[----:B------:R-:W3:Y:S04]  /*1b110*/  LDG.E.U16 R9, [R8.64] ;  /* 0x0000000408097981 */ /* 0x000ee8000c1e1500 */
[----:B0-----:R-:W3:Y:S04]  /*1b120*/  LDL.64 R10, [R1+0x850] ;  /* 0x00085000010a7983 */ /* 0x001ee80000100a00 */
[----:B------:R-:W3:Y:S04]  /*1b130*/  LDL.64 R22, [R1+0x828] ;  /* 0x0008280001167983 */ /* 0x000ee80000100a00 */
[----:B------:R-:W3:Y:S04]  /*1b140*/  LDG.E.U16 R7, [R6.64] ;  /* 0x0000000406077981 */ /* 0x000ee8000c1e1500 */
[----:B----4-:R0:W-:Y:S04]  /*1b150*/  STL [R1+0x14c], R17 ;  /* 0x00014c1101007387 */ /* 0x0101e80000100800 */
[----:B0-----:R-:W4:Y:S04]  /*1b160*/  LDL.64 R16, [R1+0x820] ;  /* 0x0008200001107983 */ /* 0x001f280000100a00 */
[----:B--2---:R0:W-:Y:S04]  /*1b170*/  STL [R1+0x148], R2 ;  /* 0x0001480201007387 */ /* 0x0041e80000100800 */
[----:B0-----:R0:W2:Y:S01]  /*1b180*/  LDG.E.U16 R2, [R4.64] ;  /* 0x0000000404027981 */ /* 0x0010a2000c1e1500 */
[----:B------:R-:W-:-:S03]  /*1b190*/  IMAD.WIDE R12, R0, 0x2, R12 ;  /* 0x00000002000c7825 */ /* 0x000fc600078e020c */
[----:B---3--:R1:W-:Y:S01]  /*1b1a0*/  STL [R1+0x144], R9 ;  /* 0x0001440901007387 */ /* 0x0083e20000100800 */
[----:B------:R-:W-:-:S03]  /*1b1b0*/  IMAD.WIDE R10, R0, 0x2, R10 ;  /* 0x00000002000a7825 */ /* 0x000fc600078e020a */
[----:B------:R3:W-:Y:S01]  /*1b1c0*/  STL [R1+0x140], R7 ;  /* 0x0001400701007387 */ /* 0x0007e20000100800 */
[----:B0-----:R-:W-:-:S03]  /*1b1d0*/  IMAD.WIDE R4, R0, 0x2, R14 ;  /* 0x0000000200047825 */ /* 0x001fc600078e020e */
[----:B------:R0:W4:Y:S01]  /*1b1e0*/  LDG.E.U16 R15, [R12.64] ;  /* 0x000000040c0f7981 */ /* 0x000122000c1e1500 */
[----:B-1----:R-:W-:-:S03]  /*1b1f0*/  IMAD.WIDE R8, R0, 0x2, R20 ;  /* 0x0000000200087825 */ /* 0x002fc600078e0214 */
[----:B------:R-:W4:Y:S01]  /*1b200*/  LDL.64 R20, [R1+0x818] ;  /* 0x0008180001147983 */ /* 0x000f220000100a00 */
[----:B---3--:R-:W-:-:S03]  /*1b210*/  IMAD.WIDE R6, R0, 0x2, R18 ;  /* 0x0000000200067825 */ /* 0x008fc600078e0212 */
[----:B------:R-:W3:Y:S04]  /*1b220*/  LDL.64 R18, [R1+0x810] ;  /* 0x0008100001127983 */ /* 0x000ee80000100a00 */
[----:B0-----:R-:W3:Y:S04]  /*1b230*/  LDL.64 R12, [R1+0x830] ;  /* 0x00083000010c7983 */ /* 0x001ee80000100a00 */
[----:B--2---:R0:W-:Y:S04]  /*1b240*/  STL [R1+0x13c], R2 ;  /* 0x00013c0201007387 */ /* 0x0041e80000100800 */
[----:B0-----:R0:W2:Y:S04]  /*1b250*/  LDG.E.U16 R2, [R10.64] ;  /* 0x000000040a027981 */ /* 0x0010a8000c1e1500 */
[----:B----4-:R1:W-:Y:S04]  /*1b260*/  STL [R1+0x138], R15 ;  /* 0x0001380f01007387 */ /* 0x0103e80000100800 */
[----:B0-----:R3:W4:Y:S04]  /*1b270*/  LDG.E.U16 R10, [R8.64] ;  /* 0x00000004080a7981 */ /* 0x001728000c1e1500 */
[----:B------:R0:W3:Y:S04]  /*1b280*/  LDG.E.U16 R11, [R6.64] ;  /* 0x00000004060b7981 */ /* 0x0000e8000c1e1500 */
[----:B-1----:R-:W4:Y:S04]  /*1b290*/  LDL.64 R14, [R1+0x808] ;  /* 0x00080800010e7983 */ /* 0x002f280000100a00 */
[----:B--2---:R1:W-:Y:S04]  /*1b2a0*/  STL [R1+0x134], R2 ;  /* 0x0001340201007387 */ /* 0x0043e80000100800 */
[----:B-1----:R1:W2:Y:S01]  /*1b2b0*/  LDG.E.U16 R2, [R4.64] ;  /* 0x0000000404027981 */ /* 0x0022a2000c1e1500 */
[----:B0-----:R-:W-:-:S03]  /*1b2c0*/  IMAD.WIDE R6, R0, 0x2, R22 ;  /* 0x0000000200067825 */ /* 0x001fc600078e0216 */
[----:B------:R-:W2:Y:S01]  /*1b2d0*/  LDL.64 R22, [R1+0x7f8] ;  /* 0x0007f80001167983 */ /* 0x000ea20000100a00 */
[----:B---3--:R-:W-:-:S04]  /*1b2e0*/  IMAD.WIDE R8, R0, 0x2, R12 ;  /* 0x0000000200087825 */ /* 0x008fc800078e020c */
[C---:B-1----:R-:W-:Y:S02]  /*1b2f0*/  IMAD.WIDE R4, R0.reuse, 0x2, R16 ;  /* 0x0000000200047825 */ /* 0x042fe400078e0210 */
[----:B------:R-:W3:Y:S04]  /*1b300*/  LDL.64 R16, [R1+0x7f0] ;  /* 0x0007f00001107983 */ /* 0x000ee80000100a00 */
[----:B----4-:R0:W-:Y:S04]  /*1b310*/  STL [R1+0x130], R10 ;  /* 0x0001300a01007387 */ /* 0x0101e80000100800 */
[----:B------:R1:W-:Y:S04]  /*1b320*/  STL [R1+0x12c], R11 ;  /* 0x00012c0b01007387 */ /* 0x0003e80000100800 */
[----:B0-----:R0:W3:Y:S04]  /*1b330*/  LDG.E.U16 R10, [R8.64] ;  /* 0x00000004080a7981 */ /* 0x0010e8000c1e1500 */
[----:B-1----:R1:W3:Y:S04]  /*1b340*/  LDG.E.U16 R11, [R6.64] ;  /* 0x00000004060b7981 */ /* 0x0022e8000c1e1500 */
[----:B--2---:R2:W-:Y:S01]  /*1b350*/  STL [R1+0x128], R2 ;  /* 0x0001280201007387 */ /* 0x0045e20000100800 */
[----:B0-----:R-:W-:-:S03]  /*1b360*/  IMAD.WIDE R8, R0, 0x2, R20 ;  /* 0x0000000200087825 */ /* 0x001fc600078e0214 */
[----:B------:R-:W4:Y:S01]  /*1b370*/  LDL.64 R12, [R1+0x7e8] ;  /* 0x0007e800010c7983 */ /* 0x000f220000100a00 */
[----:B-1----:R-:W-:-:S03]  /*1b380*/  IMAD.WIDE R6, R0, 0x2, R18 ;  /* 0x0000000200067825 */ /* 0x002fc600078e0212 */
[----:B------:R-:W4:Y:S04]  /*1b390*/  LDL.64 R20, [R1+0x7e0] ;  /* 0x0007e00001147983 */ /* 0x000f280000100a00 */
[----:B--2---:R0:W2:Y:S04]  /*1b3a0*/  LDG.E.U16 R2, [R4.64] ;  /* 0x0000000404027981 */ /* 0x0040a8000c1e1500 */
[----:B------:R-:W4:Y:S01]  /*1b3b0*/  LDG.E.U16 R7, [R6.64] ;  /* 0x0000000406077981 */ /* 0x000f22000c1e1500 */
[----:B0-----:R-:W-:-:S03]  /*1b3c0*/  IMAD.WIDE R4, R0, 0x2, R14 ;  /* 0x0000000200047825 */ /* 0x001fc600078e020e */
[----:B------:R0:W4:Y:S04]  /*1b3d0*/  LDG.E.U16 R15, [R8.64] ;  /* 0x00000004080f7981 */ /* 0x000128000c1e1500 */
[----:B---3--:R-:W-:Y:S04]  /*1b3e0*/  STL [R1+0x120], R11 ;  /* 0x0001200b01007387 */ /* 0x008fe80000100800 */
[----:B------:R1:W-:Y:S04]  /*1b3f0*/  STL [R1+0x124], R10 ;  /* 0x0001240a01007387 */ /* 0x0003e80000100800 */
[----:B0-----:R-:W3:Y:S04]  /*1b400*/  LDL.64 R8, [R1+0x800] ;  /* 0x0008000001087983 */ /* 0x001ee80000100a00 */
[----:B-1----:R-:W3:Y:S04]  /*1b410*/  LDL.64 R10, [R1+0x7d8] ;  /* 0x0007d800010a7983 */ /* 0x002ee80000100a00 */
[----:B--2---:R0:W-:Y:S04]  /*1b420*/  STL [R1+0x11c], R2 ;  /* 0x00011c0201007387 */ /* 0x0041e80000100800 */
[----:B------:R-:W2:Y:S04]  /*1b430*/  LDL.64 R18, [R1+0x7d0] ;  /* 0x0007d00001127983 */ /* 0x000ea80000100a00 */
[----:B0-----:R0:W2:Y:S04]  /*1b440*/  LDG.E.U16 R2, [R4.64] ;  /* 0x0000000404027981 */ /* 0x0010a8000c1e1500 */
[----:B----4-:R1:W-:Y:S01]  /*1b450*/  STL [R1+0x118], R15 ;  /* 0x0001180f01007387 */ /* 0x0103e20000100800 */
[----:B0-----:R-:W-:-:S03]  /*1b460*/  IMAD.WIDE R4, R0, 0x2, R16 ;  /* 0x0000000200047825 */ /* 0x001fc600078e0210 */
[----:B-1----:R-:W4:Y:S01]  /*1b470*/  LDL.64 R14, [R1+0x7c8] ;  /* 0x0007c800010e7983 */ /* 0x002f220000100a00 */
[----:B---3--:R-:W-:-:S03]  /*1b480*/  IMAD.WIDE R8, R0, 0x2, R8 ;  /* 0x0000000200087825 */ /* 0x008fc600078e0208 */
[----:B------:R-:W-:Y:S04]  /*1b490*/  STL [R1+0x114], R7 ;  /* 0x0001140701007387 */ /* 0x000fe80000100800 */
[----:B------:R-:W3:Y:S04]  /*1b4a0*/  LDL.64 R16, [R1+0x7c0] ;  /* 0x0007c00001107983 */ /* 0x000ee80000100a00 */
[----:B--2---:R0:W-:Y:S04]  /*1b4b0*/  STL [R1+0x110], R2 ;  /* 0x0001100201007387 */ /* 0x0041e80000100800 */
[----:B0-----:R0:W2:Y:S01]  /*1b4c0*/  LDG.E.U16 R2, [R8.64] ;  /* 0x0000000408027981 */ /* 0x0010a2000c1e1500 */
[----:B------:R-:W-:-:S03]  /*1b4d0*/  IMAD.WIDE R6, R0, 0x2, R22 ;  /* 0x0000000200067825 */ /* 0x000fc600078e0216 */
[----:B------:R1:W3:Y:S04]  /*1b4e0*/  LDG.E.U16 R23, [R4.64] ;  /* 0x0000000404177981 */ /* 0x0002e8000c1e1500 */
[----:B------:R4:W3:Y:S01]  /*1b4f0*/  LDG.E.U16 R22, [R6.64] ;  /* 0x0000000406167981 */ /* 0x0008e2000c1e1500 */
[----:B0-----:R-:W-:-:S03]  /*1b500*/  IMAD.WIDE R8, R0, 0x2, R12 ;  /* 0x0000000200087825 */ /* 0x001fc600078e020c */
[----:B------:R-:W3:Y:S01]  /*1b510*/  LDL.64 R12, [R1+0x7b8] ;  /* 0x0007b800010c7983 */ /* 0x000ee20000100a00 */
[----:B-1----:R-:W-:-:S04]  /*1b520*/  IMAD.WIDE R4, R0, 0x2, R10 ;  /* 0x0000000200047825 */ /* 0x002fc800078e020a */
[C---:B----4-:R-:W-:Y:S02]  /*1b530*/  IMAD.WIDE R6, R0.reuse, 0x2, R20 ;  /* 0x0000000200067825 */ /* 0x050fe400078e0214 */
[----:B------:R3:W4:Y:S04]  /*1b540*/  LDG.E.U16 R21, [R4.64] ;  /* 0x0000000404157981 */ /* 0x000728000c1e1500 */
[----:B------:R0:W4:Y:S04]  /*1b550*/  LDG.E.U16 R20, [R6.64] ;  /* 0x0000000406147981 */ /* 0x000128000c1e1500 */
[----:B--2---:R1:W-:Y:S01]  /*1b560*/  STL [R1+0x10c], R2 ;  /* 0x00010c0201007387 */ /* 0x0043e20000100800 */
[----:B0-----:R-:W-:-:S03]  /*1b570*/  IMAD.WIDE R6, R0, 0x2, R14 ;  /* 0x0000000200067825 */ /* 0x001fc600078e020e */
[----:B------:R-:W2:Y:S04]  /*1b580*/  LDL.64 R10, [R1+0x7a8] ;  /* 0x0007a800010a7983 */ /* 0x000ea80000100a00 */
[----:B-1----:R0:W2:Y:S01]  /*1b590*/  LDG.E.U16 R2, [R8.64] ;  /* 0x0000000408027981 */ /* 0x0020a2000c1e1500 */
[----:B---3--:R-:W-:-:S03]  /*1b5a0*/  IMAD.WIDE R4, R0, 0x2, R16 ;  /* 0x0000000200047825 */ /* 0x008fc600078e0210 */
[----:B------:R-:W-:Y:S04]  /*1b5b0*/  STL [R1+0x104], R23 ;  /* 0x0001041701007387 */ /* 0x000fe80000100800 */
[----:B------:R1:W-:Y:S04]  /*1b5c0*/  STL [R1+0x108], R22 ;  /* 0x0001081601007387 */ /* 0x0003e80000100800 */
[----:B------:R3:W4:Y:S01]  /*1b5d0*/  LDG.E.U16 R17, [R6.64] ;  /* 0x0000000406117981 */ /* 0x000722000c1e1500 */
[----:B0-----:R-:W-:-:S03]  /*1b5e0*/  IMAD.WIDE R8, R0, 0x2, R18 ;  /* 0x0000000200087825 */ /* 0x001fc600078e0212 */
[----:B------:R-:W4:Y:S04]  /*1b5f0*/  LDL.64 R18, [R1+0x780] ;  /* 0x0007800001127983 */ /* 0x000f280000100a00 */
[----:B-1----:R-:W4:Y:S04]  /*1b600*/  LDL.64 R22, [R1+0x7a0] ;  /* 0x0007a00001167983 */ /* 0x002f280000100a00 */
[----:B---3--:R-:W3:Y:S04]  /*1b610*/  LDL.64 R6, [R1+0x7b0] ;  /* 0x0007b00001067983 */ /* 0x008ee80000100a00 */
[----:B------:R-:W3:Y:S04]  /*1b620*/  LDL.64 R14, [R1+0x760] ;  /* 0x00076000010e7983 */ /* 0x000ee80000100a00 */
[----:B------:R0:W3:Y:S04]  /*1b630*/  LDG.E.U16 R16, [R8.64] ;  /* 0x0000000408107981 */ /* 0x0000e8000c1e1500 */
[----:B--2---:R1:W-:Y:S04]  /*1b640*/  STL [R1+0x100], R2 ;  /* 0x0001000201007387 */ /* 0x0043e80000100800 */
[----:B-1----:R1:W2:Y:S01]  /*1b650*/  LDG.E.U16 R2, [R4.64] ;  /* 0x0000000404027981 */ /* 0x0022a2000c1e1500 */
[----:B0-----:R-:W-:-:S03]  /*1b660*/  IMAD.WIDE R8, R0, 0x2, R12 ;  /* 0x0000000200087825 */ /* 0x001fc600078e020c */
[----:B----4-:R-:W-:Y:S04]  /*1b670*/  STL [R1+0xf8], R21 ;  /* 0x0000f81501007387 */ /* 0x010fe80000100800 */
[----:B------:R-:W4:Y:S01]  /*1b680*/  LDG.E.U16 R9, [R8.64] ;  /* 0x0000000408097981 */ /* 0x000f22000c1e1500 */
[----:B---3--:R-:W-:-:S03]  /*1b690*/  IMAD.WIDE R6, R0, 0x2, R6 ;  /* 0x0000000200067825 */ /* 0x008fc600078e0206 */
[----:B------:R0:W-:Y:S04]  /*1b6a0*/  STL [R1+0xfc], R20 ;  /* 0x0000fc1401007387 */ /* 0x0001e80000100800 */
[----:B------:R-:W3:Y:S01]  /*1b6b0*/  LDG.E.U16 R7, [R6.64] ;  /* 0x0000000406077981 */ /* 0x000ee2000c1e1500 */
[----:B-1----:R-:W-:-:S03]  /*1b6c0*/  IMAD.WIDE R4, R0, 0x2, R10 ;  /* 0x0000000200047825 */ /* 0x002fc600078e020a */
[----:B0-----:R-:W3:Y:S04]  /*1b6d0*/  LDL.64 R20, [R1+0x740] ;  /* 0x0007400001147983 */ /* 0x001ee80000100a00 */
[----:B------:R-:W-:Y:S04]  /*1b6e0*/  STL [R1+0xf0], R17 ;  /* 0x0000f01101007387 */ /* 0x000fe80000100800 */
[----:B------:R0:W-:Y:S04]  /*1b6f0*/  STL [R1+0xf4], R16 ;  /* 0x0000f41001007387 */ /* 0x0001e80000100800 */
[----:B------:R-:W3:Y:S04]  /*1b700*/  LDL.64 R12, [R1+0x700] ;  /* 0x00070000010c7983 */ /* 0x000ee80000100a00 */
[----:B0-----:R-:W3:Y:S04]  /*1b710*/  LDL.64 R16, [R1+0x720] ;  /* 0x0007200001107983 */ /* 0x001ee80000100a00 */
[----:B--2---:R0:W-:Y:S04]  /*1b720*/  STL [R1+0xec], R2 ;  /* 0x0000ec0201007387 */ /* 0x0041e80000100800 */
[----:B------:R-:W2:Y:S04]  /*1b730*/  LDL.64 R10, [R1+0x6e0] ;  /* 0x0006e000010a7983 */ /* 0x000ea80000100a00 */
[----:B0-----:R0:W2:Y:S04]  /*1b740*/  LDG.E.U16 R2, [R4.64] ;  /* 0x0000000404027981 */ /* 0x0010a8000c1e1500 */
[----:B----4-:R1:W-:Y:S04]  /*1b750*/  STL [R1+0xe8], R9 ;  /* 0x0000e80901007387 */ /* 0x0103e80000100800 */
[----:B---3--:R3:W-:Y:S01]  /*1b760*/  STL [R1+0xe4], R7 ;  /* 0x0000e40701007387 */ /* 0x0087e20000100800 */
[----:B0-----:R-:W-:-:S03]  /*1b770*/  IMAD.WIDE R4, R0, 0x2, R14 ;  /* 0x0000000200047825 */ /* 0x001fc600078e020e */
[----:B------:R-:W4:Y:S01]  /*1b780*/  LDL.64 R14, [R1+0x6a0] ;  /* 0x0006a000010e7983 */ /* 0x000f220000100a00 */
[----:B-1----:R-:W-:-:S04]  /*1b790*/  IMAD.WIDE R8, R0, 0x2, R22 ;  /* 0x0000000200087825 */ /* 0x002fc800078e0216 */
[C---:B---3--:R-:W-:Y:S01]  /*1b7a0*/  IMAD.WIDE R6, R0.reuse, 0x2, R18 ;  /* 0x0000000200067825 */ /* 0x048fe200078e0212 */
[----:B------:R0:W3:Y:S04]  /*1b7b0*/  LDG.E.U16 R22, [R8.64] ;  /* 0x0000000408167981 */ /* 0x0000e8000c1e1500 */
[----:B------:R1:W3:Y:S04]  /*1b7c0*/  LDG.E.U16 R23, [R6.64] ;  /* 0x0000000406177981 */ /* 0x0002e8000c1e1500 */
[----:B------:R-:W4:Y:S04]  /*1b7d0*/  LDL.64 R18, [R1+0x6c0] ;  /* 0x0006c00001127983 */ /* 0x000f280000100a00 */
[----:B--2---:R2:W-:Y:S04]  /*1b7e0*/  STL [R1+0xe0], R2 ;  /* 0x0000e00201007387 */ /* 0x0045e80000100800 */
[----:B--2---:R2:W4:Y:S01]  /*1b7f0*/  LDG.E.U16 R2, [R4.64] ;  /* 0x0000000404027981 */ /* 0x004522000c1e1500 */
[----:B0-----:R-:W-:-:S04]  /*1b800*/  IMAD.WIDE R8, R0, 0x2, R20 ;  /* 0x0000000200087825 */ /* 0x001fc800078e0214 */
[C---:B-1----:R-:W-:Y:S02]  /*1b810*/  IMAD.WIDE R6, R0.reuse, 0x2, R16 ;  /* 0x0000000200067825 */ /* 0x042fe400078e0210 */
[----:B------:R0:W4:Y:S04]  /*1b820*/  LDG.E.U16 R17, [R8.64] ;  /* 0x0000000408117981 */ /* 0x000128000c1e1500 */
[----:B------:R-:W4:Y:S01]  /*1b830*/  LDG.E.U16 R7, [R6.64] ;  /* 0x0000000406077981 */ /* 0x000f22000c1e1500 */
[----:B--2---:R-:W-:-:S03]  /*1b840*/  IMAD.WIDE R4, R0, 0x2, R12 ;  /* 0x0000000200047825 */ /* 0x004fc600078e020c */
[----:B---3--:R-:W-:Y:S04]  /*1b850*/  STL [R1+0xd8], R23 ;  /* 0x0000d81701007387 */ /* 0x008fe80000100800 */
[----:B------:R1:W-:Y:S04]  /*1b860*/  STL [R1+0xdc], R22 ;  /* 0x0000dc1601007387 */ /* 0x0003e80000100800 */
[----:B------:R-:W2:Y:S04]  /*1b870*/  LDL.64 R12, [R1+0x640] ;  /* 0x00064000010c7983 */ /* 0x000ea80000100a00 */
[----:B-1----:R-:W3:Y:S04]  /*1b880*/  LDL.64 R22, [R1+0x660] ;  /* 0x0006600001167983 */ /* 0x002ee80000100a00 */
[----:B----4-:R1:W-:Y:S01]  /*1b890*/  STL [R1+0xd4], R2 ;  /* 0x0000d40201007387 */ /* 0x0103e20000100800 */
[----:B0-----:R-:W-:-:S03]  /*1b8a0*/  IMAD.WIDE R8, R0, 0x2, R10 ;  /* 0x0000000200087825 */ /* 0x001fc600078e020a */
[----:B------:R-:W4:Y:S04]  /*1b8b0*/  LDL.64 R20, [R1+0x620] ;  /* 0x0006200001147983 */ /* 0x000f280000100a00 */
[----:B-1----:R0:W2:Y:S04]  /*1b8c0*/  LDG.E.U16 R2, [R4.64] ;  /* 0x0000000404027981 */ /* 0x0020a8000c1e1500 */
[----:B------:R1:W-:Y:S04]  /*1b8d0*/  STL [R1+0xd0], R17 ;  /* 0x0000d01101007387 */ /* 0x0003e80000100800 */
[----:B------:R-:W3:Y:S01]  /*1b8e0*/  LDL.64 R10, [R1+0x5e0] ;  /* 0x0005e000010a7983 */ /* 0x000ee20000100a00 */
[----:B0-----:R-:W-:-:S03]  /*1b8f0*/  IMAD.WIDE R4, R0, 0x2, R14 ;  /* 0x0000000200047825 */ /* 0x001fc600078e020e */
[----:B------:R0:W3:Y:S04]  /*1b900*/  LDG.E.U16 R15, [R8.64] ;  /* 0x00000004080f7981 */ /* 0x0000e8000c1e1500 */
[----:B-1----:R-:W4:Y:S04]  /*1b910*/  LDL.64 R16, [R1+0x600] ;  /* 0x0006000001107983 */ /* 0x002f280000100a00 */
[----:B------:R1:W-:Y:S04]  /*1b920*/  STL [R1+0xcc], R7 ;  /* 0x0000cc0701007387 */ /* 0x0003e80000100800 */
[----:B0-----:R-:W4:Y:S01]  /*1b930*/  LDL.64 R8, [R1+0x680] ;  /* 0x0006800001087983 */ /* 0x001f220000100a00 */
[----:B-1----:R-:W-:-:S06]  /*1b940*/  IMAD.WIDE R6, R0, 0x2, R18 ;  /* 0x0000000200067825 */ /* 0x002fcc00078e0212 */
[----:B------:R-:W4:Y:S04]  /*1b950*/  LDG.E.U16 R7, [R6.64] ;  /* 0x0000000406077981 */ /* 0x000f28000c1e1500 */
[----:B--2---:R0:W-:Y:S04]  /*1b960*/  STL [R1+0xc8], R2 ;  /* 0x0000c80201007387 */ /* 0x0041e80000100800 */
[----:B------:R-:W2:Y:S04]  /*1b970*/  LDL.64 R18, [R1+0x5c0] ;  /* 0x0005c00001127983 */ /* 0x000ea80000100a00 */
[----:B0-----:R0:W2:Y:S04]  /*1b980*/  LDG.E.U16 R2, [R4.64] ;  /* 0x0000000404027981 */ /* 0x0010a8000c1e1500 */
[----:B---3--:R1:W-:Y:S01]  /*1b990*/  STL [R1+0xc4], R15 ;  /* 0x0000c40f01007387 */ /* 0x0083e20000100800 */
[----:B0-----:R-:W-:-:S04]  /*1b9a0*/  IMAD.WIDE R4, R0, 0x2, R12 ;  /* 0x0000000200047825 */ /* 0x001fc800078e020c */
[C---:B----4-:R-:W-:Y:S01]  /*1b9b0*/  IMAD.WIDE R8, R0.reuse, 0x2, R8 ;  /* 0x0000000200087825 */ /* 0x050fe200078e0208 */
[----:B-1----:R-:W3:Y:S04]  /*1b9c0*/  LDL.64 R14, [R1+0x5a0] ;  /* 0x0005a000010e7983 */ /* 0x002ee80000100a00 */
[----:B------:R-:W-:Y:S04]  /*1b9d0*/  STL [R1+0xc0], R7 ;  /* 0x0000c00701007387 */ /* 0x000fe80000100800 */
[----:B------:R-:W4:Y:S04]  /*1b9e0*/  LDL.64 R12, [R1+0x580] ;  /* 0x00058000010c7983 */ /* 0x000f280000100a00 */
[----:B--2---:R0:W-:Y:S04]  /*1b9f0*/  STL [R1+0xbc], R2 ;  /* 0x0000bc0201007387 */ /* 0x0041e80000100800 */
[----:B0-----:R0:W2:Y:S01]  /*1ba00*/  LDG.E.U16 R2, [R8.64] ;  /* 0x0000000408027981 */ /* 0x0010a2000c1e1500 */
[----:B------:R-:W-:-:S03]  /*1ba10*/  IMAD.WIDE R6, R0, 0x2, R22 ;  /* 0x0000000200067825 */ /* 0x000fc600078e0216 */
[----:B------:R1:W3:Y:S04]  /*1ba20*/  LDG.E.U16 R23, [R4.64] ;  /* 0x0000000404177981 */ /* 0x0002e8000c1e1500 */
[----:B------:R4:W3:Y:S01]  /*1ba30*/  LDG.E.U16 R22, [R6.64] ;  /* 0x0000000406167981 */ /* 0x0008e2000c1e1500 */
[----:B0-----:R-:W-:-:S04]  /*1ba40*/  IMAD.WIDE R8, R0, 0x2, R20 ;  /* 0x0000000200087825 */ /* 0x001fc800078e0214 */
[C---:B-1----:R-:W-:Y:S02]  /*1ba50*/  IMAD.WIDE R4, R0.reuse, 0x2, R10 ;  /* 0x0000000200047825 */ /* 0x042fe400078e020a */
[----:B------:R-:W3:Y:S02]  /*1ba60*/  LDL.64 R10, [R1+0x778] ;  /* 0x00077800010a7983 */ /* 0x000ee40000100a00 */
[C---:B----4-:R-:W-:Y:S02]  /*1ba70*/  IMAD.WIDE R6, R0.reuse, 0x2, R16 ;  /* 0x0000000200067825 */ /* 0x050fe400078e0210 */
[----:B------:R-:W4:Y:S04]  /*1ba80*/  LDL.64 R16, [R1+0x798] ;  /* 0x0007980001107983 */ /* 0x000f280000100a00 */
[----:B------:R3:W4:Y:S04]  /*1ba90*/  LDG.E.U16 R21, [R6.64] ;  /* 0x0000000406157981 */ /* 0x000728000c1e1500 */
[----:B------:R0:W4:Y:S04]  /*1baa0*/  LDG.E.U16 R20, [R4.64] ;  /* 0x0000000404147981 */ /* 0x000128000c1e1500 */
[----:B--2---:R1:W-:Y:S04]  /*1bab0*/  STL [R1+0xb8], R2 ;  /* 0x0000b80201007387 */ /* 0x0043e80000100800 */
[----:B-1----:R1:W2:Y:S01]  /*1bac0*/  LDG.E.U16 R2, [R8.64] ;  /* 0x0000000408027981 */ /* 0x0022a2000c1e1500 */
[----:B---3--:R-:W-:-:S03]  /*1bad0*/  IMAD.WIDE R6, R0, 0x2, R14 ;  /* 0x0000000200067825 */ /* 0x008fc600078e020e */
[----:B------:R-:W-:Y:S01]  /*1bae0*/  STL [R1+0xb0], R23 ;  /* 0x0000b01701007387 */ /* 0x000fe20000100800 */
[----:B0-----:R-:W-:-:S03]  /*1baf0*/  IMAD.WIDE R4, R0, 0x2, R12 ;  /* 0x0000000200047825 */ /* 0x001fc600078e020c */
[----:B------:R0:W-:Y:S01]  /*1bb00*/  STL [R1+0xb4], R22 ;  /* 0x0000b41601007387 */ /* 0x0001e20000100800 */
[----:B-1----:R-:W-:-:S03]  /*1bb10*/  IMAD.WIDE R8, R0, 0x2, R18 ;  /* 0x0000000200087825 */ /* 0x002fc600078e0212 */
[----:B------:R-:W3:Y:S04]  /*1bb20*/  LDL.64 R18, [R1+0x718] ;  /* 0x0007180001127983 */ /* 0x000ee80000100a00 */
[----:B------:R-:W3:Y:S04]  /*1bb30*/  LDL.64 R14, [R1+0x6f8] ;  /* 0x0006f800010e7983 */ /* 0x000ee80000100a00 */
[----:B0-----:R-:W3:Y:S04]  /*1bb40*/  LDL.64 R22, [R1+0x738] ;  /* 0x0007380001167983 */ /* 0x001ee80000100a00 */
[----:B--2---:R0:W-:Y:S04]  /*1bb50*/  STL [R1+0xac], R2 ;  /* 0x0000ac0201007387 */ /* 0x0041e80000100800 */
[----:B----4-:R1:W-:Y:S04]  /*1bb60*/  STL [R1+0xa8], R21 ;  /* 0x0000a81501007387 */ /* 0x0103e80000100800 */
[----:B------:R-:W2:Y:S04]  /*1bb70*/  LDL.64 R12, [R1+0x6d8] ;  /* 0x0006d800010c7983 */ /* 0x000ea80000100a00 */
[----:B------:R4:W-:Y:S04]  /*1bb80*/  STL [R1+0xa4], R20 ;  /* 0x0000a41401007387 */ /* 0x0009e80000100800 */
[----:B0-----:R0:W2:Y:S04]  /*1bb90*/  LDG.E.U16 R2, [R8.64] ;  /* 0x0000000408027981 */ /* 0x0010a8000c1e1500 */
[----:B-1----:R1:W2:Y:S04]  /*1bba0*/  LDG.E.U16 R21, [R6.64] ;  /* 0x0000000406157981 */ /* 0x0022a8000c1e1500 */
[----:B----4-:R4:W2:Y:S04]  /*1bbb0*/  LDG.E.U16 R20, [R4.64] ;  /* 0x0000000404147981 */ /* 0x0108a8000c1e1500 */
[----:B----4-:R-:W4:Y:S01]  /*1bbc0*/  LDL.64 R4, [R1+0x758] ;  /* 0x0007580001047983 */ /* 0x010f220000100a00 */
[----:B0-----:R-:W-:-:S04]  /*1bbd0*/  IMAD.WIDE R8, R0, 0x2, R16 ;  /* 0x0000000200087825 */ /* 0x001fc800078e0210 */
[C---:B-1----:R-:W-:Y:S01]  /*1bbe0*/  IMAD.WIDE R6, R0.reuse, 0x2, R10 ;  /* 0x0000000200067825 */ /* 0x042fe200078e020a */
[----:B--2---:R0:W-:Y:S04]  /*1bbf0*/  STL [R1+0x1f08], R20 ;  /* 0x001f081401007387 */ /* 0x0041e80000100800 */
[----:B------:R-:W2:Y:S04]  /*1bc00*/  LDL.64 R16, [R1+0x6b8] ;  /* 0x0006b80001107983 */ /* 0x000ea80000100a00 */
[----:B------:R-:W2:Y:S04]  /*1bc10*/  LDL.64 R10, [R1+0x698] ;  /* 0x00069800010a7983 */ /* 0x000ea80000100a00 */
[----:B------:R1:W-:Y:S01]  /*1bc20*/  STL [R1+0xa0], R2 ;  /* 0x0000a00201007387 */ /* 0x0003e20000100800 */
[----:B----4-:R-:W-:-:S03]  /*1bc30*/  IMAD.WIDE R4, R0, 0x2, R4 ;  /* 0x0000000200047825 */ /* 0x010fc600078e0204 */
[----:B0-----:R0:W4:Y:S04]  /*1bc40*/  LDG.E.U16 R20, [R6.64] ;  /* 0x0000000406147981 */ /* 0x001128000c1e1500 */
[----:B-1----:R3:W2:Y:S04]  /*1bc50*/  LDG.E.U16 R2, [R8.64] ;  /* 0x0000000408027981 */ /* 0x0026a8000c1e1500 */
[----:B------:R1:W-:Y:S04]  /*1bc60*/  STL [R1+0x1c], R21 ;  /* 0x00001c1501007387 */ /* 0x0003e80000100800 */
[----:B-1----:R1:W4:Y:S01]  /*1bc70*/  LDG.E.U16 R21, [R4.64] ;  /* 0x0000000404157981 */ /* 0x002322000c1e1500 */
[----:B---3--:R-:W-:-:S03]  /*1bc80*/  IMAD.WIDE R8, R0, 0x2, R22 ;  /* 0x0000000200087825 */ /* 0x008fc600078e0216 */
[----:B--2---:R2:W-:Y:S01]  /*1bc90*/  STL [R1+0x9c], R2 ;  /* 0x00009c0201007387 */ /* 0x0045e20000100800 */
[----:B-1----:R-:W-:-:S03]  /*1bca0*/  IMAD.WIDE R4, R0, 0x2, R14 ;  /* 0x0000000200047825 */ /* 0x002fc600078e020e */
[----:B------:R-:W3:Y:S04]  /*1bcb0*/  LDL.64 R22, [R1+0x638] ;  /* 0x0006380001167983 */ /* 0x000ee80000100a00 */
[----:B--2---:R1:W2:Y:S01]  /*1bcc0*/  LDG.E.U16 R2, [R8.64] ;  /* 0x0000000408027981 */ /* 0x0042a2000c1e1500 */
[----:B0-----:R-:W-:-:S03]  /*1bcd0*/  IMAD.WIDE R6, R0, 0x2, R18 ;  /* 0x0000000200067825 */ /* 0x001fc600078e0212 */
[----:B------:R0:W3:Y:S04]  /*1bce0*/  LDG.E.U16 R19, [R4.64] ;  /* 0x0000000404137981 */ /* 0x0000e8000c1e1500 */
[----:B----4-:R-:W-:Y:S01]  /*1bcf0*/  STL [R1+0x94], R21 ;  /* 0x0000941501007387 */ /* 0x010fe20000100800 */
[----:B-1----:R-:W-:-:S03]  /*1bd00*/  IMAD.WIDE R8, R0, 0x2, R12 ;  /* 0x0000000200087825 */ /* 0x002fc600078e020c */
[----:B------:R1:W4:Y:S01]  /*1bd10*/  LDG.E.U16 R18, [R6.64] ;  /* 0x0000000406127981 */ /* 0x000322000c1e1500 */
[----:B0-----:R-:W-:-:S03]  /*1bd20*/  IMAD.WIDE R4, R0, 0x2, R10 ;  /* 0x0000000200047825 */ /* 0x001fc600078e020a */
[----:B------:R0:W-:Y:S04]  /*1bd30*/  STL [R1+0x98], R20 ;  /* 0x0000981401007387 */ /* 0x0001e80000100800 */
[----:B------:R0:W4:Y:S01]  /*1bd40*/  LDG.E.U16 R10, [R8.64] ;  /* 0x00000004080a7981 */ /* 0x000122000c1e1500 */
[----:B-1----:R-:W-:-:S03]  /*1bd50*/  IMAD.WIDE R6, R0, 0x2, R16 ;  /* 0x0000000200067825 */ /* 0x002fc600078e0210 */
[----:B------:R-:W4:Y:S04]  /*1bd60*/  LDL.64 R14, [R1+0x5f8] ;  /* 0x0005f800010e7983 */ /* 0x000f280000100a00 */
[----:B------:R1:W4:Y:S04]  /*1bd70*/  LDG.E.U16 R11, [R6.64] ;  /* 0x00000004060b7981 */ /* 0x000328000c1e1500 */
[----:B0-----:R-:W4:Y:S04]  /*1bd80*/  LDL.64 R8, [R1+0x678] ;  /* 0x0006780001087983 */ /* 0x001f280000100a00 */
[----:B------:R-:W4:Y:S04]  /*1bd90*/  LDL.64 R20, [R1+0x618] ;  /* 0x0006180001147983 */ /* 0x000f280000100a00 */
[----:B-1----:R-:W4:Y:S04]  /*1bda0*/  LDL.64 R6, [R1+0x658] ;  /* 0x0006580001067983 */ /* 0x002f280000100a00 */
[----:B------:R-:W4:Y:S04]  /*1bdb0*/  LDL.64 R12, [R1+0x5d8] ;  /* 0x0005d800010c7983 */ /* 0x000f280000100a00 */
[----:B--2---:R0:W-:Y:S04]  /*1bdc0*/  STL [R1+0x90], R2 ;  /* 0x0000900201007387 */ /* 0x0041e80000100800 */
[----:B0-----:R0:W2:Y:S04]  /*1bdd0*/  LDG.E.U16 R2, [R4.64] ;  /* 0x0000000404027981 */ /* 0x0010a8000c1e1500 */
[----:B---3--:R-:W-:Y:S04]  /*1bde0*/  STL [R1+0x88], R19 ;  /* 0x0000881301007387 */ /* 0x008fe80000100800 */
[----:B----4-:R1:W-:Y:S01]  /*1bdf0*/  STL [R1+0x8c], R18 ;  /* 0x00008c1201007387 */ /* 0x0103e20000100800 */
[----:B0-----:R-:W-:-:S03]  /*1be00*/  IMAD.WIDE R4, R0, 0x2, R22 ;  /* 0x0000000200047825 */ /* 0x001fc600078e0216 */
[----:B------:R-:W3:Y:S04]  /*1be10*/  LDL.64 R16, [R1+0x598] ;  /* 0x0005980001107983 */ /* 0x000ee80000100a00 */
[----:B------:R0:W4:Y:S04]  /*1be20*/  LDG.E.U16 R22, [R4.64] ;  /* 0x0000000404167981 */ /* 0x000128000c1e1500 */
[----:B-1----:R-:W3:Y:S01]  /*1be30*/  LDL.64 R18, [R1+0x5b8] ;  /* 0x0005b80001127983 */ /* 0x002ee20000100a00 */
[----:B------:R-:W-:-:S03]  /*1be40*/  IMAD.WIDE R8, R0, 0x2, R8 ;  /* 0x0000000200087825 */ /* 0x000fc600078e0208 */
[----:B------:R-:W-:Y:S04]  /*1be50*/  STL [R1+0x80], R11 ;  /* 0x0000800b01007387 */ /* 0x000fe80000100800 */
[----:B------:R1:W3:Y:S01]  /*1be60*/  LDG.E.U16 R23, [R8.64] ;  /* 0x0000000408177981 */ /* 0x0002e2000c1e1500 */
[----:B------:R-:W-:-:S03]  /*1be70*/  IMAD.WIDE R6, R0, 0x2, R6 ;  /* 0x0000000200067825 */ /* 0x000fc600078e0206 */
[----:B------:R0:W-:Y:S04]  /*1be80*/  STL [R1+0x84], R10 ;  /* 0x0000840a01007387 */ /* 0x0001e80000100800 */
[----:B0-----:R-:W4:Y:S04]  /*1be90*/  LDL.64 R10, [R1+0x578] ;  /* 0x00057800010a7983 */ /* 0x001f280000100a00 */
[----:B--2---:R0:W-:Y:S04]  /*1bea0*/  STL [R1+0x7c], R2 ;  /* 0x00007c0201007387 */ /* 0x0041e80000100800 */
[----:B0-----:R0:W2:Y:S01]  /*1beb0*/  LDG.E.U16 R2, [R6.64] ;  /* 0x0000000406027981 */ /* 0x0010a2000c1e1500 */
[----:B-1----:R-:W-:-:S04]  /*1bec0*/  IMAD.WIDE R8, R0, 0x2, R20 ;  /* 0x0000000200087825 */ /* 0x002fc800078e0214 */
[----:B------:R-:W-:-:S04]  /*1bed0*/  IMAD.WIDE R4, R0, 0x2, R12 ;  /* 0x0000000200047825 */ /* 0x000fc800078e020c */
[C---:B0-----:R-:W-:Y:S01]  /*1bee0*/  IMAD.WIDE R6, R0.reuse, 0x2, R14 ;  /* 0x0000000200067825 */ /* 0x041fe200078e020e */
[----:B------:R4:W2:Y:S04]  /*1bef0*/  LDG.E.U16 R21, [R4.64] ;  /* 0x0000000404157981 */ /* 0x0008a8000c1e1500 */
[----:B------:R0:W2:Y:S04]  /*1bf00*/  LDG.E.U16 R20, [R6.64] ;  /* 0x0000000406147981 */ /* 0x0000a8000c1e1500 */
[----:B---3--:R1:W-:Y:S04]  /*1bf10*/  STL [R1+0x78], R23 ;  /* 0x0000781701007387 */ /* 0x0083e80000100800 */
[----:B------:R-:W3:Y:S01]  /*1bf20*/  LDL.64 R14, [R1+0x770] ;  /* 0x00077000010e7983 */ /* 0x000ee20000100a00 */
[----:B0-----:R-:W-:-:S03]  /*1bf30*/  IMAD.WIDE R6, R0, 0x2, R16 ;  /* 0x0000000200067825 */ /* 0x001fc600078e0210 */
[----:B------:R-:W3:Y:S04]  /*1bf40*/  LDL.64 R12, [R1+0x750] ;  /* 0x00075000010c7983 */ /* 0x000ee80000100a00 */
[----:B-1----:R0:W3:Y:S01]  /*1bf50*/  LDG.E.U16 R23, [R8.64] ;  /* 0x0000000408177981 */ /* 0x0020e2000c1e1500 */
[----:B----4-:R-:W-:-:S03]  /*1bf60*/  IMAD.WIDE R4, R0, 0x2, R10 ;  /* 0x0000000200047825 */ /* 0x010fc600078e020a */
[----:B------:R-:W4:Y:S01]  /*1bf70*/  LDL.64 R10, [R1+0x730] ;  /* 0x00073000010a7983 */ /* 0x000f220000100a00 */
[----:B0-----:R-:W-:-:S03]  /*1bf80*/  IMAD.WIDE R8, R0, 0x2, R18 ;  /* 0x0000000200087825 */ /* 0x001fc600078e0212 */
[----:B------:R-:W4:Y:S04]  /*1bf90*/  LDG.E.U16 R19, [R6.64] ;  /* 0x0000000406137981 */ /* 0x000f28000c1e1500 */
[----:B------:R-:W4:Y:S04]  /*1bfa0*/  LDG.E.U16 R18, [R4.64] ;  /* 0x0000000404127981 */ /* 0x000f28000c1e1500 */
[----:B--2---:R0:W-:Y:S04]  /*1bfb0*/  STL [R1+0x74], R2 ;  /* 0x0000740201007387 */ /* 0x0041e80000100800 */
[----:B0-----:R0:W2:Y:S04]  /*1bfc0*/  LDG.E.U16 R2, [R8.64] ;  /* 0x0000000408027981 */ /* 0x0010a8000c1e1500 */
[----:B0-----:R-:W2:Y:S04]  /*1bfd0*/  LDL.64 R8, [R1+0x790] ;  /* 0x0007900001087983 */ /* 0x001ea80000100a00 */
[----:B---3--:R-:W-:Y:S04]  /*1bfe0*/  STL [R1+0x6c], R23 ;  /* 0x00006c1701007387 */ /* 0x008fe80000100800 */
[----:B------:R0:W-:Y:S04]  /*1bff0*/  STL [R1+0x70], R22 ;  /* 0x0000701601007387 */ /* 0x0001e80000100800 */
[----:B0-----:R-:W3:Y:S04]  /*1c000*/  LDL.64 R22, [R1+0x710] ;  /* 0x0007100001167983 */ /* 0x001ee80000100a00 */
[----:B------:R-:W-:Y:S04]  /*1c010*/  STL [R1+0x64], R21 ;  /* 0x0000641501007387 */ /* 0x000fe80000100800 */
[----:B------:R0:W-:Y:S04]  /*1c020*/  STL [R1+0x68], R20 ;  /* 0x0000681401007387 */ /* 0x0001e80000100800 */
[----:B------:R-:W3:Y:S04]  /*1c030*/  LDL.64 R16, [R1+0x6d0] ;  /* 0x0006d00001107983 */ /* 0x000ee80000100a00 */
[----:B0-----:R-:W3:Y:S04]  /*1c040*/  LDL.64 R20, [R1+0x6f0] ;  /* 0x0006f00001147983 */ /* 0x001ee80000100a00 */
[----:B----4-:R-:W-:Y:S01]  /*1c050*/  STL [R1+0x1ef8], R19 ;  /* 0x001ef81301007387 */ /* 0x010fe20000100800 */
[----:B------:R-:W-:-:S03]  /*1c060*/  IMAD.WIDE R6, R0, 0x2, R14 ;  /* 0x0000000200067825 */ /* 0x000fc600078e020e */
[----:B------:R0:W-:Y:S01]  /*1c070*/  STL [R1+0x1efc], R18 ;  /* 0x001efc1201007387 */ /* 0x0001e20000100800 */
[----:B------:R-:W-:-:S03]  /*1c080*/  IMAD.WIDE R4, R0, 0x2, R12 ;  /* 0x0000000200047825 */ /* 0x000fc600078e020c */
[----:B------:R-:W4:Y:S04]  /*1c090*/  LDL.64 R14, [R1+0x6b0] ;  /* 0x0006b000010e7983 */ /* 0x000f280000100a00 */
[----:B------:R-:W4:Y:S04]  /*1c0a0*/  LDL.64 R12, [R1+0x690] ;  /* 0x00069000010c7983 */ /* 0x000f280000100a00 */
[----:B0-----:R0:W4:Y:S01]  /*1c0b0*/  LDG.E.U16 R18, [R4.64] ;  /* 0x0000000404127981 */ /* 0x001122000c1e1500 */
[----:B--2---:R-:W-:-:S05]  /*1c0c0*/  IMAD.WIDE R8, R0, 0x2, R8 ;  /* 0x0000000200087825 */ /* 0x004fca00078e0208 */
[----:B------:R1:W2:Y:S04]  /*1c0d0*/  LDG.E.U16 R19, [R8.64] ;  /* 0x0000000408137981 */ /* 0x0002a8000c1e1500 */
[----:B------:R0:W-:Y:S04]  /*1c0e0*/  STL [R1+0x60], R2 ;  /* 0x0000600201007387 */ /* 0x0001e80000100800 */
[----:B0-----:R3:W4:Y:S01]  /*1c0f0*/  LDG.E.U16 R2, [R6.64] ;  /* 0x0000000406027981 */ /* 0x001722000c1e1500 */
[----:B-1----:R-:W-:-:S03]  /*1c100*/  IMAD.WIDE R8, R0, 0x2, R10 ;  /* 0x0000000200087825 */ /* 0x002fc600078e020a */
[----:B------:R-:W4:Y:S01]  /*1c110*/  LDL.64 R10, [R1+0x670] ;  /* 0x00067000010a7983 */ /* 0x000f220000100a00 */
[----:B---3--:R-:W-:-:S06]  /*1c120*/  IMAD.WIDE R6, R0, 0x2, R22 ;  /* 0x0000000200067825 */ /* 0x008fcc00078e0216 */
[----:B------:R-:W3:Y:S01]  /*1c130*/  LDG.E.U16 R7, [R6.64] ;  /* 0x0000000406077981 */ /* 0x000ee2000c1e1500 */
[----:B------:R-:W-:-:S03]  /*1c140*/  IMAD.WIDE R4, R0, 0x2, R20 ;  /* 0x0000000200047825 */ /* 0x000fc600078e0214 */
[----:B--2---:R0:W-:Y:S04]  /*1c150*/  STL [R1+0x5c], R19 ;  /* 0x00005c1301007387 */ /* 0x0041e80000100800 */
[----:B------:R-:W2:Y:S04]  /*1c160*/  LDL.64 R22, [R1+0x630] ;  /* 0x0006300001167983 */ /* 0x000ea80000100a00 */
[----:B0-----:R0:W2:Y:S04]  /*1c170*/  LDG.E.U16 R19, [R8.64] ;  /* 0x0000000408137981 */ /* 0x0010a8000c1e1500 */
[----:B----4-:R1:W-:Y:S04]  /*1c180*/  STL [R1+0x58], R2 ;  /* 0x0000580201007387 */ /* 0x0103e80000100800 */
[----:B------:R-:W4:Y:S04]  /*1c190*/  LDL.64 R20, [R1+0x610] ;  /* 0x0006100001147983 */ /* 0x000f280000100a00 */
[----:B-1----:R1:W3:Y:S01]  /*1c1a0*/  LDG.E.U16 R2, [R4.64] ;  /* 0x0000000404027981 */ /* 0x0022e2000c1e1500 */
[----:B0-----:R-:W-:-:S04]  /*1c1b0*/  IMAD.WIDE R8, R0, 0x2, R16 ;  /* 0x0000000200087825 */ /* 0x001fc800078e0210 */
[C---:B-1----:R-:W-:Y:S02]  /*1c1c0*/  IMAD.WIDE R4, R0.reuse, 0x2, R12 ;  /* 0x0000000200047825 */ /* 0x042fe400078e020c */
[----:B------:R0:W4:Y:S04]  /*1c1d0*/  LDG.E.U16 R12, [R8.64] ;  /* 0x00000004080c7981 */ /* 0x000128000c1e1500 */
[----:B--2---:R-:W-:Y:S04]  /*1c1e0*/  STL [R1+0x50], R19 ;  /* 0x0000501301007387 */ /* 0x004fe80000100800 */
[----:B------:R1:W-:Y:S04]  /*1c1f0*/  STL [R1+0x54], R18 ;  /* 0x0000541201007387 */ /* 0x0003e80000100800 */
[----:B------:R-:W2:Y:S04]  /*1c200*/  LDL.64 R16, [R1+0x5d0] ;  /* 0x0005d00001107983 */ /* 0x000ea80000100a00 */
[----:B-1----:R-:W2:Y:S04]  /*1c210*/  LDL.64 R18, [R1+0x5f0] ;  /* 0x0005f00001127983 */ /* 0x002ea80000100a00 */
[----:B---3--:R1:W-:Y:S02]  /*1c220*/  STL [R1+0x4c], R7 ;  /* 0x00004c0701007387 */ /* 0x0083e40000100800 */
[----:B-1----:R-:W-:-:S05]  /*1c230*/  IMAD.WIDE R6, R0, 0x2, R14 ;  /* 0x0000000200067825 */ /* 0x002fca00078e020e */
[----:B------:R1:W3:Y:S04]  /*1c240*/  LDG.E.U16 R13, [R6.64] ;  /* 0x00000004060d7981 */ /* 0x0002e8000c1e1500 */
[----:B-1----:R-:W2:Y:S04]  /*1c250*/  LDL.64 R6, [R1+0x650] ;  /* 0x0006500001067983 */ /* 0x002ea80000100a00 */
[----:B------:R1:W-:Y:S01]  /*1c260*/  STL [R1+0x48], R2 ;  /* 0x0000480201007387 */ /* 0x0003e20000100800 */
[----:B0-----:R-:W-:-:S03]  /*1c270*/  IMAD.WIDE R8, R0, 0x2, R10 ;  /* 0x0000000200087825 */ /* 0x001fc600078e020a */
[----:B------:R-:W2:Y:S04]  /*1c280*/  LDL.64 R14, [R1+0x5b0] ;  /* 0x0005b000010e7983 */ /* 0x000ea80000100a00 */
[----:B-1----:R0:W2:Y:S02]  /*1c290*/  LDG.E.U16 R2, [R4.64] ;  /* 0x0000000404027981 */ /* 0x0020a4000c1e1500 */
[C---:B0-----:R-:W-:Y:S02]  /*1c2a0*/  IMAD.WIDE R4, R0.reuse, 0x2, R22 ;  /* 0x0000000200047825 */ /* 0x041fe400078e0216 */
[----:B------:R-:W2:Y:S04]  /*1c2b0*/  LDG.E.U16 R22, [R8.64] ;  /* 0x0000000408167981 */ /* 0x000ea8000c1e1500 */
[----:B---3--:R-:W-:Y:S04]  /*1c2c0*/  STL [R1+0x40], R13 ;  /* 0x0000400d01007387 */ /* 0x008fe80000100800 */
[----:B----4-:R0:W-:Y:S04]  /*1c2d0*/  STL [R1+0x44], R12 ;  /* 0x0000440c01007387 */ /* 0x0101e80000100800 */
[----:B------:R-:W3:Y:S01]  /*1c2e0*/  LDL.64 R10, [R1+0x570] ;  /* 0x00057000010a7983 */ /* 0x000ee20000100a00 */
[----:B--2---:R-:W-:-:S03]  /*1c2f0*/  IMAD.WIDE R6, R0, 0x2, R6 ;  /* 0x0000000200067825 */ /* 0x004fc600078e0206 */
[----:B0-----:R-:W2:Y:S04]  /*1c300*/  LDL.64 R12, [R1+0x590] ;  /* 0x00059000010c7983 */ /* 0x001ea80000100a00 */
[----:B------:R-:W4:Y:S04]  /*1c310*/  LDG.E.U16 R23, [R6.64] ;  /* 0x0000000406177981 */ /* 0x000f28000c1e1500 */
[----:B------:R0:W-:Y:S04]  /*1c320*/  STL [R1+0x3c], R2 ;  /* 0x00003c0201007387 */ /* 0x0001e80000100800 */
[----:B0-----:R0:W2:Y:S02]  /*1c330*/  LDG.E.U16 R2, [R4.64] ;  /* 0x0000000404027981 */ /* 0x0010a4000c1e1500 */
[----:B0-----:R-:W-:-:S02]  /*1c340*/  IMAD.WIDE R4, R0, 0x2, R16 ;  /* 0x0000000200047825 */ /* 0x001fc400078e0210 */
[----:B------:R-:W3:Y:S04]  /*1c350*/  LDL.64 R16, [R1+0x788] ;  /* 0x0007880001107983 */ /* 0x000ee80000100a00 */
[----:B----4-:R-:W-:Y:S04]  /*1c360*/  STL [R1+0x34], R23 ;  /* 0x0000341701007387 */ /* 0x010fe80000100800 */
[----:B------:R0:W-:Y:S04]  /*1c370*/  STL [R1+0x38], R22 ;  /* 0x0000381601007387 */ /* 0x0001e80000100800 */
[----:B0-----:R-:W4:Y:S04]  /*1c380*/  LDL.64 R22, [R1+0x748] ;  /* 0x0007480001167983 */ /* 0x001f280000100a00 */
[----:B--2---:R0:W-:Y:S04]  /*1c390*/  STL [R1+0x30], R2 ;  /* 0x0000300201007387 */ /* 0x0041e80000100800 */
[----:B0-----:R3:W2:Y:S01]  /*1c3a0*/  LDG.E.U16 R2, [R4.64] ;  /* 0x0000000404027981 */ /* 0x0016a2000c1e1500 */
[----:B------:R-:W-:-:S04]  /*1c3b0*/  IMAD.WIDE R6, R0, 0x2, R18 ;  /* 0x0000000200067825 */ /* 0x000fc800078e0212 */
[C---:B------:R-:W-:Y:S01]  /*1c3c0*/  IMAD.WIDE R8, R0.reuse, 0x2, R20 ;  /* 0x0000000200087825 */ /* 0x040fe200078e0214 */
[----:B------:R0:W4:Y:S03]  /*1c3d0*/  LDG.E.U16 R19, [R6.64] ;  /* 0x0000000406137981 */ /* 0x000126000c1e1500 */
[C---:B---3--:R-:W-:Y:S01]  /*1c3e0*/  IMAD.WIDE R4, R0.reuse, 0x2, R10 ;  /* 0x0000000200047825 */ /* 0x048fe200078e020a */
[----:B------:R1:W3:Y:S04]  /*1c3f0*/  LDG.E.U16 R18, [R8.64] ;  /* 0x0000000408127981 */ /* 0x0002e8000c1e1500 */
[----:B------:R-:W3:Y:S01]  /*1c400*/  LDG.E.U16 R10, [R4.64] ;  /* 0x00000004040a7981 */ /* 0x000ee2000c1e1500 */
[----:B0-----:R-:W-:-:S04]  /*1c410*/  IMAD.WIDE R6, R0, 0x2, R12 ;  /* 0x0000000200067825 */ /* 0x001fc800078e020c */
[C---:B-1----:R-:W-:Y:S01]  /*1c420*/  IMAD.WIDE R8, R0.reuse, 0x2, R14 ;  /* 0x0000000200087825 */ /* 0x042fe200078e020e */
[----:B------:R0:W3:Y:S04]  /*1c430*/  LDG.E.U16 R11, [R6.64] ;  /* 0x00000004060b7981 */ /* 0x0000e8000c1e1500 */
[----:B--2---:R1:W-:Y:S04]  /*1c440*/  STL [R1+0x1ee0], R2 ;  /* 0x001ee00201007387 */ /* 0x0043e80000100800 */
[----:B0-----:R-:W2:Y:S04]  /*1c450*/  LDL.64 R6, [R1+0x768] ;  /* 0x0007680001067983 */ /* 0x001ea80000100a00 */
[----:B------:R-:W2:Y:S04]  /*1c460*/  LDL.64 R20, [R1+0x728] ;  /* 0x0007280001147983 */ /* 0x000ea80000100a00 */
[----:B-1----:R0:W2:Y:S04]  /*1c470*/  LDG.E.U16 R2, [R8.64] ;  /* 0x0000000408027981 */ /* 0x0020a8000c1e1500 */
[----:B------:R-:W2:Y:S04]  /*1c480*/  LDL.64 R14, [R1+0x708] ;  /* 0x00070800010e7983 */ /* 0x000ea80000100a00 */
[----:B------:R-:W2:Y:S01]  /*1c490*/  LDL.64 R12, [R1+0x6e8] ;  /* 0x0006e800010c7983 */ /* 0x000ea20000100a00 */
[----:B0-----:R-:W-:-:S03]  /*1c4a0*/  IMAD.WIDE R8, R0, 0x2, R16 ;  /* 0x0000000200087825 */ /* 0x001fc600078e0210 */
[----:B---3--:R-:W-:Y:S04]  /*1c4b0*/  STL [R1+0x1ee4], R11 ;  /* 0x001ee40b01007387 */ /* 0x008fe80000100800 */
[----:B------:R0:W-:Y:S04]  /*1c4c0*/  STL [R1+0x1ee8], R10 ;  /* 0x001ee80a01007387 */ /* 0x0001e80000100800 */
[----:B----4-:R-:W-:Y:S04]  /*1c4d0*/  STL [R1+0x28], R19 ;  /* 0x0000281301007387 */ /* 0x010fe80000100800 */
[----:B------:R1:W-:Y:S04]  /*1c4e0*/  STL [R1+0x2c], R18 ;  /* 0x00002c1201007387 */ /* 0x0003e80000100800 */
[----:B------:R-:W3:Y:S04]  /*1c4f0*/  LDL.64 R16, [R1+0x6a8] ;  /* 0x0006a80001107983 */ /* 0x000ee80000100a00 */
[----:B0-----:R-:W4:Y:S04]  /*1c500*/  LDL.64 R10, [R1+0x688] ;  /* 0x00068800010a7983 */ /* 0x001f280000100a00 */
[----:B-1----:R-:W3:Y:S04]  /*1c510*/  LDL.64 R18, [R1+0x6c8] ;  /* 0x0006c80001127983 */ /* 0x002ee80000100a00 */
[----:B--2---:R0:W-:Y:S04]  /*1c520*/  STL [R1+0x20], R2 ;  /* 0x0000200201007387 */ /* 0x0041e80000100800 */
[----:B0-----:R0:W2:Y:S01]  /*1c530*/  LDG.E.U16 R2, [R8.64] ;  /* 0x0000000408027981 */ /* 0x0010a2000c1e1500 */
[----:B------:R-:W-:-:S04]  /*1c540*/  IMAD.WIDE R6, R0, 0x2, R6 ;  /* 0x0000000200067825 */ /* 0x000fc800078e0206 */
[C---:B------:R-:W-:Y:S02]  /*1c550*/  IMAD.WIDE R4, R0.reuse, 0x2, R22 ;  /* 0x0000000200047825 */ /* 0x040fe400078e0216 */
[----:B------:R1:W3:Y:S04]  /*1c560*/  LDG.E.U16 R23, [R6.64] ;  /* 0x0000000406177981 */ /* 0x0002e8000c1e1500 */
[----:B------:R4:W3:Y:S01]  /*1c570*/  LDG.E.U16 R22, [R4.64] ;  /* 0x0000000404167981 */ /* 0x0008e2000c1e1500 */
[----:B0-----:R-:W-:-:S04]  /*1c580*/  IMAD.WIDE R8, R0, 0x2, R20 ;  /* 0x0000000200087825 */ /* 0x001fc800078e0214 */
[----:B-1----:R-:W-:-:S04]  /*1c590*/  IMAD.WIDE R6, R0, 0x2, R14 ;  /* 0x0000000200067825 */ /* 0x002fc800078e020e */
[C---:B----4-:R-:W-:Y:S01]  /*1c5a0*/  IMAD.WIDE R4, R0.reuse, 0x2, R12 ;  /* 0x0000000200047825 */ /* 0x050fe200078e020c */
[----:B--2---:R0:W-:Y:S04]  /*1c5b0*/  STL [R1+0x18], R2 ;  /* 0x0000180201007387 */ /* 0x0041e80000100800 */
[----:B------:R-:W2:Y:S04]  /*1c5c0*/  LDL.64 R14, [R1+0x668] ;  /* 0x00066800010e7983 */ /* 0x000ea80000100a00 */
[----:B------:R-:W4:Y:S04]  /*1c5d0*/  LDL.64 R20, [R1+0x648] ;  /* 0x0006480001147983 */ /* 0x000f280000100a00 */
[----:B------:R-:W4:Y:S04]  /*1c5e0*/  LDL.64 R12, [R1+0x628] ;  /* 0x00062800010c7983 */ /* 0x000f280000100a00 */
[----:B0-----:R0:W4:Y:S04]  /*1c5f0*/  LDG.E.U16 R2, [R8.64] ;  /* 0x0000000408027981 */ /* 0x001128000c1e1500 */
[----:B---3--:R1:W-:Y:S04]  /*1c600*/  STL [R1+0x14], R23 ;  /* 0x0000141701007387 */ /* 0x0083e80000100800 */
[----:B------:R3:W-:Y:S01]  /*1c610*/  STL [R1+0xc], R22 ;  /* 0x00000c1601007387 */ /* 0x0007e20000100800 */
[----:B0-----:R-:W-:-:S03]  /*1c620*/  IMAD.WIDE R8, R0, 0x2, R18 ;  /* 0x0000000200087825 */ /* 0x001fc600078e0212 */
[----:B------:R-:W4:Y:S04]  /*1c630*/  LDL.64 R18, [R1+0x608] ;  /* 0x0006080001127983 */ /* 0x000f280000100a00 */
[----:B-1----:R0:W4:Y:S04]  /*1c640*/  LDG.E.U16 R23, [R6.64] ;  /* 0x0000000406177981 */ /* 0x002128000c1e1500 */
[----:B---3--:R1:W3:Y:S04]  /*1c650*/  LDG.E.U16 R22, [R4.64] ;  /* 0x0000000404167981 */ /* 0x0082e8000c1e1500 */
[----:B------:R1:W3:Y:S01]  /*1c660*/  LDG.E.U16 R9, [R8.64] ;  /* 0x0000000408097981 */ /* 0x0002e2000c1e1500 */
[----:B0-----:R-:W-:-:S03]  /*1c670*/  IMAD.WIDE R6, R0, 0x2, R16 ;  /* 0x0000000200067825 */ /* 0x001fc600078e0210 */
[----:B------:R-:W3:Y:S01]  /*1c680*/  LDL.64 R16, [R1+0x5e8] ;  /* 0x0005e80001107983 */ /* 0x000ee20000100a00 */
[----:B-1----:R-:W-:-:S03]  /*1c690*/  IMAD.WIDE R4, R0, 0x2, R10 ;  /* 0x0000000200047825 */ /* 0x002fc600078e020a */
[----:B------:R-:W3:Y:S04]  /*1c6a0*/  LDL.64 R10, [R1+0x5c8] ;  /* 0x0005c800010a7983 */ /* 0x000ee80000100a00 */
[----:B------:R0:W3:Y:S04]  /*1c6b0*/  LDG.E.U16 R8, [R6.64] ;  /* 0x0000000406087981 */ /* 0x0000e8000c1e1500 */
[----:B0-----:R4:W3:Y:S01]  /*1c6c0*/  LDG.E.U16 R7, [R4.64] ;  /* 0x0000000404077981 */ /* 0x0018e2000c1e1500 */
[----:B--2---:R-:W-:-:S04]  /*1c6d0*/  IMAD.WIDE R14, R0, 0x2, R14 ;  /* 0x00000002000e7825 */ /* 0x004fc800078e020e */
[C---:B----4-:R-:W-:Y:S01]  /*1c6e0*/  IMAD.WIDE R4, R0.reuse, 0x2, R20 ;  /* 0x0000000200047825 */ /* 0x050fe200078e0214 */
[----:B------:R0:W2:Y:S03]  /*1c6f0*/  LDG.E.U16 R6, [R14.64] ;  /* 0x000000040e067981 */ /* 0x0000a6000c1e1500 */
[C---:B------:R-:W-:Y:S02]  /*1c700*/  IMAD.WIDE R12, R0.reuse, 0x2, R12 ;  /* 0x00000002000c7825 */ /* 0x040fe400078e020c */
[----:B------:R1:W4:Y:S04]  /*1c710*/  LDG.E.U16 R5, [R4.64] ;  /* 0x0000000404057981 */ /* 0x000328000c1e1500 */
[----:B-1----:R1:W4:Y:S02]  /*1c720*/  LDG.E.U16 R4, [R12.64] ;  /* 0x000000040c047981 */ /* 0x002324000c1e1500 */
[----:B-1----:R-:W-:-:S05]  /*1c730*/  IMAD.WIDE R12, R0, 0x2, R18 ;  /* 0x00000002000c7825 */ /* 0x002fca00078e0212 */
[----:B------:R1:W4:Y:S04]  /*1c740*/  LDG.E.U16 R21, [R12.64] ;  /* 0x000000040c157981 */ /* 0x000328000c1e1500 */
[----:B---3--:R-:W-:Y:S01]  /*1c750*/  STL [R1+0x1e80], R9 ;  /* 0x001e800901007387 */ /* 0x008fe20000100800 */
[----:B0-----:R-:W-:-:S03]  /*1c760*/  IMAD.WIDE R14, R0, 0x2, R16 ;  /* 0x00000002000e7825 */ /* 0x001fc600078e0210 */
[----:B------:R-:W-:Y:S04]  /*1c770*/  STL [R1+0x1e84], R8 ;  /* 0x001e840801007387 */ /* 0x000fe80000100800 */
[----:B------:R-:W-:Y:S04]  /*1c780*/  STL [R1+0x1e88], R7 ;  /* 0x001e880701007387 */ /* 0x000fe80000100800 */
[----:B--2---:R-:W-:Y:S04]  /*1c790*/  STL [R1+0x1e8c], R6 ;  /* 0x001e8c0601007387 */ /* 0x004fe80000100800 */
[----:B----4-:R-:W-:Y:S04]  /*1c7a0*/  STL [R1+0x1e90], R5 ;  /* 0x001e900501007387 */ /* 0x010fe80000100800 */
[----:B------:R-:W-:Y:S04]  /*1c7b0*/  STL [R1+0x1e94], R4 ;  /* 0x001e940401007387 */ /* 0x000fe80000100800 */
[----:B------:R0:W-:Y:S04]  /*1c7c0*/  STL [R1+0x8], R2 ;  /* 0x0000080201007387 */ /* 0x0001e80000100800 */
[----:B------:R-:W2:Y:S04]  /*1c7d0*/  LDL.64 R18, [R1+0x588] ;  /* 0x0005880001127983 */ /* 0x000ea80000100a00 */
[----:B0-----:R-:W3:Y:S04]  /*1c7e0*/  LDL R2, [R1+0x2c0] ;  /* 0x0002c00001027983 */ /* 0x001ee80000100800 */
[----:B------:R-:W4:Y:S04]  /*1c7f0*/  LDL.LU R4, [R1+0x52c] ;  /* 0x00052c0001047983 */ /* 0x000f280000300800 */
[----:B------:R-:W4:Y:S04]  /*1c800*/  LDL.LU R5, [R1+0x530] ;  /* 0x0005300001057983 */ /* 0x000f280000300800 */
[----:B------:R-:W2:Y:S04]  /*1c810*/  LDL.LU R6, [R1+0x524] ;  /* 0x0005240001067983 */ /* 0x000ea80000300800 */
[----:B------:R-:W-:Y:S04]  /*1c820*/  STL [R1+0x4], R23 ;  /* 0x0000041701007387 */ /* 0x000fe80000100800 */
[----:B------:R-:W2:Y:S04]  /*1c830*/  LDL.LU R7, [R1+0x528] ;  /* 0x0005280001077983 */ /* 0x000ea80000300800 */
[----:B------:R0:W-:Y:S01]  /*1c840*/  STL [R1], R22 ;  /* 0x0000001601007387 */ /* 0x0001e20000100800 */
[----:B------:R-:W-:-:S03]  /*1c850*/  IMAD.WIDE R16, R0, 0x2, R10 ;  /* 0x0000000200107825 */ /* 0x000fc600078e020a */
[----:B------:R-:W2:Y:S04]  /*1c860*/  LDL.LU R8, [R1+0x51c] ;  /* 0x00051c0001087983 */ /* 0x000ea80000300800 */
[----:B------:R-:W2:Y:S04]  /*1c870*/  LDL.LU R9, [R1+0x514] ;  /* 0x0005140001097983 */ /* 0x000ea80000300800 */
[----:B0-----:R-:W2:Y:S04]  /*1c880*/  LDG.E.U16 R22, [R14.64] ;  /* 0x000000040e167981 */ /* 0x001ea8000c1e1500 */
[----:B------:R-:W3:Y:S04]  /*1c890*/  LDL.LU R10, [R1+0x50c] ;  /* 0x00050c00010a7983 */ /* 0x000ee80000300800 */
[----:B------:R-:W3:Y:S04]  /*1c8a0*/  LDL.LU R11, [R1+0x504] ;  /* 0x00050400010b7983 */ /* 0x000ee80000300800 */
[----:B-1----:R-:W3:Y:S04]  /*1c8b0*/  LDL.64 R12, [R1+0x5a8] ;  /* 0x0005a800010c7983 */ /* 0x002ee80000100a00 */
[----:B------:R0:W-:Y:S04]  /*1c8c0*/  STL [R1+0x1e98], R21 ;  /* 0x001e981501007387 */ /* 0x0001e80000100800 */
[----:B------:R1:W4:Y:S04]  /*1c8d0*/  LDG.E.U16 R23, [R16.64] ;  /* 0x0000000410177981 */ /* 0x000328000c1e1500 */
[----:B0-----:R-:W4:Y:S04]  /*1c8e0*/  LDL.LU R21, [R1+0x534] ;  /* 0x0005340001157983 */ /* 0x001f280000300800 */
[----:B--2---:R-:W-:Y:S04]  /*1c8f0*/  STL [R1+0x1e9c], R22 ;  /* 0x001e9c1601007387 */ /* 0x004fe80000100800 */
[----:B-1----:R-:W2:Y:S01]  /*1c900*/  LDL.64 R16, [R1+0x568] ;  /* 0x0005680001107983 */ /* 0x002ea20000100a00 */
[----:B------:R-:W-:-:S06]  /*1c910*/  IMAD.WIDE R14, R0, 0x2, R18 ;  /* 0x00000002000e7825 */ /* 0x000fcc00078e0212 */
[----:B------:R-:W4:Y:S01]  /*1c920*/  LDG.E.U16 R14, [R14.64] ;  /* 0x000000040e0e7981 */ /* 0x000f22000c1e1500 */
[----:B---3--:R-:W-:-:S06]  /*1c930*/  IMAD.WIDE R12, R0, 0x2, R12 ;  /* 0x00000002000c7825 */ /* 0x008fcc00078e020c */
[----:B------:R0:W3:Y:S01]  /*1c940*/  LDG.E.U16 R12, [R12.64] ;  /* 0x000000040c0c7981 */ /* 0x0000e2000c1e1500 */
[----:B--2---:R-:W-:-:S05]  /*1c950*/  IMAD.WIDE R16, R0, 0x2, R16 ;  /* 0x0000000200107825 */ /* 0x004fca00078e0210 */
[----:B0-----:R-:W2:Y:S04]  /*1c960*/  LDG.E.U16 R13, [R16.64] ;  /* 0x00000004100d7981 */ /* 0x001ea8000c1e1500 */
[----:B----4-:R-:W-:Y:S04]  /*1c970*/  STL [R1+0x1ea0], R23 ;  /* 0x001ea01701007387 */ /* 0x010fe80000100800 */
[----:B------:R-:W4:Y:S04]  /*1c980*/  LDL.LU R18, [R1+0x4fc] ;  /* 0x0004fc0001127983 */ /* 0x000f280000300800 */
[----:B------:R-:W4:Y:S04]  /*1c990*/  LDL.LU R20, [R1+0x4f0] ;  /* 0x0004f00001147983 */ /* 0x000f280000300800 */
[----:B------:R0:W-:Y:S04]  /*1c9a0*/  STL [R1+0x165c], R0 ;  /* 0x00165c0001007387 */ /* 0x0001e80000100800 */
[----:B---3--:R-:W-:Y:S04]  /*1c9b0*/  STL [R1+0x1ea4], R12 ;  /* 0x001ea40c01007387 */ /* 0x008fe80000100800 */
[----:B------:R-:W-:Y:S04]  /*1c9c0*/  STL [R1+0x1ea8], R14 ;  /* 0x001ea80e01007387 */ /* 0x000fe80000100800 */
[----:B------:R-:W1:Y:S04]  /*1c9d0*/  S2R R19, SR_TID.X ;  /* 0x0000000000137919 */ /* 0x000e680000002100 */
[----:B--2---:R-:W-:Y:S04]  /*1c9e0*/  STL [R1+0x1eac], R13 ;  /* 0x001eac0d01007387 */ /* 0x004fe80000100800 */
[----:B0-----:R-:W2:Y:S01]  /*1c9f0*/  LDL.LU R0, [R1+0x554] ;  /* 0x0005540001007983 */ /* 0x001ea20000300800 */
[----:B-1----:R-:W-:-:S05]  /*1ca00*/  LOP3.LUT R19, R19, 0x1c, RZ, 0xc0, !PT ;  /* 0x0000001c13137812 */ /* 0x002fca00078ec0ff */
[----:B------:R-:W2:Y:S01]  /*1ca10*/  LDS R15, [R19.X8] ;  /* 0x00000000130f7984 */ /* 0x000ea20000008800 */
[----:B------:R-:W-:-:S04]  /*1ca20*/  FADD R16, -R2, R21 ;  /* 0x0000001502107221 */ /* 0x000fc80000000100 */
[----:B------:R-:W-:-:S04]  /*1ca30*/  FMUL R16, R16, 1.4426950216293334961 ;  /* 0x3fb8aa3b10107820 */ /* 0x000fc80000400000 */
[----:B------:R0:W1:Y:S01]  /*1ca40*/  MUFU.EX2 R2, R16 ;  /* 0x0000001000027308 */ /* 0x0000620000000800 */
[----:B------:R-:W-:Y:S02]  /*1ca50*/  F2FP.PACK_AB R17, R6, R7 ;  /* 0x000000070611723e */ /* 0x000fe400000000ff */
[----:B------:R-:W-:Y:S02]  /*1ca60*/  F2FP.PACK_AB R24, R8, R24 ;  /* 0x000000180818723e */ /* 0x000fe400000000ff */
[----:B------:R-:W-:Y:S02]  /*1ca70*/  F2FP.PACK_AB R25, R9, R25 ;  /* 0x000000190919723e */ /* 0x000fe400000000ff */
[----:B0-----:R-:W-:Y:S02]  /*1ca80*/  F2FP.PACK_AB R16, R4, R5 ;  /* 0x000000050410723e */ /* 0x001fe400000000ff */
[----:B------:R-:W-:Y:S01]  /*1ca90*/  F2FP.PACK_AB R26, R10, R26 ;  /* 0x0000001a0a1a723e */ /* 0x000fe200000000ff */
[----:B------:R-:W0:Y:S01]  /*1caa0*/  LDS R4, [R19.X8+0x100] ;  /* 0x0001000013047984 */ /* 0x000e220000008800 */
[----:B------:R-:W-:-:S03]  /*1cab0*/  F2FP.PACK_AB R27, R11, R27 ;  /* 0x0000001b0b1b723e */ /* 0x000fc600000000ff */
[----:B------:R-:W-:Y:S01]  /*1cac0*/  STL [R1+0x1eb0], R16 ;  /* 0x001eb01001007387 */ /* 0x000fe20000100800 */
[----:B------:R-:W-:-:S03]  /*1cad0*/  F2FP.PACK_AB R28, R28, R3 ;  /* 0x000000031c1c723e */ /* 0x000fc600000000ff */
[----:B-1----:R-:W-:Y:S01]  /*1cae0*/  STL [R1+0x10], R2 ;  /* 0x0000100201007387 */ /* 0x002fe20000100800 */
[----:B----4-:R-:W-:-:S03]  /*1caf0*/  F2FP.PACK_AB R29, R29, R18 ;  /* 0x000000121d1d723e */ /* 0x010fc600000000ff */
[----:B------:R-:W-:Y:S04]  /*1cb00*/  STL [R1+0x1eb4], R17 ;  /* 0x001eb41101007387 */ /* 0x000fe80000100800 */
[----:B------:R-:W-:Y:S04]  /*1cb10*/  STL [R1+0x1eb8], R24 ;  /* 0x001eb81801007387 */ /* 0x000fe80000100800 */
[----:B------:R-:W-:Y:S04]  /*1cb20*/  STL [R1+0x1ebc], R25 ;  /* 0x001ebc1901007387 */ /* 0x000fe80000100800 */
[----:B------:R-:W-:Y:S04]  /*1cb30*/  STL [R1+0x1ec0], R26 ;  /* 0x001ec01a01007387 */ /* 0x000fe80000100800 */
[----:B------:R-:W-:Y:S04]  /*1cb40*/  STL [R1+0x1ec4], R27 ;  /* 0x001ec41b01007387 */ /* 0x000fe80000100800 */
[----:B------:R-:W3:Y:S04]  /*1cb50*/  LDL.LU R3, [R1+0x1f20] ;  /* 0x001f200001037983 */ /* 0x000ee80000300800 */
[----:B------:R-:W-:Y:S04]  /*1cb60*/  STL [R1+0x1ec8], R28 ;  /* 0x001ec81c01007387 */ /* 0x000fe80000100800 */
[----:B------:R-:W-:Y:S01]  /*1cb70*/  STL [R1+0x1ecc], R29 ;  /* 0x001ecc1d01007387 */ /* 0x000fe20000100800 */
[----:B--2---:R-:W-:-:S03]  /*1cb80*/  FFMA R0, R2, R0, R15 ;  /* 0x0000000002007223 */ /* 0x004fc6000000000f */
[----:B------:R-:W1:Y:S04]  /*1cb90*/  LDS R2, [R19.X8+0x200] ;  /* 0x0002000013027984 */ /* 0x000e680000008800 */
[----:B------:R-:W-:Y:S04]  /*1cba0*/  STL [R1+0x554], R0 ;  /* 0x0005540001007387 */ /* 0x000fe80000100800 */
[----:B------:R-:W2:Y:S04]  /*1cbb0*/  LDS R0, [R19.X8+0x300] ;  /* 0x0003000013007984 */ /* 0x000ea80000008800 */
[----:B0-----:R-:W-:Y:S04]  /*1cbc0*/  STL [R1+0x504], R4 ;  /* 0x0005040401007387 */ /* 0x001fe80000100800 */
[----:B------:R-:W-:Y:S06]  /*1cbd0*/  BAR.SYNC.DEFER_BLOCKING 0x0 ;  /* 0x0000000000007b1d */ /* 0x000fec0000010000 */
[----:B-1----:R-:W-:Y:S04]  /*1cbe0*/  STL [R1+0x500], R2 ;  /* 0x0005000201007387 */ /* 0x002fe80000100800 */
[----:B--2---:R-:W-:Y:S04]  /*1cbf0*/  STL [R1+0x4fc], R0 ;  /* 0x0004fc0001007387 */ /* 0x004fe80000100800 */
[----:B------:R-:W2:Y:S04]  /*1cc00*/  LDL.LU R15, [R1+0x4ac] ;  /* 0x0004ac00010f7983 */ /* 0x000ea80000300800 */
[----:B--2---:R0:W-:Y:S04]  /*1cc10*/  STL [R1+0x1f14], R15 ;  /* 0x001f140f01007387 */ /* 0x0041e80000100800 */
[----:B0-----:R-:W2:Y:S04]  /*1cc20*/  LDL.LU R15, [R1+0x4bc] ;  /* 0x0004bc00010f7983 */ /* 0x001ea80000300800 */
[----:B--2---:R0:W-:Y:S04]  /*1cc30*/  STL [R1+0x1f18], R15 ;  /* 0x001f180f01007387 */ /* 0x0041e80000100800 */
[----:B0-----:R-:W2:Y:S04]  /*1cc40*/  LDL.LU R15, [R1+0x4cc] ;  /* 0x0004cc00010f7983 */ /* 0x001ea80000300800 */
        /* <DEDUP_REMOVED lines=27> */
[----:B---3--:R0:W-:Y:S04]  /*1ce00*/  STS.U16 [R3], R20 ;  /* 0x0000001403007388 */ /* 0x0081e80000000400 */
[----:B------:R-:W3:Y:S04]  /*1ce10*/  LDL.LU R19, [R1+0x1dc] ;  /* 0x0001dc0001137983 */ /* 0x000ee80000300800 */
[----:B0-----:R-:W3:Y:S04]  /*1ce20*/  LDL.LU R20, [R1+0x1cc] ;  /* 0x0001cc0001147983 */ /* 0x001ee80000300800 */
[----:B--2---:R0:W-:Y:S04]  /*1ce30*/  STS.U16 [R3+0x800], R15 ;  /* 0x0008000f03007388 */ /* 0x0041e80000000400 */
[----:B0-----:R-:W2:Y:S04]  /*1ce40*/  LDL.LU R15, [R1+0x1f1c] ;  /* 0x001f1c00010f7983 */ /* 0x001ea80000300800 */
[----:B--2---:R0:W-:Y:S04]  /*1ce50*/  STS.U16 [R3+0x1000], R15 ;  /* 0x0010000f03007388 */ /* 0x0041e80000000400 */
[----:B0-----:R-:W2:Y:S04]  /*1ce60*/  LDL.LU R15, [R1+0x1f18] ;  /* 0x001f1800010f7983 */ /* 0x001ea80000300800 */
[----:B---3--:R-:W-:Y:S04]  /*1ce70*/  STS.U16 [R3+0xf000], R19 ;  /* 0x00f0001303007388 */ /* 0x008fe80000000400 */
[----:B------:R-:W-:Y:S04]  /*1ce80*/  STS.U16 [R3+0xf800], R20 ;  /* 0x00f8001403007388 */ /* 0x000fe80000000400 */
[----:B--2---:R0:W-:Y:S04]  /*1ce90*/  STS.U16 [R3+0x1800], R15 ;  /* 0x0018000f03007388 */ /* 0x0041e80000000400 */
[----:B0-----:R-:W2:Y:S04]  /*1cea0*/  LDL.LU R15, [R1+0x1f14] ;  /* 0x001f1400010f7983 */ /* 0x001ea80000300800 */
[----:B------:R-:W3:Y:S04]  /*1ceb0*/  LDL.LU R19, [R1+0x1bc] ;  /* 0x0001bc0001137983 */ /* 0x000ee80000300800 */
[----:B------:R-:W2:Y:S04]  /*1cec0*/  LDL.LU R20, [R1+0x18c] ;  /* 0x00018c0001147983 */ /* 0x000ea80000300800 */
[----:B--2---:R0:W-:Y:S04]  /*1ced0*/  STL [R1+0x1f0c], R20 ;  /* 0x001f0c1401007387 */ /* 0x0041e80000100800 */
[----:B0-----:R-:W2:Y:S04]  /*1cee0*/  LDL.LU R20, [R1+0x19c] ;  /* 0x00019c0001147983 */ /* 0x001ea80000300800 */
[----:B------:R-:W-:Y:S04]  /*1cef0*/  STS.U16 [R3+0x2000], R15 ;  /* 0x0020000f03007388 */ /* 0x000fe80000000400 */
[----:B----4-:R-:W-:Y:S04]  /*1cf00*/  STS.U16 [R3+0x2800], R29 ;  /* 0x0028001d03007388 */ /* 0x010fe80000000400 */
[----:B------:R-:W-:Y:S04]  /*1cf10*/  STS.U16 [R3+0x3000], R28 ;  /* 0x0030001c03007388 */ /* 0x000fe80000000400 */
[----:B------:R-:W-:Y:S04]  /*1cf20*/  STS.U16 [R3+0x3800], R27 ;  /* 0x0038001b03007388 */ /* 0x000fe80000000400 */
[----:B------:R-:W-:Y:S04]  /*1cf30*/  STS.U16 [R3+0x4000], R26 ;  /* 0x0040001a03007388 */ /* 0x000fe80000000400 */
[----:B--2---:R0:W-:Y:S04]  /*1cf40*/  STL [R1+0x1f10], R20 ;  /* 0x001f101401007387 */ /* 0x0041e80000100800 */
[----:B0-----:R-:W2:Y:S04]  /*1cf50*/  LDL.LU R20, [R1+0x1ac] ;  /* 0x0001ac0001147983 */ /* 0x001ea80000300800 */
[----:B------:R-:W4:Y:S04]  /*1cf60*/  LDL.LU R15, [R1+0x17c] ;  /* 0x00017c00010f7983 */ /* 0x000f280000300800 */
[----:B------:R-:W4:Y:S04]  /*1cf70*/  LDL.LU R29, [R1+0x16c] ;  /* 0x00016c00011d7983 */ /* 0x000f280000300800 */
[----:B------:R-:W4:Y:S04]  /*1cf80*/  LDL.LU R28, [R1+0x15c] ;  /* 0x00015c00011c7983 */ /* 0x000f280000300800 */
[----:B------:R-:W4:Y:S04]  /*1cf90*/  LDL.LU R27, [R1+0x14c] ;  /* 0x00014c00011b7983 */ /* 0x000f280000300800 */
        /* <DEDUP_REMOVED lines=42> */
[----:B---3--:R1:W-:Y:S04]  /*1d240*/  STS.U16 [R3+0x10000], R19 ;  /* 0x0100001303007388 */ /* 0x0083e80000000400 */
[----:B0-----:R-:W3:Y:S04]  /*1d250*/  LDL.LU R18, [R1+0xa0] ;  /* 0x0000a00001127983 */ /* 0x001ee80000300800 */
[----:B-1----:R-:W3:Y:S04]  /*1d260*/  LDL.LU R19, [R1+0x1c] ;  /* 0x00001c0001137983 */ /* 0x002ee80000300800 */
[----:B--2---:R0:W-:Y:S04]  /*1d270*/  STS.U16 [R3+0x10800], R20 ;  /* 0x0108001403007388 */ /* 0x0041e80000000400 */
[----:B0-----:R-:W2:Y:S04]  /*1d280*/  LDL.LU R20, [R1+0x1f10] ;  /* 0x001f100001147983 */ /* 0x001ea80000300800 */
[----:B--2---:R0:W-:Y:S04]  /*1d290*/  STS.U16 [R3+0x11000], R20 ;  /* 0x0110001403007388 */ /* 0x0041e80000000400 */
[----:B0-----:R-:W2:Y:S04]  /*1d2a0*/  LDL.LU R20, [R1+0x1f0c] ;  /* 0x001f0c0001147983 */ /* 0x001ea80000300800 */
[----:B---3--:R-:W-:Y:S04]  /*1d2b0*/  STS.U16 [R3+0x1f000], R19 ;  /* 0x01f0001303007388 */ /* 0x008fe80000000400 */
[----:B----4-:R-:W-:Y:S04]  /*1d2c0*/  STS.U16 [R3+0x12000], R15 ;  /* 0x0120000f03007388 */ /* 0x010fe80000000400 */
[----:B--2---:R0:W-:Y:S04]  /*1d2d0*/  STS.U16 [R3+0x11800], R20 ;  /* 0x0118001403007388 */ /* 0x0041e80000000400 */
[----:B0-----:R-:W2:Y:S04]  /*1d2e0*/  LDL.LU R20, [R1+0x1f08] ;  /* 0x001f080001147983 */ /* 0x001ea80000300800 */
[----:B------:R-:W3:Y:S04]  /*1d2f0*/  LDL.LU R19, [R1+0x4e8] ;  /* 0x0004e80001137983 */ /* 0x000ee80000300800 */
[----:B------:R-:W4:Y:S04]  /*1d300*/  LDL.LU R15, [R1+0x4a8] ;  /* 0x0004a800010f7983 */ /* 0x000f280000300800 */
[----:B------:R-:W-:Y:S04]  /*1d310*/  STS.U16 [R3+0x12800], R29 ;  /* 0x0128001d03007388 */ /* 0x000fe80000000400 */
[----:B------:R-:W-:Y:S04]  /*1d320*/  STS.U16 [R3+0x13000], R28 ;  /* 0x0130001c03007388 */ /* 0x000fe80000000400 */
[----:B------:R-:W-:Y:S04]  /*1d330*/  STS.U16 [R3+0x13800], R27 ;  /* 0x0138001b03007388 */ /* 0x000fe80000000400 */
[----:B------:R-:W-:Y:S04]  /*1d340*/  STS.U16 [R3+0x1d800], R11 ;  /* 0x01d8000b03007388 */ /* 0x000fe80000000400 */
[----:B------:R-:W-:Y:S04]  /*1d350*/  STS.U16 [R3+0x14000], R26 ;  /* 0x0140001a03007388 */ /* 0x000fe80000000400 */
[----:B----4-:R0:W-:Y:S04]  /*1d360*/  STL [R1+0x1f04], R15 ;  /* 0x001f040f01007387 */ /* 0x0101e80000100800 */
[----:B0-----:R-:W4:Y:S04]  /*1d370*/  LDL.LU R15, [R1+0x4d8] ;  /* 0x0004d800010f7983 */ /* 0x001f280000300800 */
        /* <DEDUP_REMOVED lines=37> */
[----:B------:R2:W-:Y:S04]  /*1d5d0*/  STS.U16 [R3+0x1d000], R10 ;  /* 0x01d0000a03007388 */ /* 0x0005e80000000400 */
[----:B-1----:R-:W4:Y:S01]  /*1d5e0*/  LDL.LU R9, [R1+0x228] ;  /* 0x0002280001097983 */ /* 0x002f220000300800 */
[----:B0-----:R-:W-:-:S03]  /*1d5f0*/  LOP3.LUT R0, R3, 0x20, RZ, 0x3c, !PT ;  /* 0x0000002003007812 */ /* 0x001fc600078e3cff */
[----:B------:R0:W-:Y:S04]  /*1d600*/  STS.U16 [R3+0x1e000], R2 ;  /* 0x01e0000203007388 */ /* 0x0001e80000000400 */
[----:B--2---:R-:W2:Y:S04]  /*1d610*/  LDL.LU R10, [R1+0x218] ;  /* 0x00021800010a7983 */ /* 0x004ea80000300800 */
[----:B------:R1:W-:Y:S04]  /*1d620*/  STS.U16 [R3+0x1f800], R20 ;  /* 0x01f8001403007388 */ /* 0x0003e80000000400 */
[----:B0-----:R-:W2:Y:S04]  /*1d630*/  LDL.LU R2, [R1+0x208] ;  /* 0x0002080001027983 */ /* 0x001ea80000300800 */
[----:B------:R-:W-:Y:S04]  /*1d640*/  STS.U16 [R3+0x1e800], R18 ;  /* 0x01e8001203007388 */ /* 0x000fe80000000400 */
[----:B-1----:R-:W2:Y:S04]  /*1d650*/  LDL.LU R20, [R1+0x4b8] ;  /* 0x0004b80001147983 */ /* 0x002ea80000300800 */
[----:B------:R0:W-:Y:S04]  /*1d660*/  STL [R1+0x1598], R3 ;  /* 0x0015980301007387 */ /* 0x0001e80000100800 */
[----:B---3--:R1:W-:Y:S04]  /*1d670*/  STS.U16 [R0+0x200], R19 ;  /* 0x0002001300007388 */ /* 0x0083e80000000400 */
[----:B0-----:R-:W3:Y:S04]  /*1d680*/  LDL.LU R3, [R1+0x4c8] ;  /* 0x0004c80001037983 */ /* 0x001ee80000300800 */
[----:B------:R-:W2:Y:S04]  /*1d690*/  LDL.LU R18, [R1+0x1f8] ;  /* 0x0001f80001127983 */ /* 0x000ea80000300800 */
[----:B-1----:R-:W2:Y:S04]  /*1d6a0*/  LDL.LU R19, [R1+0x1e8] ;  /* 0x0001e80001137983 */ /* 0x002ea80000300800 */
[----:B----4-:R0:W-:Y:S04]  /*1d6b0*/  STS.U16 [R0+0xa00], R15 ;  /* 0x000a000f00007388 */ /* 0x0101e80000000400 */
[----:B0-----:R-:W4:Y:S04]  /*1d6c0*/  LDL.LU R15, [R1+0x1f04] ;  /* 0x001f0400010f7983 */ /* 0x001f280000300800 */
[----:B---3--:R-:W-:Y:S04]  /*1d6d0*/  STS.U16 [R0+0x1200], R3 ;  /* 0x0012000300007388 */ /* 0x008fe80000000400 */
[----:B--2---:R-:W-:Y:S04]  /*1d6e0*/  STS.U16 [R0+0x1a00], R20 ;  /* 0x001a001400007388 */ /* 0x004fe80000000400 */
[----:B----4-:R-:W-:Y:S04]  /*1d6f0*/  STS.U16 [R0+0x2200], R15 ;  /* 0x0022000f00007388 */ /* 0x010fe80000000400 */
        /* <DEDUP_REMOVED lines=22> */
[----:B0-----:R-:W2:Y:S04]  /*1d860*/  LDL.LU R11, [R1+0x1d8] ;  /* 0x0001d800010b7983 */ /* 0x001ea80000300800 */
[----:B------:R-:W-:Y:S04]  /*1d870*/  STS.U16 [R0+0xda00], R2 ;  /* 0x00da000200007388 */ /* 0x000fe80000000400 */
[----:B-1----:R-:W3:Y:S04]  /*1d880*/  LDL.LU R10, [R1+0x1c8] ;  /* 0x0001c800010a7983 */ /* 0x002ee80000300800 */
[----:B------:R0:W-:Y:S04]  /*1d890*/  STS.U16 [R0+0xe200], R18 ;  /* 0x00e2001200007388 */ /* 0x0001e80000000400 */
[----:B0-----:R-:W4:Y:S04]  /*1d8a0*/  LDL.LU R18, [R1+0x1a8] ;  /* 0x0001a80001127983 */ /* 0x001f280000300800 */
[----:B------:R-:W-:Y:S04]  /*1d8b0*/  STS.U16 [R0+0xea00], R19 ;  /* 0x00ea001300007388 */ /* 0x000fe80000000400 */
[----:B----4-:R0:W-:Y:S04]  /*1d8c0*/  STL [R1+0x1f00], R18 ;  /* 0x001f001201007387 */ /* 0x0101e80000100800 */
[----:B0-----:R-:W4:Y:S04]  /*1d8d0*/  LDL.LU R18, [R1+0x1b8] ;  /* 0x0001b80001127983 */ /* 0x001f280000300800 */
        /* <DEDUP_REMOVED lines=22> */
[----:B--2---:R0:W-:Y:S04]  /*1da40*/  STS.U16 [R0+0xf200], R11 ;  /* 0x00f2000b00007388 */ /* 0x0041e80000000400 */
[----:B------:R-:W2:Y:S04]  /*1da50*/  LDL.LU R7, [R1+0x74] ;  /* 0x0000740001077983 */ /* 0x000ea80000300800 */
[----:B---3--:R1:W-:Y:S04]  /*1da60*/  STS.U16 [R0+0xfa00], R10 ;  /* 0x00fa000a00007388 */ /* 0x0083e80000000400 */
[----:B0-----:R-:W3:Y:S04]  /*1da70*/  LDL.LU R11, [R1+0x70] ;  /* 0x00007000010b7983 */ /* 0x001ee80000300800 */
[----:B------:R-:W2:Y:S04]  /*1da80*/  LDL.LU R8, [R1+0x6c] ;  /* 0x00006c0001087983 */ /* 0x000ea80000300800 */
[----:B------:R-:W2:Y:S04]  /*1da90*/  LDL.LU R9, [R1+0x68] ;  /* 0x0000680001097983 */ /* 0x000ea80000300800 */
[----:B-1----:R-:W2:Y:S04]  /*1daa0*/  LDL.LU R10, [R1+0x64] ;  /* 0x00006400010a7983 */ /* 0x002ea80000300800 */
[----:B----4-:R0:W-:Y:S04]  /*1dab0*/  STS.U16 [R0+0x10200], R18 ;  /* 0x0102001200007388 */ /* 0x0101e80000000400 */
[----:B0-----:R-:W4:Y:S04]  /*1dac0*/  LDL.LU R18, [R1+0x1f00] ;  /* 0x001f000001127983 */ /* 0x001f280000300800 */
[----:B----4-:R0:W-:Y:S04]  /*1dad0*/  STS.U16 [R0+0x10a00], R18 ;  /* 0x010a001200007388 */ /* 0x0101e80000000400 */
        /* <DEDUP_REMOVED lines=22> */
[----:B--2---:R-:W-:Y:S04]  /*1dc40*/  STS.U16 [R0+0x1c200], R7 ;  /* 0x01c2000700007388 */ /* 0x004fe80000000400 */
[----:B---3--:R2:W-:Y:S04]  /*1dc50*/  STS.U16 [R0+0x1ca00], R11 ;  /* 0x01ca000b00007388 */ /* 0x0085e80000000400 */
[----:B0-----:R-:W3:Y:S04]  /*1dc60*/  LDL.LU R18, [R1+0x1efc] ;  /* 0x001efc0001127983 */ /* 0x001ee80000300800 */
[----:B-1----:R-:W4:Y:S04]  /*1dc70*/  LDL.LU R19, [R1+0x1ef8] ;  /* 0x001ef80001137983 */ /* 0x002f280000300800 */
[----:B--2---:R-:W0:Y:S04]  /*1dc80*/  S2R R11, SR_TID.X ;  /* 0x00000000000b7919 */ /* 0x004e280000002100 */
[----:B------:R-:W2:Y:S01]  /*1dc90*/  LDL.LU R2, [R1+0x60] ;  /* 0x0000600001027983 */ /* 0x000ea20000300800 */
[----:B0-----:R-:W-:-:S02]  /*1dca0*/  LOP3.LUT R20, R11, 0x7f, RZ, 0xc0, !PT ;  /* 0x0000007f0b147812 */ /* 0x001fc400078ec0ff */
[----:B------:R-:W-:-:S03]  /*1dcb0*/  LOP3.LUT P3, RZ, R11, 0x80, RZ, 0xc0, !PT ;  /* 0x000000800bff7812 */ /* 0x000fc6000786c0ff */
[----:B------:R-:W-:Y:S01]  /*1dcc0*/  IMAD.SHL.U32 R20, R20, 0x2, RZ ;  /* 0x0000000214147824 */ /* 0x000fe200078e00ff */
[----:B------:R-:W-:-:S04]  /*1dcd0*/  SEL R3, RZ, 0x110, !P3 ;  /* 0x00000110ff037807 */ /* 0x000fc80005800000 */
[----:B------:R-:W-:-:S04]  /*1dce0*/  LOP3.LUT R3, R3, R20, RZ, 0x3c, !PT ;  /* 0x0000001403037212 */ /* 0x000fc800078e3cff */
[----:B------:R-:W-:-:S05]  /*1dcf0*/  LOP3.LUT R3, R3, 0x40, RZ, 0x3c, !PT ;  /* 0x0000004003037812 */ /* 0x000fca00078e3cff */
[----:B------:R0:W-:Y:S04]  /*1dd00*/  STL [R1+0x1ef4], R3 ;  /* 0x001ef40301007387 */ /* 0x0001e80000100800 */
[----:B0-----:R-:W2:Y:S04]  /*1dd10*/  LDL R3, [R1+0x550] ;  /* 0x0005500001037983 */ /* 0x001ea80000100800 */
[----:B------:R-:W2:Y:S04]  /*1dd20*/  LDL.LU R20, [R1+0x4b4] ;  /* 0x0004b40001147983 */ /* 0x000ea80000300800 */
[----:B------:R-:W-:Y:S04]  /*1dd30*/  STS.U16 [R0+0x1d200], R8 ;  /* 0x01d2000800007388 */ /* 0x000fe80000000400 */
[----:B------:R-:W-:Y:S04]  /*1dd40*/  STS.U16 [R0+0x1da00], R9 ;  /* 0x01da000900007388 */ /* 0x000fe80000000400 */
[----:B------:R-:W-:Y:S04]  /*1dd50*/  STS.U16 [R0+0x1e200], R10 ;  /* 0x01e2000a00007388 */ /* 0x000fe80000000400 */
        /* <DEDUP_REMOVED lines=25> */
[----:B------:R0:W-:Y:S04]  /*1def0*/  STS.U16 [R3+0x1ea00], R2 ;  /* 0x01ea000203007388 */ /* 0x0001e80000000400 */
[----:B------:R-:W2:Y:S04]  /*1df00*/  LDL.LU R11, [R1+0x204] ;  /* 0x00020400010b7983 */ /* 0x000ea80000300800 */
[----:B----4-:R1:W-:Y:S04]  /*1df10*/  STS.U16 [R3+0x1f200], R19 ;  /* 0x01f2001303007388 */ /* 0x0103e80000000400 */
[----:B0-----:R-:W4:Y:S04]  /*1df20*/  LDL.LU R2, [R1+0x1f4] ;  /* 0x0001f40001027983 */ /* 0x001f280000300800 */
[----:B---3--:R0:W-:Y:S04]  /*1df30*/  STS.U16 [R3+0x1fa00], R18 ;  /* 0x01fa001203007388 */ /* 0x0081e80000000400 */
[----:B-1----:R-:W3:Y:S04]  /*1df40*/  LDL.LU R19, [R1+0x4c4] ;  /* 0x0004c40001137983 */ /* 0x002ee80000300800 */
[----:B0-----:R-:W2:Y:S04]  /*1df50*/  LDL.LU R3, [R1+0x1ef4] ;  /* 0x001ef40001037983 */ /* 0x001ea80000300800 */
[----:B------:R-:W3:Y:S04]  /*1df60*/  LDL.LU R18, [R1+0x4d4] ;  /* 0x0004d40001127983 */ /* 0x000ee80000300800 */
[----:B--2---:R0:W-:Y:S04]  /*1df70*/  STS.U16 [R3+0x400], R20 ;  /* 0x0004001403007388 */ /* 0x0041e80000000400 */
[----:B0-----:R-:W2:Y:S04]  /*1df80*/  LDL.LU R20, [R1+0x1ef0] ;  /* 0x001ef00001147983 */ /* 0x001ea80000300800 */
[----:B---3--:R-:W-:Y:S04]  /*1df90*/  STS.U16 [R3+0xc00], R18 ;  /* 0x000c001203007388 */ /* 0x008fe80000000400 */
[----:B------:R-:W-:Y:S04]  /*1dfa0*/  STS.U16 [R3+0x1400], R19 ;  /* 0x0014001303007388 */ /* 0x000fe80000000400 */
        /* <DEDUP_REMOVED lines=24> */
[----:B0-----:R-:W3:Y:S04]  /*1e130*/  LDL.LU R8, [R1+0x1e4] ;  /* 0x0001e40001087983 */ /* 0x001ee80000300800 */
[----:B-1----:R-:W3:Y:S04]  /*1e140*/  LDL.LU R9, [R1+0x1d4] ;  /* 0x0001d40001097983 */ /* 0x002ee80000300800 */
[----:B--2---:R-:W2:Y:S04]  /*1e150*/  LDL.LU R10, [R1+0x1b4] ;  /* 0x0001b400010a7983 */ /* 0x004ea80000300800 */
[----:B------:R-:W-:Y:S04]  /*1e160*/  STS.U16 [R3+0xdc00], R11 ;  /* 0x00dc000b03007388 */ /* 0x000fe80000000400 */
        /* <DEDUP_REMOVED lines=29> */
[----:B------:R1:W-:Y:S04]  /*1e340*/  STS.U16 [R3+0xf400], R9 ;  /* 0x00f4000903007388 */ /* 0x0003e80000000400 */
[----:B0-----:R-:W3:Y:S04]  /*1e350*/  LDL.LU R8, [R1+0x2c] ;  /* 0x00002c0001087983 */ /* 0x001ee80000300800 */
[----:B-1----:R-:W3:Y:S04]  /*1e360*/  LDL.LU R9, [R1+0x28] ;  /* 0x0000280001097983 */ /* 0x002ee80000300800 */
[----:B--2---:R0:W-:Y:S04]  /*1e370*/  STS.U16 [R3+0xfc00], R10 ;  /* 0x00fc000a03007388 */ /* 0x0041e80000000400 */
[----:B0-----:R-:W2:Y:S04]  /*1e380*/  LDL.LU R10, [R1+0x1eec] ;  /* 0x001eec00010a7983 */ /* 0x001ea80000300800 */
[----:B--2---:R0:W-:Y:S04]  /*1e390*/  STS.U16 [R3+0x10400], R10 ;  /* 0x0104000a03007388 */ /* 0x0041e80000000400 */
[----:B----4-:R1:W-:Y:S04]  /*1e3a0*/  STS.U16 [R3+0x10c00], R11 ;  /* 0x010c000b03007388 */ /* 0x0103e80000000400 */
[----:B------:R2:W-:Y:S04]  /*1e3b0*/  STS.U16 [R3+0x11400], R2 ;  /* 0x0114000203007388 */ /* 0x0005e80000000400 */
[----:B0-----:R-:W4:Y:S04]  /*1e3c0*/  LDL.LU R10, [R1+0x1ee8] ;  /* 0x001ee800010a7983 */ /* 0x001f280000300800 */
[----:B-1----:R-:W4:Y:S04]  /*1e3d0*/  LDL.LU R11, [R1+0x1ee4] ;  /* 0x001ee400010b7983 */ /* 0x002f280000300800 */
[----:B--2---:R-:W2:Y:S04]  /*1e3e0*/  LDL.LU R2, [R1+0x1ee0] ;  /* 0x001ee00001027983 */ /* 0x004ea80000300800 */
[----:B------:R0:W-:Y:S04]  /*1e3f0*/  STS.U16 [R3+0x11c00], R18 ;  /* 0x011c001203007388 */ /* 0x0001e80000000400 */
[----:B------:R-:W-:Y:S04]  /*1e400*/  STS.U16 [R3+0x12400], R19 ;  /* 0x0124001303007388 */ /* 0x000fe80000000400 */
[----:B------:R1:W-:Y:S04]  /*1e410*/  STS.U16 [R3+0x12c00], R20 ;  /* 0x012c001403007388 */ /* 0x0003e80000000400 */
[----:B0-----:R-:W0:Y:S04]  /*1e420*/  S2R R18, SR_TID.X ;  /* 0x0000000000127919 */ /* 0x001e280000002100 */
[----:B------:R3:W-:Y:S04]  /*1e430*/  STS.U16 [R3+0x13400], R15 ;  /* 0x0134000f03007388 */ /* 0x0007e80000000400 */
[----:B------:R0:W-:Y:S04]  /*1e440*/  STS.U16 [R3+0x13c00], R29 ;  /* 0x013c001d03007388 */ /* 0x0001e80000000400 */
[----:B-1----:R-:W4:Y:S04]  /*1e450*/  LDL.LU R20, [R1+0x20] ;  /* 0x0000200001147983 */ /* 0x002f280000300800 */
[----:B------:R1:W-:Y:S04]  /*1e460*/  STS.U16 [R3+0x14400], R28 ;  /* 0x0144001c03007388 */ /* 0x0003e80000000400 */
[----:B---3--:R-:W3:Y:S04]  /*1e470*/  LDL.LU R15, [R1+0x4e0] ;  /* 0x0004e000010f7983 */ /* 0x008ee80000300800 */
[----:B------:R1:W-:Y:S04]  /*1e480*/  STS.U16 [R3+0x14c00], R27 ;  /* 0x014c001b03007388 */ /* 0x0003e80000000400 */
[----:B0-----:R-:W3:Y:S04]  /*1e490*/  LDL.LU R29, [R1+0x4d0] ;  /* 0x0004d000011d7983 */ /* 0x001ee80000300800 */
[----:B------:R0:W-:Y:S04]  /*1e4a0*/  STS.U16 [R3+0x15400], R26 ;  /* 0x0154001a03007388 */ /* 0x0001e80000000400 */
[----:B-1----:R-:W3:Y:S04]  /*1e4b0*/  LDL.LU R28, [R1+0x4c0] ;  /* 0x0004c000011c7983 */ /* 0x002ee80000300800 */
[----:B------:R1:W-:Y:S04]  /*1e4c0*/  STS.U16 [R3+0x15c00], R25 ;  /* 0x015c001903007388 */ /* 0x0003e80000000400 */
[----:B------:R-:W3:Y:S04]  /*1e4d0*/  LDL.LU R27, [R1+0x4b0] ;  /* 0x0004b000011b7983 */ /* 0x000ee80000300800 */
        /* <DEDUP_REMOVED lines=12> */
[----:B------:R-:W-:Y:S04]  /*1e5a0*/  STS.U16 [R3+0x19400], R0 ;  /* 0x0194000003007388 */ /* 0x000fe80000000400 */
[----:B0-----:R-:W3:Y:S04]  /*1e5b0*/  LDL.LU R14, [R1+0x440] ;  /* 0x00044000010e7983 */ /* 0x001ee80000300800 */
[----:B------:R0:W-:Y:S04]  /*1e5c0*/  STS.U16 [R3+0x19c00], R23 ;  /* 0x019c001703007388 */ /* 0x0001e80000000400 */
[----:B-1----:R-:W3:Y:S04]  /*1e5d0*/  LDL.LU R12, [R1+0x430] ;  /* 0x00043000010c7983 */ /* 0x002ee80000300800 */
        /* <DEDUP_REMOVED lines=11> */
[----:B-1----:R-:W3:Y:S01]  /*1e690*/  LDL.LU R6, [R1+0x300] ;  /* 0x0003000001067983 */ /* 0x002ee20000300800 */
[----:B------:R-:W-:-:S03]  /*1e6a0*/  LOP3.LUT P2, RZ, R18, 0x80, RZ, 0xc0, !PT ;  /* 0x0000008012ff7812 */ /* 0x000fc6000784c0ff */
[----:B------:R1:W-:Y:S04]  /*1e6b0*/  STS.U16 [R3+0x1d400], R8 ;  /* 0x01d4000803007388 */ /* 0x0003e80000000400 */
[----:B0-----:R-:W3:Y:S04]  /*1e6c0*/  LDL.LU R7, [R1+0x2b0] ;  /* 0x0002b00001077983 */ /* 0x001ee80000300800 */
[----:B------:R0:W-:Y:S04]  /*1e6d0*/  STS.U16 [R3+0x1dc00], R9 ;  /* 0x01dc000903007388 */ /* 0x0001e80000000400 */
[----:B-1----:R-:W3:Y:S04]  /*1e6e0*/  LDL.LU R8, [R1+0x280] ;  /* 0x0002800001087983 */ /* 0x002ee80000300800 */
[----:B0-----:R-:W3:Y:S04]  /*1e6f0*/  LDL.LU R9, [R1+0x270] ;  /* 0x0002700001097983 */ /* 0x001ee80000300800 */
[----:B------:R-:W-:Y:S04]  /*1e700*/  STL [R1+0x1ed0], R18 ;  /* 0x001ed01201007387 */ /* 0x000fe80000100800 */
[----:B--2---:R0:W-:Y:S02]  /*1e710*/  STS.U16 [R3+0x1e400], R2 ;  /* 0x01e4000203007388 */ /* 0x0041e40000000400 */
[----:B0-----:R-:W-:-:S02]  /*1e720*/  LOP3.LUT R2, R18, 0x7f, RZ, 0xc0, !PT ;  /* 0x0000007f12027812 */ /* 0x001fc400078ec0ff */
[----:B------:R-:W2:Y:S04]  /*1e730*/  LDL.LU R18, [R1+0x230] ;  /* 0x0002300001127983 */ /* 0x000ea80000300800 */
[----:B--2---:R0:W-:Y:S04]  /*1e740*/  STL [R1+0x1ed4], R18 ;  /* 0x001ed41201007387 */ /* 0x0041e80000100800 */
[----:B0-----:R-:W2:Y:S04]  /*1e750*/  LDL.LU R18, [R1+0x240] ;  /* 0x0002400001127983 */ /* 0x001ea80000300800 */
[----:B--2---:R0:W-:Y:S04]  /*1e760*/  STL [R1+0x1ed8], R18 ;  /* 0x001ed81201007387 */ /* 0x0041e80000100800 */
[----:B0-----:R-:W2:Y:S01]  /*1e770*/  LDL.LU R18, [R1+0x250] ;  /* 0x0002500001127983 */ /* 0x001ea20000300800 */
[----:B------:R-:W-:-:S02]  /*1e780*/  SHF.L.U32 R2, R2, 0x1, RZ ;  /* 0x0000000102027819 */ /* 0x000fc400000006ff */
[----:B------:R-:W-:-:S04]  /*1e790*/  SEL R0, RZ, 0x110, !P2 ;  /* 0x00000110ff007807 */ /* 0x000fc80005000000 */
[----:B------:R-:W-:Y:S01]  /*1e7a0*/  LOP3.LUT R0, R0, R2, RZ, 0x3c, !PT ;  /* 0x0000000200007212 */ /* 0x000fe200078e3cff */
[----:B----4-:R-:W-:Y:S03]  /*1e7b0*/  STS.U16 [R3+0x1ec00], R20 ;  /* 0x01ec001403007388 */ /* 0x010fe60000000400 */
[----:B------:R-:W-:Y:S01]  /*1e7c0*/  LOP3.LUT R0, R0, 0x60, RZ, 0x3c, !PT ;  /* 0x0000006000007812 */ /* 0x000fe200078e3cff */
[----:B------:R-:W-:Y:S04]  /*1e7d0*/  STS.U16 [R3+0x1f400], R11 ;  /* 0x01f4000b03007388 */ /* 0x000fe80000000400 */
[----:B------:R-:W-:Y:S04]  /*1e7e0*/  STS.U16 [R3+0x1fc00], R10 ;  /* 0x01fc000a03007388 */ /* 0x000fe80000000400 */
[----:B---3--:R-:W-:Y:S04]  /*1e7f0*/  STS.U16 [R0+0x600], R15 ;  /* 0x0006000f00007388 */ /* 0x008fe80000000400 */
[----:B------:R-:W-:Y:S04]  /*1e800*/  STS.U16 [R0+0xe00], R29 ;  /* 0x000e001d00007388 */ /* 0x000fe80000000400 */
[----:B--2---:R0:W-:Y:S04]  /*1e810*/  STL [R1+0x1edc], R18 ;  /* 0x001edc1201007387 */ /* 0x0041e80000100800 */
[----:B0-----:R-:W2:Y:S04]  /*1e820*/  LDL.LU R18, [R1+0x260] ;  /* 0x0002600001127983 */ /* 0x001ea80000300800 */
[----:B------:R0:W-:Y:S04]  /*1e830*/  STS.U16 [R0+0x1600], R28 ;  /* 0x0016001c00007388 */ /* 0x0001e80000000400 */
[----:B------:R-:W3:Y:S04]  /*1e840*/  LDL.LU R29, [R1+0x220] ;  /* 0x00022000011d7983 */ /* 0x000ee80000300800 */
[----:B------:R1:W-:Y:S04]  /*1e850*/  STS.U16 [R0+0x1e00], R27 ;  /* 0x001e001b00007388 */ /* 0x0003e80000000400 */
[----:B0-----:R-:W4:Y:S04]  /*1e860*/  LDL.LU R28, [R1+0x210] ;  /* 0x00021000011c7983 */ /* 0x001f280000300800 */
        /* <DEDUP_REMOVED lines=48> */
[----:B--2---:R0:W-:Y:S04]  /*1eb70*/  STS.U16 [R0+0xc600], R18 ;  /* 0x00c6001200007388 */ /* 0x0041e80000000400 */
[----:B---3--:R1:W-:Y:S04]  /*1eb80*/  STS.U16 [R0+0xce00], R29 ;  /* 0x00ce001d00007388 */ /* 0x0083e80000000400 */
[----:B----4-:R2:W-:Y:S04]  /*1eb90*/  STS.U16 [R0+0xd600], R28 ;  /* 0x00d6001c00007388 */ /* 0x0105e80000000400 */
[----:B0-----:R-:W3:Y:S04]  /*1eba0*/  LDL.LU R18, [R1+0x1ed0] ;  /* 0x001ed00001127983 */ /* 0x001ee80000300800 */
[----:B-1----:R-:W4:Y:S04]  /*1ebb0*/  LDL.LU R29, [R1+0x1ecc] ;  /* 0x001ecc00011d7983 */ /* 0x002f280000300800 */
[----:B--2---:R-:W2:Y:S04]  /*1ebc0*/  LDL.LU R28, [R1+0x1ec8] ;  /* 0x001ec800011c7983 */ /* 0x004ea80000300800 */
[----:B------:R0:W-:Y:S04]  /*1ebd0*/  STS.U16 [R0+0xde00], R27 ;  /* 0x00de001b00007388 */ /* 0x0001e80000000400 */
[----:B------:R1:W-:Y:S04]  /*1ebe0*/  STS.U16 [R0+0xe600], R26 ;  /* 0x00e6001a00007388 */ /* 0x0003e80000000400 */
[----:B------:R1:W-:Y:S04]  /*1ebf0*/  STS.U16 [R0+0xee00], R25 ;  /* 0x00ee001900007388 */ /* 0x0003e80000000400 */
[----:B0-----:R-:W2:Y:S04]  /*1ec00*/  LDL.LU R27, [R1+0x1ec4] ;  /* 0x001ec400011b7983 */ /* 0x001ea80000300800 */
[----:B-1----:R-:W2:Y:S04]  /*1ec10*/  LDL.LU R26, [R1+0x1ec0] ;  /* 0x001ec000011a7983 */ /* 0x002ea80000300800 */
[----:B------:R-:W2:Y:S04]  /*1ec20*/  LDL.LU R25, [R1+0x1ebc] ;  /* 0x001ebc0001197983 */ /* 0x000ea80000300800 */
        /* <DEDUP_REMOVED lines=30> */
[----:B------:R-:W-:Y:S04]  /*1ee10*/  STS.U16 [R0+0x16e00], R10 ;  /* 0x016e000a00007388 */ /* 0x000fe80000000400 */
[----:B------:R-:W-:Y:S04]  /*1ee20*/  STS.U16 [R0+0x17600], R11 ;  /* 0x0176000b00007388 */ /* 0x000fe80000000400 */
[----:B------:R0:W-:Y:S04]  /*1ee30*/  STS.U16 [R0+0x17e00], R2 ;  /* 0x017e000200007388 */ /* 0x0001e80000000400 */
[----:B------:R-:W-:Y:S04]  /*1ee40*/  STS.U16 [R0+0x18600], R19 ;  /* 0x0186001300007388 */ /* 0x000fe80000000400 */
[----:B------:R-:W-:Y:S04]  /*1ee50*/  STS.U16 [R0+0x18e00], R3 ;  /* 0x018e000300007388 */ /* 0x000fe80000000400 */
[----:B------:R1:W-:Y:S04]  /*1ee60*/  STS.U16 [R0+0x19600], R20 ;  /* 0x0196001400007388 */ /* 0x0003e80000000400 */
[----:B------:R1:W-:Y:S04]  /*1ee70*/  STS.U16 [R0+0x19e00], R15 ;  /* 0x019e000f00007388 */ /* 0x0003e80000000400 */
[----:B0-----:R-:W0:Y:S04]  /*1ee80*/  S2R R2, SR_TID.X ;  /* 0x0000000000027919 */ /* 0x001e280000002100 */
[----:B-1----:R-:W4:Y:S04]  /*1ee90*/  LDL.LU R20, [R1+0x538] ;  /* 0x0005380001147983 */ /* 0x002f280000300800 */
[----:B------:R-:W4:Y:S01]  /*1eea0*/  LDL R15, [R1+0x2bc] ;  /* 0x0002bc00010f7983 */ /* 0x000f220000100800 */
[----:B0-----:R-:W-:-:S04]  /*1eeb0*/  LOP3.LUT R2, R2, 0x7, RZ, 0xc0, !PT ;  /* 0x0000000702027812 */ /* 0x001fc800078ec0ff */
[----:B------:R-:W-:Y:S02]  /*1eec0*/  SHF.L.U32 R2, R2, 0x4, RZ ;  /* 0x0000000402027819 */ /* 0x000fe400000006ff */
[C---:B---3--:R-:W-:Y:S02]  /*1eed0*/  LOP3.LUT R3, R18.reuse, 0xe0, RZ, 0xc0, !PT ;  /* 0x000000e012037812 */ /* 0x048fe400078ec0ff */
[C---:B------:R-:W-:Y:S02]  /*1eee0*/  LOP3.LUT R19, R18.reuse, 0x1c, RZ, 0xc0, !PT ;  /* 0x0000001c12137812 */ /* 0x040fe400078ec0ff */
[----:B------:R-:W-:-:S04]  /*1eef0*/  LOP3.LUT R18, R18, 0x1f, RZ, 0xc0, !PT ;  /* 0x0000001f12127812 */ /* 0x000fc800078ec0ff */
[----:B------:R-:W-:Y:S02]  /*1ef00*/  LEA R10, R19, R18, 0x4 ;  /* 0x00000012130a7211 */ /* 0x000fe400078e20ff */
[----:B------:R-:W0:Y:S01]  /*1ef10*/  S2R R18, SR_TID.X ;  /* 0x0000000000127919 */ /* 0x000e220000002100 */
[----:B------:R-:W-:Y:S02]  /*1ef20*/  SHF.R.U32.HI R3, RZ, 0x1, R3 ;  /* 0x00000001ff037819 */ /* 0x000fe40000011603 */
[----:B------:R-:W-:-:S05]  /*1ef30*/  IMAD.SHL.U32 R10, R10, 0x4, RZ ;  /* 0x000000040a0a7824 */ /* 0x000fca00078e00ff */
[----:B------:R-:W-:Y:S02]  /*1ef40*/  LOP3.LUT R10, R10, R3, RZ, 0x3c, !PT ;  /* 0x000000030a0a7212 */ /* 0x000fe400078e3cff */
[----:B0-----:R-:W-:Y:S01]  /*1ef50*/  LOP3.LUT R3, R18, 0xe0, RZ, 0xc0, !PT ;  /* 0x000000e012037812 */ /* 0x001fe200078ec0ff */
        /* <DEDUP_REMOVED lines=12> */
[----:B0-----:R-:W0:Y:S04]  /*1f020*/  S2R R0, SR_TID.X ;  /* 0x0000000000007919 */ /* 0x001e280000002100 */
[----:B------:R-:W-:Y:S04]  /*1f030*/  STS [R10+0x28000], R16 ;  /* 0x028000100a007388 */ /* 0x000fe80000000800 */
[----:B------:R-:W-:Y:S04]  /*1f040*/  STS [R10+0x28800], R24 ;  /* 0x028800180a007388 */ /* 0x000fe80000000800 */
[----:B------:R-:W-:Y:S04]  /*1f050*/  STS [R10+0x28080], R17 ;  /* 0x028080110a007388 */ /* 0x000fe80000000800 */
[----:B------:R-:W-:Y:S04]  /*1f060*/  STS [R10+0x28880], R25 ;  /* 0x028880190a007388 */ /* 0x000fe80000000800 */
[----:B------:R1:W-:Y:S01]  /*1f070*/  STS [R10+0x29000], R26 ;  /* 0x0290001a0a007388 */ /* 0x0003e20000000800 */
[----:B0-----:R-:W-:-:S03]  /*1f080*/  SHF.L.U32 R0, R0, 0x8, RZ ;  /* 0x0000000800007819 */ /* 0x001fc600000006ff */
[----:B------:R0:W-:Y:S04]  /*1f090*/  STS [R10+0x29800], R28 ;  /* 0x0298001c0a007388 */ /* 0x0001e80000000800 */
[----:B-1----:R-:W2:Y:S04]  /*1f0a0*/  LDL.LU R26, [R1+0x10] ;  /* 0x00001000011a7983 */ /* 0x002ea80000300800 */
[----:B------:R-:W2:Y:S01]  /*1f0b0*/  LDL.LU R11, [R1+0x2d0] ;  /* 0x0002d000010b7983 */ /* 0x000ea20000300800 */
[----:B0-----:R-:W-:Y:S02]  /*1f0c0*/  LOP3.LUT R28, R2, 0xf00, R0, 0xf8, !PT ;  /* 0x00000f00021c7812 */ /* 0x001fe400078ef800 */
[----:B------:R-:W-:-:S04]  /*1f0d0*/  LOP3.LUT R0, R18, 0x7, RZ, 0xc0, !PT ;  /* 0x0000000712007812 */ /* 0x000fc800078ec0ff */
[----:B------:R-:W-:Y:S02]  /*1f0e0*/  LEA R0, R0, R3, 0x2 ;  /* 0x0000000300007211 */ /* 0x000fe400078e10ff */
[----:B------:R-:W3:Y:S04]  /*1f0f0*/  LDL R3, [R1+0x2b4] ;  /* 0x0002b40001037983 */ /* 0x000ee80000100800 */
[----:B------:R-:W-:Y:S04]  /*1f100*/  STS [R10+0x29080], R27 ;  /* 0x0290801b0a007388 */ /* 0x000fe80000000800 */
[----:B----4-:R-:W-:Y:S01]  /*1f110*/  STS [R10+0x29880], R29 ;  /* 0x0298801d0a007388 */ /* 0x010fe20000000800 */
[----:B------:R-:W-:Y:S01]  /*1f120*/  IMAD.SHL.U32 R19, R18, 0x2, RZ ;  /* 0x0000000212137824 */ /* 0x000fe200078e00ff */
[----:B------:R-:W-:-:S02]  /*1f130*/  LOP3.LUT R28, R28, 0x10, R18, 0x78, !PT ;  /* 0x000000101c1c7812 */ /* 0x000fc400078e7812 */
[----:B------:R-:W-:Y:S02]  /*1f140*/  BAR.SYNC.DEFER_BLOCKING 0x0 ;  /* 0x0000000000007b1d */ /* 0x000fe40000010000 */
[----:B------:R-:W-:-:S04]  /*1f150*/  LOP3.LUT R2, R2, 0x30, R19, 0x78, !PT ;  /* 0x0000003002027812 */ /* 0x000fc800078e7813 */
[----:B------:R-:W-:Y:S01]  /*1f160*/  LEA R0, R0, R2, 0x6 ;  /* 0x0000000200007211 */ /* 0x000fe200078e30ff */
[----:B------:R-:W0:Y:S04]  /*1f170*/  LDSM.16.M88.4 R4, [R28+0x28000] ;  /* 0x028000001c04783b */ /* 0x000e280000000200 */
[----:B------:R-:W1:Y:S01]  /*1f180*/  LDSM.16.M88.4 R16, [R0] ;  /* 0x000000000010783b */ /* 0x000e620000000200 */
[----:B------:R-:W-:-:S03]  /*1f190*/  FADD R8, -R15, R20 ;  /* 0x000000140f087221 */ /* 0x000fc60000000100 */
[----:B------:R-:W4:Y:S04]  /*1f1a0*/  LDSM.16.M88.4 R12, [R0+0x4000] ;  /* 0x00400000000c783b */ /* 0x000f280000000200 */
[----:B---3--:R-:W-:Y:S04]  /*1f1b0*/  STL [R1+0x1e48], R3 ;  /* 0x001e480301007387 */ /* 0x008fe80000100800 */
[----:B0-----:R-:W-:Y:S04]  /*1f1c0*/  STL.64 [R1+0x1e78], R6 ;  /* 0x001e780601007387 */ /* 0x001fe80000100a00 */
[----:B------:R0:W-:Y:S04]  /*1f1d0*/  STL.64 [R1+0x1e70], R4 ;  /* 0x001e700401007387 */ /* 0x0001e80000100a00 */
[----:B------:R-:W-:Y:S04]  /*1f1e0*/  STL [R1+0x1e4c], R28 ;  /* 0x001e4c1c01007387 */ /* 0x000fe80000100800 */
[----:B-1----:R-:W-:Y:S04]  /*1f1f0*/  STL.64 [R1+0x60], R16 ;  /* 0x0000601001007387 */ /* 0x002fe80000100a00 */
[----:B------:R-:W-:Y:S04]  /*1f200*/  STL.64 [R1+0x68], R18 ;  /* 0x0000681201007387 */ /* 0x000fe80000100a00 */
[----:B------:R-:W3:Y:S04]  /*1f210*/  LDL.LU R10, [R1+0x2d4] ;  /* 0x0002d400010a7983 */ /* 0x000ee80000300800 */
[----:B------:R-:W3:Y:S01]  /*1f220*/  LDL.LU R9, [R1+0x2d8] ;  /* 0x0002d80001097983 */ /* 0x000ee20000300800 */
[----:B----4-:R-:W-:-:S03]  /*1f230*/  MOV R22, R13 ;  /* 0x0000000d00167202 */ /* 0x010fc60000000f00 */
[----:B------:R-:W-:Y:S04]  /*1f240*/  STL.64 [R1+0x50], R12 ;  /* 0x0000500c01007387 */ /* 0x000fe80000100a00 */
[----:B------:R-:W-:Y:S01]  /*1f250*/  STL.64 [R1+0x58], R14 ;  /* 0x0000580e01007387 */ /* 0x000fe20000100a00 */
[----:B0-----:R-:W-:-:S03]  /*1f260*/  IMAD.MOV.U32 R5, RZ, RZ, R16 ;  /* 0x000000ffff057224 */ /* 0x001fc600078e0010 */
[----:B------:R-:W0:Y:S01]  /*1f270*/  LDSM.16.M88.4 R12, [R0+0x8000] ;  /* 0x00800000000c783b */ /* 0x000e220000000200 */
[----:B------:R-:W-:-:S03]  /*1f280*/  MOV R4, R17 ;  /* 0x0000001100047202 */ /* 0x000fc60000000f00 */
[----:B------:R-:W1:Y:S01]  /*1f290*/  LDSM.16.M88.4 R16, [R0+0xc000] ;  /* 0x00c000000010783b */ /* 0x000e620000000200 */
[----:B------:R-:W-:-:S03]  /*1f2a0*/  FMUL R8, R8, 1.4426950216293334961 ;  /* 0x3fb8aa3b08087820 */ /* 0x000fc60000400000 */
[----:B------:R-:W4:Y:S01]  /*1f2b0*/  LDL.LU R2, [R1+0x2dc] ;  /* 0x0002dc0001027983 */ /* 0x000f220000300800 */
[----:B------:R-:W0:Y:S03]  /*1f2c0*/  MUFU.EX2 R23, R8 ;  /* 0x0000000800177308 */ /* 0x000e260000000800 */
[----:B0-----:R0:W-:Y:S01]  /*1f2d0*/  STL.64 [R1+0x40], R12 ;  /* 0x0000400c01007387 */ /* 0x0011e20000100a00 */
[----:B------:R-:W-:-:S03]  /*1f2e0*/  IMAD.MOV.U32 R28, RZ, RZ, R12 ;  /* 0x000000ffff1c7224 */ /* 0x000fc600078e000c */
[----:B------:R-:W-:Y:S04]  /*1f2f0*/  STL.64 [R1+0x48], R14 ;  /* 0x0000480e01007387 */ /* 0x000fe80000100a00 */
[----:B0-----:R-:W4:Y:S04]  /*1f300*/  LDL.LU R12, [R1+0x2e0] ;  /* 0x0002e000010c7983 */ /* 0x001f280000300800 */
[----:B------:R-:W4:Y:S04]  /*1f310*/  LDL.LU R7, [R1+0x2e4] ;  /* 0x0002e40001077983 */ /* 0x000f280000300800 */
[----:B-1----:R2:W-:Y:S04]  /*1f320*/  STL.64 [R1+0x30], R16 ;  /* 0x0000301001007387 */ /* 0x0025e80000100a00 */
[----:B------:R0:W-:Y:S04]  /*1f330*/  STL.64 [R1+0x38], R18 ;  /* 0x0000381201007387 */ /* 0x0001e80000100a00 */
[----:B------:R-:W4:Y:S01]  /*1f340*/  LDL.LU R6, [R1+0x2e8] ;  /* 0x0002e80001067983 */ /* 0x000f220000300800 */
[----:B--2---:R-:W-:-:S03]  /*1f350*/  FMUL R16, R26, R11 ;  /* 0x0000000b1a107220 */ /* 0x004fc60000400000 */
[----:B------:R-:W-:Y:S01]  /*1f360*/  STL [R1+0x2b0], R23 ;  /* 0x0002b01701007387 */ /* 0x000fe20000100800 */
[----:B---3--:R-:W-:Y:S02]  /*1f370*/  FMUL R17, R26, R10 ;  /* 0x0000000a1a117220 */ /* 0x008fe40000400000 */
[C---:B0-----:R-:W-:Y:S02]  /*1f380*/  FMUL R18, R23.reuse, R9 ;  /* 0x0000000917127220 */ /* 0x041fe40000400000 */
[----:B------:R-:W0:Y:S04]  /*1f390*/  LDSM.16.M88.4 R8, [R0+0x10000] ;  /* 0x010000000008783b */ /* 0x000e280000000200 */
[----:B0-----:R-:W-:Y:S04]  /*1f3a0*/  STL [R1+0x1e1c], R10 ;  /* 0x001e1c0a01007387 */ /* 0x001fe80000100800 */
[----:B------:R0:W-:Y:S04]  /*1f3b0*/  STL [R1+0x1dd0], R11 ;  /* 0x001dd00b01007387 */ /* 0x0001e80000100800 */
[----:B------:R-:W2:Y:S04]  /*1f3c0*/  LDL.LU R15, [R1+0x2ec] ;  /* 0x0002ec00010f7983 */ /* 0x000ea80000300800 */
[----:B------:R-:W3:Y:S01]  /*1f3d0*/  LDL.LU R20, [R1+0x2f0] ;  /* 0x0002f00001147983 */ /* 0x000ee20000300800 */
[----:B----4-:R-:W-:-:S03]  /*1f3e0*/  FMUL R19, R23, R2 ;  /* 0x0000000217137220 */ /* 0x010fc60000400000 */
[----:B0-----:R-:W4:Y:S04]  /*1f3f0*/  LDL.LU R11, [R1+0x2f4] ;  /* 0x0002f400010b7983 */ /* 0x001f280000300800 */
[----:B------:R-:W2:Y:S04]  /*1f400*/  LDL.LU R2, [R1+0x2f8] ;  /* 0x0002f80001027983 */ /* 0x000ea80000300800 */
[----:B------:R-:W2:Y:S01]  /*1f410*/  LDL.LU R29, [R1+0x53c] ;  /* 0x00053c00011d7983 */ /* 0x000ea20000300800 */
[----:B------:R-:W-:-:S03]  /*1f420*/  MOV R3, R13 ;  /* 0x0000000d00037202 */ /* 0x000fc60000000f00 */
[----:B------:R-:W2:Y:S01]  /*1f430*/  LDL R27, [R1+0x2b8] ;  /* 0x0002b800011b7983 */ /* 0x000ea20000100800 */
[----:B------:R-:W-:-:S03]  /*1f440*/  FMUL R13, R26, R7 ;  /* 0x000000071a0d7220 */ /* 0x000fc60000400000 */
[----:B------:R-:W2:Y:S01]  /*1f450*/  LDL.LU R24, [R1+0x540] ;  /* 0x0005400001187983 */ /* 0x000ea20000300800 */
[----:B------:R-:W-:-:S03]  /*1f460*/  IMAD.MOV.U32 R21, RZ, RZ, R4 ;  /* 0x000000ffff157224 */ /* 0x000fc600078e0004 */
[----:B------:R-:W-:Y:S01]  /*1f470*/  STL [R1+0x1e6c], R23 ;  /* 0x001e6c1701007387 */ /* 0x000fe20000100800 */
[----:B------:R-:W-:-:S03]  /*1f480*/  FMUL R14, R23, R6 ;  /* 0x00000006170e7220 */ /* 0x000fc60000400000 */
[----:B---3--:R0:W-:Y:S02]  /*1f490*/  STL [R1+0x1e68], R20 ;  /* 0x001e681401007387 */ /* 0x0081e40000100800 */
[----:B0-----:R-:W-:Y:S02]  /*1f4a0*/  MOV R20, R5 ;  /* 0x0000000500147202 */ /* 0x001fe40000000f00 */
[----:B------:R-:W0:Y:S04]  /*1f4b0*/  LDSM.16.M88.4 R4, [R0+0x14000] ;  /* 0x014000000004783b */ /* 0x000e280000000200 */
[----:B0-----:R-:W-:Y:S01]  /*1f4c0*/  STL.64 [R1+0x70], R4 ;  /* 0x0000700401007387 */ /* 0x001fe20000100a00 */
[----:B------:R-:W-:Y:S02]  /*1f4d0*/  MOV R10, R4 ;  /* 0x00000004000a7202 */ /* 0x000fe40000000f00 */
[----:B------:R-:W-:Y:S01]  /*1f4e0*/  MOV R25, R5 ;  /* 0x0000000500197202 */ /* 0x000fe20000000f00 */
[----:B------:R0:W-:Y:S04]  /*1f4f0*/  STL.64 [R1+0x78], R6 ;  /* 0x0000780601007387 */ /* 0x0001e80000100a00 */
[----:B0-----:R-:W3:Y:S04]  /*1f500*/  LDL.LU.64 R6, [R1+0x1e78] ;  /* 0x001e780001067983 */ /* 0x001ee80000300a00 */
[----:B------:R-:W3:Y:S04]  /*1f510*/  LDL.LU.64 R4, [R1+0x1e70] ;  /* 0x001e700001047983 */ /* 0x000ee80000300a00 */
[----:B------:R-:W-:Y:S04]  /*1f520*/  STL [R1+0x1e58], R10 ;  /* 0x001e580a01007387 */ /* 0x000fe80000100800 */
[----:B------:R0:W-:Y:S04]  /*1f530*/  STL.64 [R1+0x1e50], R8 ;  /* 0x001e500801007387 */ /* 0x0001e80000100a00 */
[----:B0-----:R-:W2:Y:S01]  /*1f540*/  LDL R8, [R1+0x50] ;  /* 0x0000500001087983 */ /* 0x001ea20000100800 */
[----:B------:R-:W-:Y:S01]  /*1f550*/  IMAD.MOV.U32 R9, RZ, RZ, R22 ;  /* 0x000000ffff097224 */ /* 0x000fe200078e0016 */
[----:B---3--:R-:W-:Y:S04]  /*1f560*/  HMMA.16816.F32 R16, R4, R20, R16 ;  /* 0x000000140410723c */ /* 0x008fe80000001810 */
[----:B--2---:R-:W-:Y:S04]  /*1f570*/  STL.64 [R1+0x1e60], R8 ;  /* 0x001e600801007387 */ /* 0x004fe80000100a00 */
[----:B------:R-:W2:Y:S04]  /*1f580*/  LDL.LU R23, [R1+0x1e6c] ;  /* 0x001e6c0001177983 */ /* 0x000ea80000300800 */
[----:B------:R-:W3:Y:S11]  /*1f590*/  LDL.LU R20, [R1+0x1e68] ;  /* 0x001e680001147983 */ /* 0x000ef60000300800 */
[----:B------:R4:W-:Y:S02]  /*1f5a0*/  STL.64 [R1], R16 ;  /* 0x0000001001007387 */ /* 0x0009e40000100a00 */
[----:B----4-:R-:W-:-:S02]  /*1f5b0*/  FMUL R17, R26, R11 ;  /* 0x0000000b1a117220 */ /* 0x010fc40000400000 */
[----:B------:R-:W0:Y:S04]  /*1f5c0*/  LDSM.16.M88.4 R8, [R0+0x18000] ;  /* 0x018000000008783b */ /* 0x000e280000000200 */
[----:B------:R-:W-:Y:S04]  /*1f5d0*/  STL.64 [R1+0x8], R18 ;  /* 0x0000081201007387 */ /* 0x000fe80000100a00 */
[----:B0-----:R0:W-:Y:S04]  /*1f5e0*/  STL.64 [R1+0xa0], R8 ;  /* 0x0000a00801007387 */ /* 0x0011e80000100a00 */
[----:B------:R1:W-:Y:S04]  /*1f5f0*/  STL.64 [R1+0xa8], R10 ;  /* 0x0000a80a01007387 */ /* 0x0003e80000100a00 */
[----:B0-----:R-:W4:Y:S01]  /*1f600*/  LDL.LU.64 R8, [R1+0x1e60] ;  /* 0x001e600001087983 */ /* 0x001f220000300a00 */
[----:B------:R-:W-:-:S03]  /*1f610*/  FMUL R12, R26, R12 ;  /* 0x0000000c1a0c7220 */ /* 0x000fc60000400000 */
[----:B-1----:R-:W4:Y:S01]  /*1f620*/  LDL.LU R10, [R1+0x1e58] ;  /* 0x001e5800010a7983 */ /* 0x002f220000300800 */
[C---:B--2---:R-:W-:Y:S02]  /*1f630*/  FMUL R15, R23.reuse, R15 ;  /* 0x0000000f170f7220 */ /* 0x044fe40000400000 */
[----:B------:R-:W-:Y:S02]  /*1f640*/  FMUL R18, R23, R2 ;  /* 0x0000000217127220 */ /* 0x000fe40000400000 */
[----:B---3--:R-:W-:-:S03]  /*1f650*/  FMUL R16, R26, R20 ;  /* 0x000000141a107220 */ /* 0x008fc60000400000 */
[----:B----4-:R-:W-:Y:S01]  /*1f660*/  HMMA.16816.F32 R12, R4, R8, R12 ;  /* 0x00000008040c723c */ /* 0x010fe2000000180c */
[----:B------:R-:W2:Y:S04]  /*1f670*/  LDL.LU.64 R8, [R1+0x1e50] ;  /* 0x001e500001087983 */ /* 0x000ea80000300a00 */
[----:B------:R-:W3:Y:S11]  /*1f680*/  LDL.LU R19, [R1+0x2fc] ;  /* 0x0002fc0001137983 */ /* 0x000ef60000300800 */
[----:B------:R-:W-:Y:S07]  /*1f690*/  @!UPT UIADD3 URZ, URZ, URZ, URZ ;  /* 0x0000003f3f3ff290 */ /* 0x000fee000fffe03f */
[----:B------:R0:W-:Y:S04]  /*1f6a0*/  STL.64 [R1+0xb0], R12 ;  /* 0x0000b00c01007387 */ /* 0x0001e80000100a00 */
[----:B------:R1:W-:Y:S04]  /*1f6b0*/  STL.64 [R1+0xb8], R14 ;  /* 0x0000b80e01007387 */ /* 0x0003e80000100a00 */
[----:B0-----:R-:W4:Y:S04]  /*1f6c0*/  LDL.LU R13, [R1+0x310] ;  /* 0x00031000010d7983 */ /* 0x001f280000300800 */
[----:B-1----:R-:W2:Y:S04]  /*1f6d0*/  LDL.LU R14, [R1+0x314] ;  /* 0x00031400010e7983 */ /* 0x002ea80000300800 */
[----:B------:R-:W2:Y:S04]  /*1f6e0*/  LDL.LU R2, [R1+0x318] ;  /* 0x0003180001027983 */ /* 0x000ea80000300800 */
[----:B------:R-:W-:Y:S04]  /*1f6f0*/  STL.64 [R1+0x1e40], R6 ;  /* 0x001e400601007387 */ /* 0x000fe80000100a00 */
[----:B------:R-:W-:Y:S04]  /*1f700*/  STL.64 [R1+0x1e38], R4 ;  /* 0x001e380401007387 */ /* 0x000fe80000100a00 */
[----:B------:R-:W2:Y:S04]  /*1f710*/  LDL.LU R15, [R1+0x31c] ;  /* 0x00031c00010f7983 */ /* 0x000ea80000300800 */
[----:B------:R-:W2:Y:S04]  /*1f720*/  LDL.LU R20, [R1+0x320] ;  /* 0x0003200001147983 */ /* 0x000ea80000300800 */
[----:B------:R-:W2:Y:S04]  /*1f730*/  LDL.LU R21, [R1+0x324] ;  /* 0x0003240001157983 */ /* 0x000ea80000300800 */
[----:B------:R-:W2:Y:S04]  /*1f740*/  LDL.LU R22, [R1+0x328] ;  /* 0x0003280001167983 */ /* 0x000ea80000300800 */
[----:B------:R-:W2:Y:S04]  /*1f750*/  LDL.LU R11, [R1+0x32c] ;  /* 0x00032c00010b7983 */ /* 0x000ea80000300800 */
[----:B------:R-:W0:Y:S04]  /*1f760*/  LDSM.16.M88.4 R4, [R0+0x1c000] ;  /* 0x01c000000004783b */ /* 0x000e280000000200 */
[----:B--2---:R-:W-:Y:S04]  /*1f770*/  STL.64 [R1+0x1e28], R10 ;  /* 0x001e280a01007387 */ /* 0x004fe80000100a00 */
[----:B------:R1:W-:Y:S04]  /*1f780*/  STL.64 [R1+0x1e20], R8 ;  /* 0x001e200801007387 */ /* 0x0003e80000100a00 */
[----:B-1----:R-:W2:Y:S04]  /*1f790*/  LDL R8, [R1+0x30] ;  /* 0x0000300001087983 */ /* 0x002ea80000100800 */
[----:B------:R-:W2:Y:S01]  /*1f7a0*/  LDL R9, [R1+0x34] ;  /* 0x0000340001097983 */ /* 0x000ea20000100800 */
[----:B----4-:R-:W-:-:S02]  /*1f7b0*/  FMUL R12, R26, R13 ;  /* 0x0000000d1a0c7220 */ /* 0x010fc40000400000 */
[----:B------:R-:W-:Y:S01]  /*1f7c0*/  FMUL R13, R26, R14 ;  /* 0x0000000e1a0d7220 */ /* 0x000fe20000400000 */
[----:B0-----:R-:W-:Y:S01]  /*1f7d0*/  MOV R0, R7 ;  /* 0x0000000700007202 */ /* 0x001fe20000000f00 */
[----:B------:R-:W-:Y:S02]  /*1f7e0*/  FMUL R14, R23, R2 ;  /* 0x00000002170e7220 */ /* 0x000fe40000400000 */
[----:B------:R-:W-:Y:S01]  /*1f7f0*/  IMAD.MOV.U32 R2, RZ, RZ, R6 ;  /* 0x000000ffff027224 */ /* 0x000fe200078e0006 */
[----:B--2---:R0:W-:Y:S02]  /*1f800*/  STL.64 [R1+0x1e30], R8 ;  /* 0x001e300801007387 */ /* 0x0041e40000100a00 */
[----:B0-----:R-:W-:Y:S02]  /*1f810*/  MOV R8, R28 ;  /* 0x0000001c00087202 */ /* 0x001fe40000000f00 */
[----:B------:R-:W2:Y:S01]  /*1f820*/  LDL.LU R28, [R1+0x1e4c] ;  /* 0x001e4c00011c7983 */ /* 0x000ea20000300800 */
[----:B------:R-:W-:-:S03]  /*1f830*/  MOV R9, R3 ;  /* 0x0000000300097202 */ /* 0x000fc60000000f00 */
[----:B------:R-:W4:Y:S04]  /*1f840*/  LDL.LU R3, [R1+0x1e48] ;  /* 0x001e480001037983 */ /* 0x000f280000300800 */
[----:B------:R0:W-:Y:S04]  /*1f850*/  STL.64 [R1+0x90], R4 ;  /* 0x0000900401007387 */ /* 0x0001e80000100a00 */
[----:B------:R-:W2:Y:S04]  /*1f860*/  LDL.LU.64 R6, [R1+0x1e40] ;  /* 0x001e400001067983 */ /* 0x000ea80000300a00 */
[----:B0-----:R-:W2:Y:S01]  /*1f870*/  LDL.LU.64 R4, [R1+0x1e38] ;  /* 0x001e380001047983 */ /* 0x001ea20000300a00 */
[----:B---3--:R-:W-:-:S03]  /*1f880*/  FMUL R19, R23, R19 ;  /* 0x0000001317137220 */ /* 0x008fc60000400000 */
[----:B------:R-:W-:Y:S04]  /*1f890*/  STL [R1+0x1d8c], R0 ;  /* 0x001d8c0001007387 */ /* 0x000fe80000100800 */
[----:B------:R-:W-:Y:S01]  /*1f8a0*/  STL [R1+0x1d88], R2 ;  /* 0x001d880201007387 */ /* 0x000fe20000100800 */
[----:B--2---:R-:W-:Y:S03]  /*1f8b0*/  HMMA.16816.F32 R16, R4, R8, R16 ;  /* 0x000000080410723c */ /* 0x004fe60000001810 */
[----:B------:R-:W2:Y:S11]  /*1f8c0*/  LDL.LU.64 R8, [R1+0x1e30] ;  /* 0x001e300001087983 */ /* 0x000eb60000300a00 */
[----:B------:R-:W-:Y:S09]  /*1f8d0*/  @!UPT UIADD3 URZ, URZ, URZ, URZ ;  /* 0x0000003f3f3ff290 */ /* 0x000ff2000fffe03f */
[----:B------:R0:W-:Y:S04]  /*1f8e0*/  STL.64 [R1+0x20], R16 ;  /* 0x0000201001007387 */ /* 0x0001e80000100a00 */
[----:B------:R-:W-:Y:S04]  /*1f8f0*/  STL.64 [R1+0x28], R18 ;  /* 0x0000281201007387 */ /* 0x000fe80000100a00 */
[----:B------:R-:W3:Y:S01]  /*1f900*/  LDL.LU.64 R10, [R1+0x1e28] ;  /* 0x001e2800010a7983 */ /* 0x000ee20000300a00 */
[----:B------:R-:W-:Y:S02]  /*1f910*/  FMUL R15, R23, R15 ;  /* 0x0000000f170f7220 */ /* 0x000fe40000400000 */
[----:B----4-:R-:W-:-:S02]  /*1f920*/  FADD R24, -R3, R24 ;  /* 0x0000001803187221 */ /* 0x010fc40000000100 */
[----:B0-----:R-:W-:Y:S02]  /*1f930*/  FADD R16, -R27, R29 ;  /* 0x0000001d1b107221 */ /* 0x001fe40000000100 */
[C---:B------:R-:W-:Y:S01]  /*1f940*/  FMUL R22, R23.reuse, R22 ;  /* 0x0000001617167220 */ /* 0x040fe20000400000 */
[----:B--2---:R-:W-:Y:S01]  /*1f950*/  HMMA.16816.F32 R12, R4, R8, R12 ;  /* 0x00000008040c723c */ /* 0x004fe2000000180c */
[----:B------:R-:W2:Y:S11]  /*1f960*/  LDL.LU.64 R8, [R1+0x1e20] ;  /* 0x001e200001087983 */ /* 0x000eb60000300a00 */
[----:B------:R-:W-:Y:S11]  /*1f970*/  @!UPT UIADD3 URZ, URZ, URZ, URZ ;  /* 0x0000003f3f3ff290 */ /* 0x000ff6000fffe03f */
[----:B------:R-:W-:Y:S04]  /*1f980*/  STL.64 [R1+0xd0], R12 ;  /* 0x0000d00c01007387 */ /* 0x000fe80000100a00 */
[----:B------:R-:W-:Y:S04]  /*1f990*/  STL.64 [R1+0xd8], R14 ;  /* 0x0000d80e01007387 */ /* 0x000fe80000100a00 */
[----:B------:R-:W0:Y:S04]  /*1f9a0*/  LDSM.16.M88.4 R12, [R28+0x29000] ;  /* 0x029000001c0c783b */ /* 0x000e280000000200 */
[----:B------:R1:W-:Y:S01]  /*1f9b0*/  STL [R1+0x159c], R3 ;  /* 0x00159c0301007387 */ /* 0x0003e20000100800 */
[----:B---3--:R-:W-:-:S03]  /*1f9c0*/  FMUL R23, R23, R11 ;  /* 0x0000000b17177220 */ /* 0x008fc60000400000 */
[----:B-1----:R-:W3:Y:S04]  /*1f9d0*/  LDL.LU R3, [R1+0x2b0] ;  /* 0x0002b00001037983 */ /* 0x002ee80000300800 */
[----:B------:R-:W4:Y:S04]  /*1f9e0*/  LDL.LU R29, [R1+0x330] ;  /* 0x00033000011d7983 */ /* 0x000f280000300800 */
[----:B------:R-:W3:Y:S04]  /*1f9f0*/  LDL.LU R17, [R1+0x334] ;  /* 0x0003340001117983 */ /* 0x000ee80000300800 */
[----:B------:R-:W4:Y:S04]  /*1fa00*/  LDL.LU R18, [R1+0x338] ;  /* 0x0003380001127983 */ /* 0x000f280000300800 */
[----:B------:R-:W4:Y:S04]  /*1fa10*/  LDL.LU R19, [R1+0x33c] ;  /* 0x00033c0001137983 */ /* 0x000f280000300800 */
[----:B------:R-:W4:Y:S04]  /*1fa20*/  LDL.LU R2, [R1+0x344] ;  /* 0x0003440001027983 */ /* 0x000f280000300800 */
[----:B------:R-:W4:Y:S04]  /*1fa30*/  LDL.LU R0, [R1+0x348] ;  /* 0x0003480001007983 */ /* 0x000f280000300800 */
[----:B------:R-:W4:Y:S04]  /*1fa40*/  LDL.LU R28, [R1+0x34c] ;  /* 0x00034c00011c7983 */ /* 0x000f280000300800 */
[----:B------:R-:W4:Y:S04]  /*1fa50*/  LDL.LU R27, [R1+0x354] ;  /* 0x00035400011b7983 */ /* 0x000f280000300800 */
[----:B------:R-:W4:Y:S04]  /*1fa60*/  LDL.LU R11, [R1+0x358] ;  /* 0x00035800010b7983 */ /* 0x000f280000300800 */
[----:B0-----:R0:W-:Y:S04]  /*1fa70*/  STL.64 [R1+0x1e08], R14 ;  /* 0x001e080e01007387 */ /* 0x0011e80000100a00 */
[----:B0-----:R-:W4:Y:S04]  /*1fa80*/  LDL.LU R14, [R1+0x340] ;  /* 0x00034000010e7983 */ /* 0x001f280000300800 */
[----:B------:R-:W4:Y:S04]  /*1fa90*/  LDL.LU R15, [R1+0x350] ;  /* 0x00035000010f7983 */ /* 0x000f280000300800 */
[----:B------:R0:W-:Y:S04]  /*1faa0*/  STL.64 [R1+0x1e00], R12 ;  /* 0x001e000c01007387 */ /* 0x0001e80000100a00 */
[----:B0-----:R-:W4:Y:S01]  /*1fab0*/  LDL.LU.64 R12, [R1+0xa0] ;  /* 0x0000a000010c7983 */ /* 0x001f220000300a00 */
[----:B------:R-:W-:-:S02]  /*1fac0*/  FMUL R20, R26, R20 ;  /* 0x000000141a147220 */ /* 0x000fc40000400000 */
[----:B------:R-:W-:-:S07]  /*1fad0*/  FMUL R21, R26, R21 ;  /* 0x000000151a157220 */ /* 0x000fce0000400000 */
[----:B--2---:R-:W-:Y:S01]  /*1fae0*/  HMMA.16816.F32 R20, R4, R8, R20 ;  /* 0x000000080414723c */ /* 0x004fe20000001814 */
[----:B---3--:R-:W-:Y:S02]  /*1faf0*/  FMUL R17, R26, R17 ;  /* 0x000000111a117220 */ /* 0x008fe40000400000 */
[C---:B----4-:R-:W-:Y:S02]  /*1fb00*/  FMUL R18, R3.reuse, R18 ;  /* 0x0000001203127220 */ /* 0x050fe40000400000 */
[----:B------:R-:W-:Y:S01]  /*1fb10*/  FMUL R19, R3, R19 ;  /* 0x0000001303137220 */ /* 0x000fe20000400000 */
[----:B------:R-:W-:Y:S04]  /*1fb20*/  STL [R1+0x1e18], R15 ;  /* 0x001e180f01007387 */ /* 0x000fe80000100800 */
[----:B------:R0:W-:Y:S02]  /*1fb30*/  STL.64 [R1+0x1e10], R12 ;  /* 0x001e100c01007387 */ /* 0x0001e40000100a00 */
[----:B0-----:R-:W-:Y:S01]  /*1fb40*/  IMAD.MOV.U32 R13, RZ, RZ, R25 ;  /* 0x000000ffff0d7224 */ /* 0x001fe200078e0019 */
[----:B------:R-:W-:Y:S01]  /*1fb50*/  MOV R12, R10 ;  /* 0x0000000a000c7202 */ /* 0x000fe20000000f00 */
[----:B------:R-:W-:Y:S01]  /*1fb60*/  FMUL R25, R16, 1.4426950216293334961 ;  /* 0x3fb8aa3b10197820 */ /* 0x000fe20000400000 */
[----:B------:R-:W2:Y:S01]  /*1fb70*/  LDL.LU R10, [R1+0x1e1c] ;  /* 0x001e1c00010a7983 */ /* 0x000ea20000300800 */
[----:B------:R-:W-:-:S07]  /*1fb80*/  FMUL R16, R26, R29 ;  /* 0x0000001d1a107220 */ /* 0x000fce0000400000 */
[----:B------:R0:W-:Y:S04]  /*1fb90*/  STL.64 [R1+0xf0], R20 ;  /* 0x0000f01401007387 */ /* 0x0001e80000100a00 */
[----:B------:R1:W-:Y:S01]  /*1fba0*/  STL.64 [R1+0xf8], R22 ;  /* 0x0000f81601007387 */ /* 0x0003e20000100a00 */
[----:B------:R-:W-:Y:S03]  /*1fbb0*/  HMMA.16816.F32 R16, R4, R12, R16 ;  /* 0x0000000c0410723c */ /* 0x000fe60000001810 */
[----:B------:R-:W3:Y:S04]  /*1fbc0*/  LDL.LU R15, [R1+0x1e18] ;  /* 0x001e1800010f7983 */ /* 0x000ee80000300800 */
[----:B------:R-:W4:Y:S01]  /*1fbd0*/  LDL.LU.64 R12, [R1+0x1e10] ;  /* 0x001e1000010c7983 */ /* 0x000f220000300a00 */
[----:B0-----:R-:W-:-:S02]  /*1fbe0*/  FMUL R20, R26, R14 ;  /* 0x0000000e1a147220 */ /* 0x001fc40000400000 */
[----:B------:R-:W-:Y:S02]  /*1fbf0*/  FMUL R21, R26, R2 ;  /* 0x000000021a157220 */ /* 0x000fe40000400000 */
[C---:B-1----:R-:W-:Y:S02]  /*1fc00*/  FMUL R22, R3.reuse, R0 ;  /* 0x0000000003167220 */ /* 0x042fe40000400000 */
[C---:B------:R-:W-:Y:S02]  /*1fc10*/  FMUL R23, R3.reuse, R28 ;  /* 0x0000001c03177220 */ /* 0x040fe40000400000 */
[----:B------:R-:W-:Y:S01]  /*1fc20*/  FMUL R24, R24, 1.4426950216293334961 ;  /* 0x3fb8aa3b18187820 */ /* 0x000fe20000400000 */
[----:B------:R-:W0:Y:S06]  /*1fc30*/  MUFU.EX2 R29, R25 ;  /* 0x00000019001d7308 */ /* 0x000e2c0000000800 */
[----:B------:R1:W-:Y:S02]  /*1fc40*/  STL.64 [R1+0xc0], R16 ;  /* 0x0000c01001007387 */ /* 0x0003e40000100a00 */
[----:B------:R4:W0:Y:S01]  /*1fc50*/  MUFU.EX2 R28, R24 ;  /* 0x00000018001c7308 */ /* 0x0008220000000800 */
[----:B-1----:R-:W-:Y:S01]  /*1fc60*/  FMUL R17, R26, R27 ;  /* 0x0000001b1a117220 */ /* 0x002fe20000400000 */
[----:B------:R-:W-:Y:S01]  /*1fc70*/  MOV R0, R18 ;  /* 0x0000001200007202 */ /* 0x000fe20000000f00 */
[----:B------:R-:W-:Y:S01]  /*1fc80*/  FMUL R18, R3, R11 ;  /* 0x0000000b03127220 */ /* 0x000fe20000400000 */
[----:B------:R-:W-:-:S02]  /*1fc90*/  MOV R2, R19 ;  /* 0x0000001300027202 */ /* 0x000fc40000000f00 */
[----:B------:R-:W2:Y:S04]  /*1fca0*/  LDL.LU R19, [R1+0x35c] ;  /* 0x00035c0001137983 */ /* 0x000ea80000300800 */
[----:B------:R1:W-:Y:S01]  /*1fcb0*/  STL [R1+0x1dcc], R0 ;  /* 0x001dcc0001007387 */ /* 0x0003e20000100800 */
[----:B---3--:R-:W-:-:S03]  /*1fcc0*/  FMUL R16, R26, R15 ;  /* 0x0000000f1a107220 */ /* 0x008fc60000400000 */
[----:B------:R-:W3:Y:S01]  /*1fcd0*/  LDL.LU.64 R14, [R1+0x1e08] ;  /* 0x001e0800010e7983 */ /* 0x000ee20000300a00 */
[----:B----4-:R-:W-:Y:S01]  /*1fce0*/  HMMA.16816.F32 R24, R4, R12, R20 ;  /* 0x0000000c0418723c */ /* 0x010fe20000001814 */
[----:B------:R-:W-:Y:S01]  /*1fcf0*/  IMAD.MOV.U32 R11, RZ, RZ, R12 ;  /* 0x000000ffff0b7224 */ /* 0x000fe200078e000c */
[----:B-1----:R-:W-:Y:S02]  /*1fd00*/  MOV R0, R13 ;  /* 0x0000000d00007202 */ /* 0x002fe40000000f00 */
[----:B------:R-:W3:Y:S04]  /*1fd10*/  LDL.LU.64 R12, [R1+0x1e00] ;  /* 0x001e0000010c7983 */ /* 0x000ee80000300a00 */
[----:B--2---:R-:W-:Y:S04]  /*1fd20*/  STL.64 [R1+0x1de0], R10 ;  /* 0x001de00a01007387 */ /* 0x004fe80000100a00 */
[----:B------:R1:W-:Y:S04]  /*1fd30*/  STL.64 [R1+0x1dd8], R8 ;  /* 0x001dd80801007387 */ /* 0x0003e80000100a00 */
[----:B-1----:R-:W2:Y:S04]  /*1fd40*/  LDL.LU R8, [R1+0x40] ;  /* 0x0000400001087983 */ /* 0x002ea80000300800 */
[----:B------:R-:W2:Y:S04]  /*1fd50*/  LDL.LU R9, [R1+0x44] ;  /* 0x0000440001097983 */ /* 0x000ea80000300800 */
[----:B------:R-:W-:Y:S04]  /*1fd60*/  STL.64 [R1+0x1d68], R26 ;  /* 0x001d681a01007387 */ /* 0x000fe80000100a00 */
[----:B------:R1:W-:Y:S04]  /*1fd70*/  STL.64 [R1+0x1d60], R24 ;  /* 0x001d601801007387 */ /* 0x0003e80000100a00 */
[----:B-1----:R-:W4:Y:S01]  /*1fd80*/  LDL.LU.64 R24, [R1+0x90] ;  /* 0x0000900001187983 */ /* 0x002f220000300a00 */
[----:B------:R-:W-:-:S03]  /*1fd90*/  FMUL R19, R3, R19 ;  /* 0x0000001303137220 */ /* 0x000fc60000400000 */
[----:B------:R1:W-:Y:S04]  /*1fda0*/  STL [R1+0x1660], R3 ;  /* 0x0016600301007387 */ /* 0x0003e80000100800 */
[----:B----4-:R-:W-:Y:S01]  /*1fdb0*/  HMMA.16816.F32 R4, R4, R24, R16 ;  /* 0x000000180404723c */ /* 0x010fe20000001810 */
[----:B------:R-:W-:Y:S01]  /*1fdc0*/  MOV R21, R24 ;  /* 0x0000001800157202 */ /* 0x000fe20000000f00 */
[----:B-1----:R-:W-:Y:S11]  /*1fdd0*/  IMAD.MOV.U32 R3, RZ, RZ, R25 ;  /* 0x000000ffff037224 */ /* 0x002ff600078e0019 */
[----:B------:R-:W-:Y:S10]  /*1fde0*/  @!UPT UIADD3 URZ, URZ, URZ, URZ ;  /* 0x0000003f3f3ff290 */ /* 0x000ff4000fffe03f */
[----:B------:R1:W-:Y:S01]  /*1fdf0*/  STL.64 [R1+0x80], R4 ;  /* 0x0000800401007387 */ /* 0x0003e20000100a00 */
[----:B------:R-:W-:Y:S02]  /*1fe00*/  MOV R27, R6 ;  /* 0x00000006001b7202 */ /* 0x000fe40000000f00 */
[----:B------:R-:W-:Y:S01]  /*1fe10*/  MOV R26, R7 ;  /* 0x00000007001a7202 */ /* 0x000fe20000000f00 */
[----:B-1----:R-:W0:Y:S04]  /*1fe20*/  LDL.LU R4, [R1+0x360] ;  /* 0x0003600001047983 */ /* 0x002e280000300800 */
[----:B------:R-:W4:Y:S04]  /*1fe30*/  LDL.LU R5, [R1+0x364] ;  /* 0x0003640001057983 */ /* 0x000f280000300800 */
[----:B------:R-:W2:Y:S04]  /*1fe40*/  LDL.LU R6, [R1+0x368] ;  /* 0x0003680001067983 */ /* 0x000ea80000300800 */
[----:B------:R-:W2:Y:S04]  /*1fe50*/  LDL.LU R7, [R1+0x36c] ;  /* 0x00036c0001077983 */ /* 0x000ea80000300800 */
[----:B------:R-:W-:Y:S04]  /*1fe60*/  STL.64 [R1+0x1d80], R26 ;  /* 0x001d801a01007387 */ /* 0x000fe80000100a00 */
[----:B------:R-:W2:Y:S04]  /*1fe70*/  LDL.LU R24, [R1+0x30] ;  /* 0x0000300001187983 */ /* 0x000ea80000300800 */
[----:B------:R-:W2:Y:S04]  /*1fe80*/  LDL.LU R25, [R1+0x34] ;  /* 0x0000340001197983 */ /* 0x000ea80000300800 */
[----:B--2---:R1:W-:Y:S04]  /*1fe90*/  STL.64 [R1+0x1df8], R24 ;  /* 0x001df81801007387 */ /* 0x0043e80000100a00 */
[----:B-1----:R-:W3:Y:S04]  /*1fea0*/  LDL.LU R24, [R1+0x60] ;  /* 0x0000600001187983 */ /* 0x002ee80000300800 */
[----:B------:R-:W3:Y:S04]  /*1feb0*/  LDL.LU R25, [R1+0x64] ;  /* 0x0000640001197983 */ /* 0x000ee80000300800 */
[----:B------:R-:W2:Y:S04]  /*1fec0*/  LDL.LU R23, [R1+0x374] ;  /* 0x0003740001177983 */ /* 0x000ea80000300800 */
[----:B------:R-:W2:Y:S04]  /*1fed0*/  LDL.LU R19, [R1+0x378] ;  /* 0x0003780001137983 */ /* 0x000ea80000300800 */
[----:B------:R-:W2:Y:S04]  /*1fee0*/  LDL.LU R16, [R1+0x37c] ;  /* 0x00037c0001107983 */ /* 0x000ea80000300800 */
[----:B------:R-:W2:Y:S04]  /*1fef0*/  LDL.LU R18, [R1+0x380] ;  /* 0x0003800001127983 */ /* 0x000ea80000300800 */
[----:B------:R-:W2:Y:S04]  /*1ff00*/  LDL.LU R17, [R1+0x384] ;  /* 0x0003840001117983 */ /* 0x000ea80000300800 */
[----:B------:R-:W2:Y:S04]  /*1ff10*/  LDL.LU R11, [R1+0x388] ;  /* 0x00038800010b7983 */ /* 0x000ea80000300800 */
[----:B------:R-:W2:Y:S01]  /*1ff20*/  LDL.LU R10, [R1+0x38c] ;  /* 0x00038c00010a7983 */ /* 0x000ea20000300800 */
[----:B0-----:R-:W-:-:S02]  /*1ff30*/  FMUL R4, R29, R4 ;  /* 0x000000041d047220 */ /* 0x001fc40000400000 */
[----:B----4-:R-:W-:Y:S02]  /*1ff40*/  FMUL R5, R29, R5 ;  /* 0x000000051d057220 */ /* 0x010fe40000400000 */
[C---:B------:R-:W-:Y:S02]  /*1ff50*/  FMUL R6, R28.reuse, R6 ;  /* 0x000000061c067220 */ /* 0x040fe40000400000 */
[C---:B------:R-:W-:Y:S01]  /*1ff60*/  FMUL R7, R28.reuse, R7 ;  /* 0x000000071c077220 */ /* 0x040fe20000400000 */
[----:B--2---:R0:W-:Y:S04]  /*1ff70*/  STL.64 [R1+0x1df0], R10 ;  /* 0x001df00a01007387 */ /* 0x0041e80000100a00 */
[----:B0-----:R-:W2:Y:S04]  /*1ff80*/  LDL.LU R11, [R1+0x370] ;  /* 0x00037000010b7983 */ /* 0x001ea80000300800 */
[----:B------:R0:W-:Y:S04]  /*1ff90*/  STL.64 [R1+0x1de8], R8 ;  /* 0x001de80801007387 */ /* 0x0001e80000100a00 */
[----:B0-----:R-:W4:Y:S04]  /*1ffa0*/  LDL.LU R8, [R1+0x50] ;  /* 0x0000500001087983 */ /* 0x001f280000300800 */
[----:B------:R-:W4:Y:S01]  /*1ffb0*/  LDL.LU R9, [R1+0x54] ;  /* 0x0000540001097983 */ /* 0x000f220000300800 */
[----:B---3--:R-:W-:Y:S03]  /*1ffc0*/  HMMA.16816.F32 R4, R12, R24, R4 ;  /* 0x000000180c04723c */ /* 0x008fe60000001804 */
[----:B------:R-:W3:Y:S04]  /*1ffd0*/  LDL.LU.64 R24, [R1+0x1df8] ;  /* 0x001df80001187983 */ /* 0x000ee80000300a00 */
[----:B------:R-:W3:Y:S04]  /*1ffe0*/  LDL.LU R22, [R1+0x390] ;  /* 0x0003900001167983 */ /* 0x000ee80000300800 */
[----:B------:R-:W3:Y:S11]  /*1fff0*/  LDL.LU R27, [R1+0x394] ;  /* 0x00039400011b7983 */ /* 0x000ef60000300800 */
[----:B------:R-:W-:Y:S01]  /*20000*/  @!UPT UIADD3 URZ, URZ, URZ, URZ ;  /* 0x0000003f3f3ff290 */ /* 0x000fe2000fffe03f */
[----:B------:R-:W-:Y:S04]  /*20010*/  STL.64 [R1+0x1a0], R4 ;  /* 0x0001a00401007387 */ /* 0x000fe80000100a00 */
[----:B------:R0:W-:Y:S04]  /*20020*/  STL.64 [R1+0x1a8], R6 ;  /* 0x0001a80601007387 */ /* 0x0001e80000100a00 */
[----:B------:R-:W3:Y:S04]  /*20030*/  LDL.LU R26, [R1+0x398] ;  /* 0x00039800011a7983 */ /* 0x000ee80000300800 */
[----:B------:R-:W3:Y:S01]  /*20040*/  LDL.LU R20, [R1+0x39c] ;  /* 0x00039c0001147983 */ /* 0x000ee20000300800 */
[----:B0-----:R-:W-:-:S03]  /*20050*/  FMUL R7, R28, R16 ;  /* 0x000000101c077220 */ /* 0x001fc60000400000 */
[----:B------:R-:W3:Y:S01]  /*20060*/  LDL.LU R16, [R1+0x3a0] ;  /* 0x0003a00001107983 */ /* 0x000ee20000300800 */
[C---:B------:R-:W-:Y:S02]  /*20070*/  FMUL R5, R29.reuse, R23 ;  /* 0x000000171d057220 */ /* 0x040fe40000400000 */
[C---:B------:R-:W-:Y:S02]  /*20080*/  FMUL R6, R28.reuse, R19 ;  /* 0x000000131c067220 */ /* 0x040fe40000400000 */
[C---:B--2---:R-:W-:Y:S02]  /*20090*/  FMUL R4, R29.reuse, R11 ;  /* 0x0000000b1d047220 */ /* 0x044fe40000400000 */
[----:B------:R-:W2:Y:S05]  /*200a0*/  LDL.LU.64 R10, [R1+0x1df0] ;  /* 0x001df000010a7983 */ /* 0x000eaa0000300a00 */
[----:B----4-:R-:W-:Y:S01]  /*200b0*/  HMMA.16816.F32 R4, R12, R8, R4 ;  /* 0x000000080c04723c */ /* 0x010fe20000001804 */
[----:B------:R-:W4:Y:S11]  /*200c0*/  LDL.LU.64 R8, [R1+0x1de8] ;  /* 0x001de80001087983 */ /* 0x000f360000300a00 */
[----:B------:R-:W-:Y:S11]  /*200d0*/  @!UPT UIADD3 URZ, URZ, URZ, URZ ;  /* 0x0000003f3f3ff290 */ /* 0x000ff6000fffe03f */
[----:B------:R0:W-:Y:S04]  /*200e0*/  STL.64 [R1+0x190], R4 ;  /* 0x0001900401007387 */ /* 0x0001e80000100a00 */
[----:B------:R2:W-:Y:S01]  /*200f0*/  STL.64 [R1+0x198], R6 ;  /* 0x0001980601007387 */ /* 0x0005e20000100a00 */
[C---:B0-----:R-:W-:Y:S02]  /*20100*/  FMUL R4, R29.reuse, R18 ;  /* 0x000000121d047220 */ /* 0x041fe40000400000 */
[----:B------:R-:W-:Y:S02]  /*20110*/  FMUL R5, R29, R17 ;  /* 0x000000111d057220 */ /* 0x000fe40000400000 */
[C---:B--2---:R-:W-:Y:S02]  /*20120*/  FMUL R6, R28.reuse, R11 ;  /* 0x0000000b1c067220 */ /* 0x044fe40000400000 */
[----:B------:R-:W-:-:S02]  /*20130*/  FMUL R7, R28, R10 ;  /* 0x0000000a1c077220 */ /* 0x000fc40000400000 */
[----:B------:R-:W2:Y:S05]  /*20140*/  LDL.LU.64 R10, [R1+0x1de0] ;  /* 0x001de000010a7983 */ /* 0x000eaa0000300a00 */
[----:B----4-:R-:W-:Y:S01]  /*20150*/  HMMA.16816.F32 R4, R12, R8, R4 ;  /* 0x000000080c04723c */ /* 0x010fe20000001804 */
[----:B------:R-:W4:Y:S04]  /*20160*/  LDL.LU.64 R8, [R1+0x1dd8] ;  /* 0x001dd80001087983 */ /* 0x000f280000300a00 */
[----:B------:R-:W4:Y:S04]  /*20170*/  LDL.LU R17, [R1+0x3a4] ;  /* 0x0003a40001117983 */ /* 0x000f280000300800 */
[----:B------:R-:W0:Y:S11]  /*20180*/  S2R R23, SR_TID.X ;  /* 0x0000000000177919 */ /* 0x000e360000002100 */
[----:B------:R-:W-:Y:S03]  /*20190*/  @!UPT UIADD3 URZ, URZ, URZ, URZ ;  /* 0x0000003f3f3ff290 */ /* 0x000fe6000fffe03f */
[----:B------:R3:W-:Y:S04]  /*201a0*/  STL.64 [R1+0x180], R4 ;  /* 0x0001800401007387 */ /* 0x0007e80000100a00 */
[----:B------:R1:W-:Y:S04]  /*201b0*/  STL.64 [R1+0x188], R6 ;  /* 0x0001880601007387 */ /* 0x0003e80000100a00 */
[----:B------:R-:W4:Y:S01]  /*201c0*/  LDL.LU R18, [R1+0x3a8] ;  /* 0x0003a80001127983 */ /* 0x000f220000300800 */
[----:B---3--:R-:W-:-:S03]  /*201d0*/  FMUL R4, R29, R22 ;  /* 0x000000161d047220 */ /* 0x008fc60000400000 */
[----:B------:R-:W3:Y:S01]  /*201e0*/  LDL.LU R19, [R1+0x3ac] ;  /* 0x0003ac0001137983 */ /* 0x000ee20000300800 */
[----:B------:R-:W-:Y:S02]  /*201f0*/  FMUL R5, R29, R27 ;  /* 0x0000001b1d057220 */ /* 0x000fe40000400000 */
[C---:B-1----:R-:W-:Y:S02]  /*20200*/  FMUL R6, R28.reuse, R26 ;  /* 0x0000001a1c067220 */ /* 0x042fe40000400000 */
[----:B------:R-:W-:Y:S01]  /*20210*/  FMUL R7, R28, R20 ;  /* 0x000000141c077220 */ /* 0x000fe20000400000 */
[----:B------:R-:W1:Y:S06]  /*20220*/  S2R R22, SR_TID.X ;  /* 0x0000000000167919 */ /* 0x000e6c0000002100 */
[----:B------:R-:W-:Y:S01]  /*20230*/  HMMA.16816.F32 R4, R12, R24, R4 ;  /* 0x000000180c04723c */ /* 0x000fe20000001804 */
[----:B0-----:R-:W-:-:S05]  /*20240*/  LOP3.LUT R23, R23, 0x7, RZ, 0xc0, !PT ;  /* 0x0000000717177812 */ /* 0x001fca00078ec0ff */
[----:B------:R-:W-:Y:S01]  /*20250*/  IMAD.SHL.U32 R23, R23, 0x10, RZ ;  /* 0x0000001017177824 */ /* 0x000fe200078e00ff */
[----:B-1----:R-:W-:Y:S11]  /*20260*/  SHF.L.U32 R22, R22, 0x8, RZ ;  /* 0x0000000816167819 */ /* 0x002ff600000006ff */
[----:B------:R-:W-:Y:S05]  /*20270*/  @!UPT UIADD3 URZ, URZ, URZ, URZ ;  /* 0x0000003f3f3ff290 */ /* 0x000fea000fffe03f */
[----:B------:R-:W-:Y:S01]  /*20280*/  STL.64 [R1+0x170], R4 ;  /* 0x0001700401007387 */ /* 0x000fe20000100a00 */
[----:B------:R-:W-:-:S03]  /*20290*/  LOP3.LUT R20, R23, 0xf00, R22, 0xf8, !PT ;  /* 0x00000f0017147812 */ /* 0x000fc600078ef816 */
[----:B------:R-:W-:Y:S04]  /*202a0*/  STL.64 [R1+0x178], R6 ;  /* 0x0001780601007387 */ /* 0x000fe80000100a00 */
[----:B------:R-:W3:Y:S04]  /*202b0*/  LDL.LU R27, [R1+0x3b0] ;  /* 0x0003b000011b7983 */ /* 0x000ee80000300800 */
[----:B------:R-:W3:Y:S04]  /*202c0*/  LDL.LU R26, [R1+0x3b4] ;  /* 0x0003b400011a7983 */ /* 0x000ee80000300800 */
[----:B------:R-:W3:Y:S04]  /*202d0*/  LDL.LU R23, [R1+0x3b8] ;  /* 0x0003b80001177983 */ /* 0x000ee80000300800 */
[----:B------:R-:W3:Y:S01]  /*202e0*/  LDL.LU R22, [R1+0x3bc] ;  /* 0x0003bc0001167983 */ /* 0x000ee20000300800 */
[----:B--2---:R-:W-:-:S03]  /*202f0*/  MOV R24, R11 ;  /* 0x0000000b00187202 */ /* 0x004fc60000000f00 */
[----:B------:R-:W2:Y:S04]  /*20300*/  LDL.LU R11, [R1+0x1dd0] ;  /* 0x001dd000010b7983 */ /* 0x000ea80000300800 */
[----:B------:R-:W0:Y:S02]  /*20310*/  S2R R25, SR_TID.X ;  /* 0x0000000000197919 */ /* 0x000e240000002100 */
[----:B0-----:R-:W-:-:S04]  /*20320*/  LOP3.LUT R20, R20, 0x10, R25, 0x78, !PT ;  /* 0x0000001014147812 */ /* 0x001fc800078e7819 */
[----:B------:R-:W-:-:S05]  /*20330*/  LOP3.LUT R20, R20, 0x20, RZ, 0x3c, !PT ;  /* 0x0000002014147812 */ /* 0x000fca00078e3cff */
[----:B------:R-:W0:Y:S01]  /*20340*/  LDSM.16.M88.4 R4, [R20+0x28000] ;  /* 0x028000001404783b */ /* 0x000e220000000200 */
[C---:B------:R-:W-:Y:S02]  /*20350*/  FMUL R16, R29.reuse, R16 ;  /* 0x000000101d107220 */ /* 0x040fe40000400000 */
[----:B----4-:R-:W-:Y:S02]  /*20360*/  FMUL R17, R29, R17 ;  /* 0x000000111d117220 */ /* 0x010fe40000400000 */
[C---:B------:R-:W-:Y:S02]  /*20370*/  FMUL R18, R28.reuse, R18 ;  /* 0x000000121c127220 */ /* 0x040fe40000400000 */
[----:B------:R-:W-:Y:S02]  /*20380*/  IMAD.MOV.U32 R25, RZ, RZ, R0 ;  /* 0x000000ffff197224 */ /* 0x000fe400078e0000 */
[----:B------:R-:W4:Y:S01]  /*20390*/  LDL.LU R0, [R1+0x1dcc] ;  /* 0x001dcc0001007983 */ /* 0x000f220000300800 */
[----:B---3--:R-:W-:-:S03]  /*203a0*/  FMUL R19, R28, R19 ;  /* 0x000000131c137220 */ /* 0x008fc60000400000 */
[----:B0-----:R-:W-:Y:S04]  /*203b0*/  STL.64 [R1+0x1db8], R6 ;  /* 0x001db80601007387 */ /* 0x001fe80000100a00 */
[----:B------:R0:W-:Y:S02]  /*203c0*/  STL.64 [R1+0x1db0], R4 ;  /* 0x001db00401007387 */ /* 0x0001e40000100a00 */
[----:B0-----:R-:W-:Y:S02]  /*203d0*/  HMMA.16816.F32 R4, R12, R8, R16 ;  /* 0x000000080c04723c */ /* 0x001fe40000001810 */
[----:B------:R-:W-:Y:S05]  /*203e0*/  STL [R1+0x1d90], R20 ;  /* 0x001d901401007387 */ /* 0x000fea0000100800 */
[----:B------:R-:W-:Y:S01]  /*203f0*/  FMUL R17, R29, R26 ;  /* 0x0000001a1d117220 */ /* 0x000fe20000400000 */
[----:B--2---:R-:W-:Y:S11]  /*20400*/  STL.64 [R1+0x1d78], R10 ;  /* 0x001d780a01007387 */ /* 0x004ff60000100a00 */
[----:B------:R-:W-:Y:S04]  /*20410*/  @!UPT UIADD3 URZ, URZ, URZ, URZ ;  /* 0x0000003f3f3ff290 */ /* 0x000fe8000fffe03f */
[----:B------:R0:W-:Y:S04]  /*20420*/  STL.64 [R1+0x160], R4 ;  /* 0x0001600401007387 */ /* 0x0001e80000100a00 */
[----:B------:R-:W-:Y:S04]  /*20430*/  STL.64 [R1+0x168], R6 ;  /* 0x0001680601007387 */ /* 0x000fe80000100a00 */
[----:B------:R-:W2:Y:S01]  /*20440*/  LDL.LU R26, [R1+0x3c0] ;  /* 0x0003c000011a7983 */ /* 0x000ea20000300800 */
[----:B------:R-:W-:Y:S01]  /*20450*/  FMUL R19, R28, R22 ;  /* 0x000000161c137220 */ /* 0x000fe20000400000 */
[----:B0-----:R-:W-:-:S02]  /*20460*/  MOV R5, R3 ;  /* 0x0000000300057202 */ /* 0x001fc40000000f00 */
[----:B------:R-:W-:Y:S01]  /*20470*/  MOV R4, R21 ;  /* 0x0000001500047202 */ /* 0x000fe20000000f00 */
[----:B------:R-:W-:Y:S01]  /*20480*/  FMUL R18, R28, R23 ;  /* 0x000000171c127220 */ /* 0x000fe20000400000 */
[----:B--2---:R-:W-:Y:S04]  /*20490*/  STL [R1+0x1dc8], R26 ;  /* 0x001dc81a01007387 */ /* 0x004fe80000100800 */
[----:B------:R0:W-:Y:S04]  /*204a0*/  STL.64 [R1+0x1dc0], R24 ;  /* 0x001dc01801007387 */ /* 0x0001e80000100a00 */
[----:B0-----:R-:W2:Y:S04]  /*204b0*/  LDL.LU R24, [R1+0x70] ;  /* 0x0000700001187983 */ /* 0x001ea80000300800 */
[----:B------:R-:W2:Y:S04]  /*204c0*/  LDL.LU R25, [R1+0x74] ;  /* 0x0000740001197983 */ /* 0x000ea80000300800 */
        /* <DEDUP_REMOVED lines=10> */
[----:B------:R-:W3:Y:S01]  /*20570*/  LDL.LU R23, [R1+0xbc] ;  /* 0x0000bc0001177983 */ /* 0x000ee20000300800 */
[----:B------:R-:W-:-:S07]  /*20580*/  FMUL R16, R29, R27 ;  /* 0x0000001b1d107220 */ /* 0x000fce0000400000 */
[----:B--2---:R-:W-:Y:S01]  /*20590*/  HMMA.16816.F32 R16, R12, R24, R16 ;  /* 0x000000180c10723c */ /* 0x004fe20000001810 */
[----:B---3--:R0:W-:Y:S04]  /*205a0*/  STL.64 [R1+0x1da0], R22 ;  /* 0x001da01601007387 */ /* 0x0081e80000100a00 */
[----:B------:R-:W-:Y:S04]  /*205b0*/  STL.64 [R1+0x1d98], R20 ;  /* 0x001d981401007387 */ /* 0x000fe80000100a00 */
[----:B0-----:R-:W2:Y:S04]  /*205c0*/  LDL R22, [R1+0x68] ;  /* 0x0000680001167983 */ /* 0x001ea80000100800 */
[----:B------:R-:W2:Y:S04]  /*205d0*/  LDL R23, [R1+0x6c] ;  /* 0x00006c0001177983 */ /* 0x000ea80000100800 */
[----:B------:R-:W3:Y:S04]  /*205e0*/  LDL.LU R26, [R1+0x1dc8] ;  /* 0x001dc800011a7983 */ /* 0x000ee80000300800 */
[----:B------:R-:W2:Y:S04]  /*205f0*/  LDL.LU.64 R24, [R1+0x1dc0] ;  /* 0x001dc00001187983 */ /* 0x000ea80000300a00 */
[----:B------:R0:W-:Y:S04]  /*20600*/  STL.64 [R1+0x150], R16 ;  /* 0x0001501001007387 */ /* 0x0001e80000100a00 */
[----:B------:R1:W-:Y:S01]  /*20610*/  STL.64 [R1+0x158], R18 ;  /* 0x0001581201007387 */ /* 0x0003e20000100a00 */
[----:B0-----:R-:W-:-:S02]  /*20620*/  FMUL R17, R29, R11 ;  /* 0x0000000b1d117220 */ /* 0x001fc40000400000 */
[C---:B-1----:R-:W-:Y:S02]  /*20630*/  FMUL R18, R28.reuse, R10 ;  /* 0x0000000a1c127220 */ /* 0x042fe40000400000 */
[----:B------:R-:W-:Y:S02]  /*20640*/  FMUL R19, R28, R9 ;  /* 0x000000091c137220 */ /* 0x000fe40000400000 */
[----:B---3--:R-:W-:-:S07]  /*20650*/  FMUL R16, R29, R26 ;  /* 0x0000001a1d107220 */ /* 0x008fce0000400000 */
[----:B--2---:R-:W-:Y:S11]  /*20660*/  HMMA.16816.F32 R24, R12, R24, R16 ;  /* 0x000000180c18723c */ /* 0x004ff60000001810 */
[----:B------:R-:W-:Y:S11]  /*20670*/  @!UPT UIADD3 URZ, URZ, URZ, URZ ;  /* 0x0000003f3f3ff290 */ /* 0x000ff6000fffe03f */
[----:B------:R-:W-:Y:S01]  /*20680*/  @!UPT UIADD3 URZ, URZ, URZ, URZ ;  /* 0x0000003f3f3ff290 */ /* 0x000fe2000fffe03f */
[----:B------:R-:W-:Y:S01]  /*20690*/  STL.64 [R1+0x140], R24 ;  /* 0x0001401801007387 */ /* 0x000fe20000100a00 */
[----:B------:R-:W-:Y:S02]  /*206a0*/  STL.64 [R1+0x148], R26 ;  /* 0x0001481a01007387 */ /* 0x000fe40000100a00 */
[----:B------:R-:W-:Y:S02]  /*206b0*/  STL [R1+0x1664], R29 ;  /* 0x0016641d01007387 */ /* 0x000fe40000100800 */
[----:B------:R-:W2:Y:S01]  /*206c0*/  LDL R10, [R1+0x38] ;  /* 0x00003800010a7983 */ /* 0x000ea20000100800 */
[----:B------:R-:W2:Y:S01]  /*206d0*/  LDL R11, [R1+0x3c] ;  /* 0x00003c00010b7983 */ /* 0x000ea20000100800 */
[C---:B------:R-:W-:Y:S02]  /*206e0*/  FMUL R16, R29.reuse, R8 ;  /* 0x000000081d107220 */ /* 0x040fe40000400000 */
[----:B------:R-:W-:Y:S02]  /*206f0*/  FMUL R17, R29, R7 ;  /* 0x000000071d117220 */ /* 0x000fe40000400000 */
[----:B------:R-:W-:-:S02]  /*20700*/  FMUL R18, R28, R6 ;  /* 0x000000061c127220 */ /* 0x000fc40000400000 */
[----:B------:R-:W-:-:S07]  /*20710*/  FMUL R19, R28, R3 ;  /* 0x000000031c137220 */ /* 0x000fce0000400000 */
[----:B------:R-:W-:Y:S01]  /*20720*/  HMMA.16816.F32 R12, R12, R4, R16 ;  /* 0x000000040c0c723c */ /* 0x000fe20000001810 */
[----:B--2---:R0:W-:Y:S01]  /*20730*/  STL.64 [R1+0x1da8], R10 ;  /* 0x001da80a01007387 */ /* 0x0041e20000100a00 */
[----:B------:R-:W2:Y:S02]  /*20740*/  LDL.LU R8, [R1] ;  /* 0x0000000001087983 */ /* 0x000ea40000300800 */
[----:B------:R-:W2:Y:S01]  /*20750*/  LDL.LU R9, [R1+0x4] ;  /* 0x0000040001097983 */ /* 0x000ea20000300800 */
[----:B0-----:R-:W2:Y:S01]  /*20760*/  LDL.LU R10, [R1+0x8] ;  /* 0x00000800010a7983 */ /* 0x001ea20000300800 */
[----:B------:R-:W2:Y:S02]  /*20770*/  LDL.LU R11, [R1+0xc] ;  /* 0x00000c00010b7983 */ /* 0x000ea40000300800 */
[----:B------:R-:W3:Y:S02]  /*20780*/  LDL.LU R24, [R1+0xd0] ;  /* 0x0000d00001187983 */ /* 0x000ee40000300800 */
[----:B------:R-:W3:Y:S01]  /*20790*/  LDL.LU R25, [R1+0xd4] ;  /* 0x0000d40001197983 */ /* 0x000ee20000300800 */
[----:B------:R-:W3:Y:S01]  /*207a0*/  LDL.LU R26, [R1+0xd8] ;  /* 0x0000d800011a7983 */ /* 0x000ee20000300800 */
[----:B------:R-:W3:Y:S02]  /*207b0*/  LDL.LU R27, [R1+0xdc] ;  /* 0x0000dc00011b7983 */ /* 0x000ee40000300800 */
[----:B------:R-:W-:Y:S02]  /*207c0*/  STL [R1+0x1668], R28 ;  /* 0x0016681c01007387 */ /* 0x000fe40000100800 */
[----:B------:R-:W2:Y:S01]  /*207d0*/  LDL.LU.64 R6, [R1+0x1db8] ;  /* 0x001db80001067983 */ /* 0x000ea20000300a00 */
[----:B------:R-:W2:Y:S07]  /*207e0*/  LDL.LU.64 R4, [R1+0x1db0] ;  /* 0x001db00001047983 */ /* 0x000eae0000300a00 */
[----:B------:R-:W-:-:S02]  /*207f0*/  IMAD.MOV.U32 R29, RZ, RZ, R14 ;  /* 0x000000ffff1d7224 */ /* 0x000fc400078e000e */
[----:B------:R-:W-:Y:S01]  /*20800*/  STL.64 [R1+0x10], R12 ;  /* 0x0000100c01007387 */ /* 0x000fe20000100a00 */
[----:B------:R-:W-:Y:S01]  /*20810*/  MOV R3, R15 ;  /* 0x0000000f00037202 */ /* 0x000fe20000000f00 */
[----:B------:R-:W3:Y:S04]  /*20820*/  LDL R14, [R1+0x58] ;  /* 0x00005800010e7983 */ /* 0x000ee80000100800 */
[----:B------:R-:W3:Y:S01]  /*20830*/  LDL R15, [R1+0x5c] ;  /* 0x00005c00010f7983 */ /* 0x000ee20000100800 */
[----:B------:R-:W3:Y:S02]  /*20840*/  LDL.LU R16, [R1+0x20] ;  /* 0x0000200001107983 */ /* 0x000ee40000300800 */
[----:B------:R-:W3:Y:S02]  /*20850*/  LDL.LU R17, [R1+0x24] ;  /* 0x0000240001117983 */ /* 0x000ee40000300800 */
[----:B------:R-:W3:Y:S01]  /*20860*/  LDL.LU R18, [R1+0x28] ;  /* 0x0000280001127983 */ /* 0x000ee20000300800 */
[----:B------:R-:W3:Y:S01]  /*20870*/  LDL.LU R19, [R1+0x2c] ;  /* 0x00002c0001137983 */ /* 0x000ee20000300800 */
[----:B------:R-:W-:Y:S02]  /*20880*/  STL [R1+0x1d1c], R3 ;  /* 0x001d1c0301007387 */ /* 0x000fe40000100800 */
[----:B------:R-:W-:Y:S01]  /*20890*/  STL [R1+0x1d18], R29 ;  /* 0x001d181d01007387 */ /* 0x000fe20000100800 */
[C---:B--2---:R-:W-:Y:S01]  /*208a0*/  HMMA.16816.F32 R20, R4.reuse, R22, R8 ;  /* 0x000000160414723c */ /* 0x044fe20000001808 */
[----:B------:R-:W2:Y:S11]  /*208b0*/  LDL.LU.64 R10, [R1+0x1da8] ;  /* 0x001da800010a7983 */ /* 0x000eb60000300a00 */
[----:B------:R-:W-:Y:S11]  /*208c0*/  @!UPT UIADD3 URZ, URZ, URZ, URZ ;  /* 0x0000003f3f3ff290 */ /* 0x000ff6000fffe03f */
[----:B------:R-:W-:Y:S01]  /*208d0*/  STL.64 [R1], R20 ;  /* 0x0000001401007387 */ /* 0x000fe20000100a00 */
[----:B------:R0:W-:Y:S03]  /*208e0*/  STL.64 [R1+0x8], R22 ;  /* 0x0000081601007387 */ /* 0x0001e60000100a00 */
[----:B0-----:R-:W3:Y:S01]  /*208f0*/  LDL.LU.64 R22, [R1+0x1da0] ;  /* 0x001da00001167983 */ /* 0x001ee20000300a00 */
[----:B------:R-:W3:Y:S02]  /*20900*/  LDL.LU.64 R20, [R1+0x1d98] ;  /* 0x001d980001147983 */ /* 0x000ee40000300a00 */
[C---:B---3--:R-:W-:Y:S01]  /*20910*/  HMMA.16816.F32 R12, R4.reuse, R14, R20 ;  /* 0x0000000e040c723c */ /* 0x048fe20000001814 */
[----:B------:R-:W3:Y:S11]  /*20920*/  LDL.LU R20, [R1+0x1d90] ;  /* 0x001d900001147983 */ /* 0x000ef60000300800 */
[----:B------:R-:W-:Y:S11]  /*20930*/  @!UPT UIADD3 URZ, URZ, URZ, URZ ;  /* 0x0000003f3f3ff290 */ /* 0x000ff6000fffe03f */
[----:B------:R0:W-:Y:S01]  /*20940*/  STL.64 [R1+0x1cf0], R14 ;  /* 0x001cf00e01007387 */ /* 0x0001e20000100a00 */
[----:B------:R-:W-:Y:S03]  /*20950*/  STL.64 [R1+0x1ce8], R12 ;  /* 0x001ce80c01007387 */ /* 0x000fe60000100a00 */
[----:B0-----:R-:W3:Y:S01]  /*20960*/  LDL.LU R14, [R1+0x48] ;  /* 0x00004800010e7983 */ /* 0x001ee20000300800 */
[----:B------:R-:W3:Y:S03]  /*20970*/  LDL.LU R15, [R1+0x4c] ;  /* 0x00004c00010f7983 */ /* 0x000ee60000300800 */
[----:B------:R-:W0:Y:S04]  /*20980*/  S2R R22, SR_TID.X ;  /* 0x0000000000167919 */ /* 0x000e280000002100 */
[----:B------:R-:W1:Y:S01]  /*20990*/  S2R R23, SR_TID.X ;  /* 0x0000000000177919 */ /* 0x000e620000002100 */
[C---:B--2---:R-:W-:Y:S08]  /*209a0*/  HMMA.16816.F32 R8, R4.reuse, R10, R24 ;  /* 0x0000000a0408723c */ /* 0x044ff00000001818 */
[----:B---3--:R-:W-:Y:S01]  /*209b0*/  HMMA.16816.F32 R16, R4, R14, R16 ;  /* 0x0000000e0410723c */ /* 0x008fe20000001810 */
[----:B------:R2:W-:Y:S04]  /*209c0*/  STL.64 [R1+0x1d30], R14 ;  /* 0x001d300e01007387 */ /* 0x0005e80000100a00 */
[----:B--2---:R-:W2:Y:S11]  /*209d0*/  LDL.LU.64 R14, [R1+0x78] ;  /* 0x00007800010e7983 */ /* 0x004eb60000300a00 */
[----:B------:R-:W-:Y:S07]  /*209e0*/  @!UPT UIADD3 URZ, URZ, URZ, URZ ;  /* 0x0000003f3f3ff290 */ /* 0x000fee000fffe03f */
[----:B------:R-:W-:Y:S01]  /*209f0*/  STL.64 [R1+0x20], R16 ;  /* 0x0000201001007387 */ /* 0x000fe20000100a00 */
[----:B------:R-:W-:Y:S02]  /*20a00*/  STL.64 [R1+0x28], R18 ;  /* 0x0000281201007387 */ /* 0x000fe40000100a00 */
[----:B------:R3:W2:Y:S01]  /*20a10*/  LDSM.16.M88.4 R16, [R20+0x29000] ;  /* 0x029000001410783b */ /* 0x0006a20000000200 */
[C---:B0-----:R-:W-:Y:S02]  /*20a20*/  LOP3.LUT R21, R22.reuse, 0x7, RZ, 0xc0, !PT ;  /* 0x0000000716157812 */ /* 0x041fe400078ec0ff */
[C---:B---3--:R-:W-:Y:S01]  /*20a30*/  SHF.L.U32 R20, R22.reuse, 0x8, RZ ;  /* 0x0000000816147819 */ /* 0x048fe200000006ff */
[----:B------:R-:W-:Y:S01]  /*20a40*/  LOP3.LUT R22, R22, 0x7, RZ, 0xc0, !PT ;  /* 0x0000000716167812 */ /* 0x000fe200078ec0ff */
[----:B------:R-:W-:Y:S02]  /*20a50*/  SHF.L.U32 R21, R21, 0x4, RZ ;  /* 0x0000000415157819 */ /* 0x000fe400000006ff */
[----:B-1----:R-:W-:-:S02]  /*20a60*/  LOP3.LUT R24, R23, 0x7, RZ, 0xc0, !PT ;  /* 0x0000000717187812 */ /* 0x002fc400078ec0ff */
[----:B------:R-:W-:Y:S01]  /*20a70*/  IMAD.SHL.U32 R25, R22, 0x10, RZ ;  /* 0x0000001016197824 */ /* 0x000fe200078e00ff */
[----:B------:R-:W-:-:S04]  /*20a80*/  LOP3.LUT R3, R21, 0xf00, R20, 0xf8, !PT ;  /* 0x00000f0015037812 */ /* 0x000fc800078ef814 */
[----:B------:R-:W-:-:S04]  /*20a90*/  LOP3.LUT R3, R3, 0x10, R23, 0x78, !PT ;  /* 0x0000001003037812 */ /* 0x000fc800078e7817 */
[----:B------:R-:W-:Y:S01]  /*20aa0*/  LOP3.LUT R3, R3, 0x40, RZ, 0x3c, !PT ;  /* 0x0000004003037812 */ /* 0x000fe200078e3cff */
[----:B--2---:R0:W-:Y:S01]  /*20ab0*/  STL.64 [R1+0x1d70], R14 ;  /* 0x001d700e01007387 */ /* 0x0041e20000100a00 */
[----:B------:R-:W2:Y:S02]  /*20ac0*/  LDL.LU R12, [R1+0xf0] ;  /* 0x0000f000010c7983 */ /* 0x000ea40000300800 */
[----:B------:R-:W2:Y:S01]  /*20ad0*/  LDL.LU R13, [R1+0xf4] ;  /* 0x0000f400010d7983 */ /* 0x000ea20000300800 */
[----:B0-----:R-:W2:Y:S01]  /*20ae0*/  LDL.LU R14, [R1+0xf8] ;  /* 0x0000f800010e7983 */ /* 0x001ea20000300800 */
[----:B------:R-:W2:Y:S02]  /*20af0*/  LDL.LU R15, [R1+0xfc] ;  /* 0x0000fc00010f7983 */ /* 0x000ea40000300800 */
[----:B------:R4:W-:Y:S02]  /*20b00*/  STL.64 [R1+0x1d48], R18 ;  /* 0x001d481201007387 */ /* 0x0009e40000100a00 */
[----:B------:R0:W-:Y:S01]  /*20b10*/  STL.64 [R1+0x1d40], R16 ;  /* 0x001d401001007387 */ /* 0x0001e20000100a00 */
[----:B----4-:R-:W-:Y:S01]  /*20b20*/  MOV R18, R0 ;  /* 0x0000000000127202 */ /* 0x010fe20000000f00 */
[----:B0-----:R-:W3:Y:S01]  /*20b30*/  LDL.LU R16, [R1+0xc0] ;  /* 0x0000c00001107983 */ /* 0x001ee20000300800 */
[----:B------:R-:W3:Y:S02]  /*20b40*/  LDL.LU R17, [R1+0xc4] ;  /* 0x0000c40001117983 */ /* 0x000ee40000300800 */
[----:B------:R-:W4:Y:S02]  /*20b50*/  LDL.LU R0, [R1+0x1d8c] ;  /* 0x001d8c0001007983 */ /* 0x000f240000300800 */
[----:B------:R-:W-:-:S02]  /*20b60*/  IMAD.MOV.U32 R19, RZ, RZ, R2 ;  /* 0x000000ffff137224 */ /* 0x000fc400078e0002 */
[----:B------:R-:W2:Y:S01]  /*20b70*/  LDL.LU R2, [R1+0x1d88] ;  /* 0x001d880001027983 */ /* 0x000ea20000300800 */
[----:B------:R-:W2:Y:S02]  /*20b80*/  LDL.LU.64 R26, [R1+0x1d80] ;  /* 0x001d8000011a7983 */ /* 0x000ea40000300a00 */
[----:B------:R0:W-:Y:S02]  /*20b90*/  STL.64 [R1+0xe0], R8 ;  /* 0x0000e00801007387 */ /* 0x0001e40000100a00 */
[C---:B0-----:R-:W-:Y:S02]  /*20ba0*/  SHF.L.U32 R8, R23.reuse, 0x1, RZ ;  /* 0x0000000117087819 */ /* 0x041fe400000006ff */
[----:B------:R-:W-:Y:S01]  /*20bb0*/  LOP3.LUT R9, R23, 0xe0, RZ, 0xc0, !PT ;  /* 0x000000e017097812 */ /* 0x000fe200078ec0ff */
[----:B------:R-:W-:Y:S04]  /*20bc0*/  STL.64 [R1+0xe8], R10 ;  /* 0x0000e80a01007387 */ /* 0x000fe80000100a00 */
[----:B------:R-:W0:Y:S01]  /*20bd0*/  LDSM.16.M88.4 R20, [R3+0x28000] ;  /* 0x028000000314783b */ /* 0x000e220000000200 */
[----:B------:R-:W-:-:S02]  /*20be0*/  LOP3.LUT R25, R25, 0x30, R8, 0x78, !PT ;  /* 0x0000003019197812 */ /* 0x000fc400078e7808 */
[----:B------:R-:W-:-:S05]  /*20bf0*/  LEA R24, R24, R9, 0x2 ;  /* 0x0000000918187211 */ /* 0x000fca00078e10ff */
[----:B------:R-:W-:-:S05]  /*20c00*/  IMAD.U32 R24, R24, 0x40, R25 ;  /* 0x0000004018187824 */ /* 0x000fca00078e0019 */
[----:B------:R-:W-:-:S05]  /*20c10*/  LOP3.LUT R24, R24, 0x40, RZ, 0x3c, !PT ;  /* 0x0000004018187812 */ /* 0x000fca00078e3cff */
[----:B------:R-:W1:Y:S04]  /*20c20*/  LDSM.16.M88.4 R8, [R24] ;  /* 0x000000001808783b */ /* 0x000e680000000200 */
[----:B0-----:R-:W-:Y:S01]  /*20c30*/  STL.64 [R1+0x1d00], R22 ;  /* 0x001d001601007387 */ /* 0x001fe20000100a00 */
[----:B------:R-:W-:Y:S03]  /*20c40*/  STL.64 [R1+0x1cf8], R20 ;  /* 0x001cf81401007387 */ /* 0x000fe60000100a00 */
[----:B-1----:R-:W-:Y:S01]  /*20c50*/  STL.64 [R1+0x1c0], R8 ;  /* 0x0001c00801007387 */ /* 0x002fe20000100a00 */
[----:B------:R0:W-:Y:S03]  /*20c60*/  STL.64 [R1+0x1c8], R10 ;  /* 0x0001c80a01007387 */ /* 0x0001e60000100a00 */
[----:B0-----:R-:W2:Y:S02]  /*20c70*/  LDL.LU.64 R10, [R1+0x1d78] ;  /* 0x001d7800010a7983 */ /* 0x001ea40000300a00 */
[----:B--2---:R-:W-:Y:S11]  /*20c80*/  HMMA.16816.F32 R12, R4, R10, R12 ;  /* 0x0000000a040c723c */ /* 0x004ff6000000180c */
[----:B------:R-:W-:Y:S11]  /*20c90*/  @!UPT UIADD3 URZ, URZ, URZ, URZ ;  /* 0x0000003f3f3ff290 */ /* 0x000ff6000fffe03f */
[----:B------:R-:W-:Y:S01]  /*20ca0*/  @!UPT UIADD3 URZ, URZ, URZ, URZ ;  /* 0x0000003f3f3ff290 */ /* 0x000fe2000fffe03f */
[----:B------:R-:W-:Y:S01]  /*20cb0*/  STL.64 [R1+0x130], R12 ;  /* 0x0001300c01007387 */ /* 0x000fe20000100a00 */
[----:B------:R-:W-:Y:S02]  /*20cc0*/  STL.64 [R1+0x138], R14 ;  /* 0x0001380e01007387 */ /* 0x000fe40000100a00 */
[----:B------:R-:W0:Y:S02]  /*20cd0*/  LDSM.16.M88.4 R12, [R24+0x4000] ;  /* 0x00400000180c783b */ /* 0x000e240000000200 */
[----:B0-----:R-:W-:Y:S02]  /*20ce0*/  STL.64 [R1+0x1b0], R12 ;  /* 0x0001b00c01007387 */ /* 0x001fe40000100a00 */
[----:B------:R-:W-:Y:S02]  /*20cf0*/  STL.64 [R1+0x1b8], R14 ;  /* 0x0001b80e01007387 */ /* 0x000fe40000100a00 */
[----:B------:R-:W0:Y:S02]  /*20d00*/  LDSM.16.M88.4 R12, [R24+0x8000] ;  /* 0x00800000180c783b */ /* 0x000e240000000200 */
[----:B0-----:R-:W-:Y:S02]  /*20d10*/  STL.64 [R1+0x1e0], R12 ;  /* 0x0001e00c01007387 */ /* 0x001fe40000100a00 */
[----:B------:R0:W-:Y:S02]  /*20d20*/  STL.64 [R1+0x1e8], R14 ;  /* 0x0001e80e01007387 */ /* 0x0001e40000100a00 */
[----:B0-----:R-:W3:Y:S01]  /*20d30*/  LDL.LU.64 R14, [R1+0x1d70] ;  /* 0x001d7000010e7983 */ /* 0x001ee20000300a00 */
[----:B------:R-:W-:-:S02]  /*20d40*/  MOV R22, R2 ;  /* 0x0000000200167202 */ /* 0x000fc40000000f00 */
[----:B----4-:R-:W-:Y:S01]  /*20d50*/  MOV R23, R0 ;  /* 0x0000000000177202 */ /* 0x010fe20000000f00 */
[----:B------:R-:W-:Y:S01]  /*20d60*/  IMAD.MOV.U32 R2, RZ, RZ, R8 ;  /* 0x000000ffff027224 */ /* 0x000fe200078e0008 */
[----:B------:R-:W-:Y:S02]  /*20d70*/  MOV R0, R9 ;  /* 0x0000000900007202 */ /* 0x000fe40000000f00 */
[----:B------:R-:W-:Y:S01]  /*20d80*/  MOV R8, R12 ;  /* 0x0000000c00087202 */ /* 0x000fe20000000f00 */
[----:B------:R-:W-:Y:S01]  /*20d90*/  IMAD.MOV.U32 R9, RZ, RZ, R13 ;  /* 0x000000ffff097224 */ /* 0x000fe200078e000d */
[----:B------:R-:W-:Y:S04]  /*20da0*/  STL.64 [R1+0x1d28], R10 ;  /* 0x001d280a01007387 */ /* 0x000fe80000100a00 */
[----:B------:R3:W-:Y:S02]  /*20db0*/  STL.64 [R1+0x1d20], R8 ;  /* 0x001d200801007387 */ /* 0x0007e40000100a00 */
[----:B---3--:R-:W-:Y:S11]  /*20dc0*/  HMMA.16816.F32 R8, R4, R14, R16 ;  /* 0x0000000e0408723c */ /* 0x008ff60000001810 */
[----:B------:R-:W-:Y:S11]  /*20dd0*/  @!UPT UIADD3 URZ, URZ, URZ, URZ ;  /* 0x0000003f3f3ff290 */ /* 0x000ff6000fffe03f */
[----:B------:R-:W-:Y:S01]  /*20de0*/  @!UPT UIADD3 URZ, URZ, URZ, URZ ;  /* 0x0000003f3f3ff290 */ /* 0x000fe2000fffe03f */
[----:B------:R-:W-:Y:S01]  /*20df0*/  STL.64 [R1+0x120], R8 ;  /* 0x0001200801007387 */ /* 0x000fe20000100a00 */
[----:B------:R-:W-:Y:S02]  /*20e00*/  STL.64 [R1+0x128], R10 ;  /* 0x0001280a01007387 */ /* 0x000fe40000100a00 */
[----:B------:R-:W0:Y:S04]  /*20e10*/  LDSM.16.M88.4 R8, [R24+0xc000] ;  /* 0x00c000001808783b */ /* 0x000e280000000200 */
[----:B------:R-:W2:Y:S01]  /*20e20*/  LDL.LU R16, [R1+0x80] ;  /* 0x0000800001107983 */ /* 0x000ea20000300800 */
[----:B0-----:R-:W-:Y:S01]  /*20e30*/  STL.64 [R1+0x1d0], R8 ;  /* 0x0001d00801007387 */ /* 0x001fe20000100a00 */
[----:B------:R-:W-:Y:S02]  /*20e40*/  STL.64 [R1+0x1d8], R10 ;  /* 0x0001d80a01007387 */ /* 0x000fe40000100a00 */
[----:B------:R-:W2:Y:S02]  /*20e50*/  LDL.LU R17, [R1+0x84] ;  /* 0x0000840001117983 */ /* 0x000ea40000300800 */
[----:B------:R-:W0:Y:S04]  /*20e60*/  LDSM.16.M88.4 R8, [R24+0x10000] ;  /* 0x010000001808783b */ /* 0x000e280000000200 */
[----:B------:R-:W-:Y:S01]  /*20e70*/  IMAD.MOV.U32 R18, RZ, RZ, R27 ;  /* 0x000000ffff127224 */ /* 0x000fe200078e001b */
[----:B------:R-:W-:-:S05]  /*20e80*/  MOV R19, R26 ;  /* 0x0000001a00137202 */ /* 0x000fca0000000f00 */
[----:B------:R1:W-:Y:S01]  /*20e90*/  STL.64 [R1+0x1d58], R18 ;  /* 0x001d581201007387 */ /* 0x0003e20000100a00 */
[----:B------:R-:W-:Y:S02]  /*20ea0*/  MOV R3, R14 ;  /* 0x0000000e00037202 */ /* 0x000fe40000000f00 */
[----:B------:R-:W-:Y:S02]  /*20eb0*/  MOV R29, R15 ;  /* 0x0000000f001d7202 */ /* 0x000fe40000000f00 */
[----:B------:R-:W-:Y:S04]  /*20ec0*/  LDSM.16.M88.4 R12, [R24+0x14000] ;  /* 0x01400000180c783b */ /* 0x000fe80000000200 */
[----:B--2---:R-:W-:Y:S01]  /*20ed0*/  STL.64 [R1+0x1d50], R16 ;  /* 0x001d501001007387 */ /* 0x004fe20000100a00 */
[----:B-1----:R-:W2:Y:S02]  /*20ee0*/  LDL.LU.64 R18, [R1+0xa8] ;  /* 0x0000a80001127983 */ /* 0x002ea40000300a00 */
[----:B0-----:R-:W-:Y:S02]  /*20ef0*/  STL.64 [R1+0x200], R8 ;  /* 0x0002000801007387 */ /* 0x001fe40000100a00 */
[----:B------:R-:W-:Y:S02]  /*20f00*/  STL.64 [R1+0x208], R10 ;  /* 0x0002080a01007387 */ /* 0x000fe40000100a00 */
[----:B------:R-:W0:Y:S02]  /*20f10*/  LDSM.16.M88.4 R8, [R24+0x18000] ;  /* 0x018000001808783b */ /* 0x000e240000000200 */
[----:B------:R-:W1:Y:S01]  /*20f20*/  LDSM.16.M88.4 R24, [R24+0x1c000] ;  /* 0x01c000001818783b */ /* 0x000e620000000200 */
[----:B0-----:R-:W-:Y:S01]  /*20f30*/  MOV R28, R9 ;  /* 0x00000009001c7202 */ /* 0x001fe20000000f00 */
[----:B------:R-:W-:Y:S02]  /*20f40*/  STL [R1+0x240], R8 ;  /* 0x0002400801007387 */ /* 0x000fe40000100800 */
[----:B------:R-:W-:Y:S02]  /*20f50*/  STL.64 [R1+0x220], R12 ;  /* 0x0002200c01007387 */ /* 0x000fe40000100a00 */
[----:B------:R-:W-:Y:S02]  /*20f60*/  STL.64 [R1+0x228], R14 ;  /* 0x0002280e01007387 */ /* 0x000fe40000100a00 */
[----:B------:R0:W-:Y:S01]  /*20f70*/  STL.64 [R1+0x248], R10 ;  /* 0x0002480a01007387 */ /* 0x0001e20000100a00 */
[----:B------:R-:W-:Y:S01]  /*20f80*/  STL [R1+0x1cd8], R28 ;  /* 0x001cd81c01007387 */ /* 0x000fe20000100800 */
[----:B-1----:R1:W-:Y:S02]  /*20f90*/  STL.64 [R1+0x268], R26 ;  /* 0x0002681a01007387 */ /* 0x0023e40000100a00 */
[----:B0-----:R-:W-:Y:S01]  /*20fa0*/  IMAD.MOV.U32 R11, RZ, RZ, R24 ;  /* 0x000000ffff0b7224 */ /* 0x001fe200078e0018 */
[----:B------:R-:W-:Y:S01]  /*20fb0*/  MOV R10, R25 ;  /* 0x00000019000a7202 */ /* 0x000fe20000000f00 */
[----:B-1----:R-:W3:Y:S01]  /*20fc0*/  LDL.LU.64 R26, [R1+0x1d68] ;  /* 0x001d6800011a7983 */ /* 0x002ee20000300a00 */
[----:B------:R-:W3:Y:S02]  /*20fd0*/  LDL.LU.64 R24, [R1+0x1d60] ;  /* 0x001d600001187983 */ /* 0x000ee40000300a00 */
[----:B------:R-:W4:Y:S02]  /*20fe0*/  LDL.LU R14, [R1+0x58] ;  /* 0x00005800010e7983 */ /* 0x000f240000300800 */
[----:B------:R-:W4:Y:S01]  /*20ff0*/  LDL.LU R15, [R1+0x5c] ;  /* 0x00005c00010f7983 */ /* 0x000f220000300800 */
[----:B------:R-:W0:Y:S04]  /*21000*/  S2R R13, SR_TID.X ;  /* 0x00000000000d7919 */ /* 0x000e280000002100 */
[----:B------:R-:W1:Y:S01]  /*21010*/  S2R R12, SR_TID.X ;  /* 0x00000000000c7919 */ /* 0x000e620000002100 */
[----:B--2---:R-:W-:-:S02]  /*21020*/  MOV R9, R18 ;  /* 0x0000001200097202 */ /* 0x004fc40000000f00 */
[----:B------:R-:W-:Y:S01]  /*21030*/  MOV R8, R19 ;  /* 0x0000001300087202 */ /* 0x000fe20000000f00 */
[----:B---3--:R-:W-:Y:S01]  /*21040*/  HMMA.16816.F32 R24, R4, R18, R24 ;  /* 0x000000120418723c */ /* 0x008fe20000001818 */
[----:B----4-:R2:W-:Y:S11]  /*21050*/  STL.64 [R1+0x1d38], R14 ;  /* 0x001d380e01007387 */ /* 0x0105f60000100a00 */
[----:B------:R-:W-:Y:S11]  /*21060*/  @!UPT UIADD3 URZ, URZ, URZ, URZ ;  /* 0x0000003f3f3ff290 */ /* 0x000ff6000fffe03f */
[----:B------:R-:W-:Y:S01]  /*21070*/  STL.64 [R1+0x110], R24 ;  /* 0x0001101801007387 */ /* 0x000fe20000100a00 */
[----:B------:R-:W-:Y:S02]  /*21080*/  STL.64 [R1+0x118], R26 ;  /* 0x0001181a01007387 */ /* 0x000fe40000100a00 */
[----:B------:R-:W3:Y:S02]  /*21090*/  LDL.LU.64 R18, [R1+0x1d58] ;  /* 0x001d580001127983 */ /* 0x000ee40000300a00 */
[----:B------:R-:W3:Y:S01]  /*210a0*/  LDL.LU.64 R16, [R1+0x1d50] ;  /* 0x001d500001107983 */ /* 0x000ee20000300a00 */
[----:B0-----:R-:W-:Y:S01]  /*210b0*/  LOP3.LUT R21, R13, 0x7, RZ, 0xc0, !PT ;  /* 0x000000070d157812 */ /* 0x001fe200078ec0ff */
[----:B-1----:R-:W-:Y:S02]  /*210c0*/  IMAD.SHL.U32 R20, R12, 0x100, RZ ;  /* 0x000001000c147824 */ /* 0x002fe400078e00ff */
[----:B------:R-:W4:Y:S01]  /*210d0*/  LDL.LU R12, [R1+0x1a0] ;  /* 0x0001a000010c7983 */ /* 0x000f220000300800 */
[----:B------:R-:W-:-:S04]  /*210e0*/  SHF.L.U32 R21, R21, 0x4, RZ ;  /* 0x0000000415157819 */ /* 0x000fc800000006ff */
[----:B------:R-:W-:-:S04]  /*210f0*/  LOP3.LUT R21, R21, 0xf00, R20, 0xf8, !PT ;  /* 0x00000f0015157812 */ /* 0x000fc800078ef814 */
[----:B------:R-:W-:Y:S02]  /*21100*/  LOP3.LUT R21, R21, 0x10, R13, 0x78, !PT ;  /* 0x0000001015157812 */ /* 0x000fe400078e780d */
[----:B------:R-:W4:Y:S01]  /*21110*/  LDL.LU R13, [R1+0x1a4] ;  /* 0x0001a400010d7983 */ /* 0x000f220000300800 */
[----:B--2---:R-:W4:Y:S01]  /*21120*/  LDL.LU R14, [R1+0x1a8] ;  /* 0x0001a800010e7983 */ /* 0x004f220000300800 */
[----:B------:R-:W-:Y:S01]  /*21130*/  LOP3.LUT R21, R21, 0x40, RZ, 0x3c, !PT ;  /* 0x0000004015157812 */ /* 0x000fe200078e3cff */
[----:B------:R-:W4:Y:S04]  /*21140*/  LDL.LU R15, [R1+0x1ac] ;  /* 0x0001ac00010f7983 */ /* 0x000f280000300800 */
[----:B------:R0:W1:Y:S04]  /*21150*/  LDSM.16.M88.4 R24, [R21+0x29000] ;  /* 0x029000001518783b */ /* 0x0000680000000200 */
[----:B0-----:R-:W0:Y:S02]  /*21160*/  S2R R21, SR_TID.X ;  /* 0x0000000000157919 */ /* 0x001e240000002100 */
[----:B0-----:R-:W-:-:S02]  /*21170*/  LOP3.LUT R20, R21, 0x7, RZ, 0xc0, !PT ;  /* 0x0000000715147812 */ /* 0x001fc400078ec0ff */
[----:B------:R-:W-:-:S03]  /*21180*/  SHF.L.U32 R28, R21, 0x8, RZ ;  /* 0x00000008151c7819 */ /* 0x000fc600000006ff */
[----:B------:R-:W-:Y:S01]  /*21190*/  IMAD.SHL.U32 R20, R20, 0x10, RZ ;  /* 0x0000001014147824 */ /* 0x000fe200078e00ff */
[----:B-1----:R0:W-:Y:S04]  /*211a0*/  STL [R1+0x1c44], R24 ;  /* 0x001c441801007387 */ /* 0x0021e80000100800 */
[----:B------:R-:W-:Y:S01]  /*211b0*/  LOP3.LUT R20, R20, 0xf00, R28, 0xf8, !PT ;  /* 0x00000f0014147812 */ /* 0x000fe200078ef81c */
[----:B------:R1:W-:Y:S01]  /*211c0*/  STL [R1+0x1c40], R25 ;  /* 0x001c401901007387 */ /* 0x0003e20000100800 */
[----:B------:R2:W-:Y:S01]  /*211d0*/  STL [R1+0x1c3c], R26 ;  /* 0x001c3c1a01007387 */ /* 0x0005e20000100800 */
[----:B------:R2:W-:Y:S01]  /*211e0*/  STL [R1+0x1c38], R27 ;  /* 0x001c381b01007387 */ /* 0x0005e20000100800 */
[----:B------:R-:W-:Y:S02]  /*211f0*/  LOP3.LUT R20, R20, 0x10, R21, 0x78, !PT ;  /* 0x0000001014147812 */ /* 0x000fe400078e7815 */
[----:B0-----:R-:W4:Y:S01]  /*21200*/  LDL.LU R24, [R1+0x190] ;  /* 0x0001900001187983 */ /* 0x001f220000300800 */
[----:B-1----:R-:W4:Y:S01]  /*21210*/  LDL.LU R25, [R1+0x194] ;  /* 0x0001940001197983 */ /* 0x002f220000300800 */
[----:B------:R-:W-:-:S02]  /*21220*/  LOP3.LUT R20, R20, 0x60, RZ, 0x3c, !PT ;  /* 0x0000006014147812 */ /* 0x000fc400078e3cff */
[----:B--2---:R-:W2:Y:S01]  /*21230*/  LDL.LU R26, [R1+0x198] ;  /* 0x00019800011a7983 */ /* 0x004ea20000300800 */
[----:B------:R-:W2:Y:S01]  /*21240*/  LDL.LU R27, [R1+0x19c] ;  /* 0x00019c00011b7983 */ /* 0x000ea20000300800 */
[----:B---3--:R-:W-:Y:S02]  /*21250*/  HMMA.16816.F32 R4, R4, R22, R16 ;  /* 0x000000160404723c */ /* 0x008fe40000001810 */
[----:B------:R-:W4:Y:S01]  /*21260*/  LDL.LU.64 R18, [R1+0x1d48] ;  /* 0x001d480001127983 */ /* 0x000f220000300a00 */
[----:B------:R-:W4:Y:S11]  /*21270*/  LDL.LU.64 R16, [R1+0x1d40] ;  /* 0x001d400001107983 */ /* 0x000f360000300a00 */
[----:B------:R-:W-:Y:S09]  /*21280*/  @!UPT UIADD3 URZ, URZ, URZ, URZ ;  /* 0x0000003f3f3ff290 */ /* 0x000ff2000fffe03f */
[----:B------:R-:W-:Y:S01]  /*21290*/  STL [R1+0x100], R4 ;  /* 0x0001000401007387 */ /* 0x000fe20000100800 */
[----:B------:R-:W-:Y:S01]  /*212a0*/  STL.64 [R1+0x108], R6 ;  /* 0x0001080601007387 */ /* 0x000fe20000100a00 */
[----:B------:R-:W-:Y:S02]  /*212b0*/  MOV R28, R5 ;  /* 0x00000005001c7202 */ /* 0x000fe40000000f00 */
[----:B------:R-:W0:Y:S01]  /*212c0*/  LDSM.16.M88.4 R4, [R20+0x28000] ;  /* 0x028000001404783b */ /* 0x000e220000000200 */
[----:B------:R1:W-:Y:S02]  /*212d0*/  STL.64 [R1+0x1d08], R22 ;  /* 0x001d081601007387 */ /* 0x0003e40000100a00 */
[----:B-1----:R-:W-:Y:S01]  /*212e0*/  MOV R22, R9 ;  /* 0x0000000900167202 */ /* 0x002fe20000000f00 */
[----:B------:R-:W-:Y:S01]  /*212f0*/  IMAD.MOV.U32 R23, RZ, RZ, R8 ;  /* 0x000000ffff177224 */ /* 0x000fe200078e0008 */
[----:B0-----:R-:W-:Y:S01]  /*21300*/  STL.64 [R1+0x1ba0], R6 ;  /* 0x001ba00601007387 */ /* 0x001fe20000100a00 */
[----:B------:R0:W-:Y:S02]  /*21310*/  STL.64 [R1+0x1b98], R4 ;  /* 0x001b980401007387 */ /* 0x0001e40000100a00 */
[----:B0-----:R-:W-:Y:S01]  /*21320*/  IMAD.MOV.U32 R4, RZ, RZ, R11 ;  /* 0x000000ffff047224 */ /* 0x001fe200078e000b */
[----:B------:R-:W-:-:S04]  /*21330*/  MOV R5, R10 ;  /* 0x0000000a00057202 */ /* 0x000fc80000000f00 */
[----:B------:R-:W-:Y:S01]  /*21340*/  STL [R1+0x1c68], R4 ;  /* 0x001c680401007387 */ /* 0x000fe20000100800 */
[----:B------:R-:W3:Y:S02]  /*21350*/  LDL.LU R10, [R1+0x38] ;  /* 0x00003800010a7983 */ /* 0x000ee40000300800 */
[----:B------:R-:W3:Y:S02]  /*21360*/  LDL.LU R11, [R1+0x3c] ;  /* 0x00003c00010b7983 */ /* 0x000ee40000300800 */
[----:B------:R0:W-:Y:S02]  /*21370*/  STL.64 [R1+0x1d10], R22 ;  /* 0x001d101601007387 */ /* 0x0001e40000100a00 */
[----:B0-----:R-:W4:Y:S01]  /*21380*/  LDL.LU R22, [R1+0x68] ;  /* 0x0000680001167983 */ /* 0x001f220000300800 */
[----:B------:R-:W4:Y:S02]  /*21390*/  LDL.LU R23, [R1+0x6c] ;  /* 0x00006c0001177983 */ /* 0x000f240000300800 */
[----:B------:R0:W-:Y:S02]  /*213a0*/  STL [R1+0x1c6c], R5 ;  /* 0x001c6c0501007387 */ /* 0x0001e40000100800 */
[----:B------:R-:W2:Y:S01]  /*213b0*/  LDL.LU R4, [R1+0x180] ;  /* 0x0001800001047983 */ /* 0x000ea20000300800 */
[----:B0-----:R-:W2:Y:S01]  /*213c0*/  LDL.LU R5, [R1+0x184] ;  /* 0x0001840001057983 */ /* 0x001ea20000300800 */
[----:B------:R-:W2:Y:S02]  /*213d0*/  LDL.LU R6, [R1+0x188] ;  /* 0x0001880001067983 */ /* 0x000ea40000300800 */
[----:B------:R-:W2:Y:S01]  /*213e0*/  LDL.LU R7, [R1+0x18c] ;  /* 0x00018c0001077983 */ /* 0x000ea20000300800 */
[C---:B----4-:R-:W-:Y:S01]  /*213f0*/  HMMA.16816.F32 R20, R16.reuse, R22, R12 ;  /* 0x000000161014723c */ /* 0x050fe2000000180c */
[----:B------:R-:W2:Y:S11]  /*21400*/  LDL.LU.64 R14, [R1+0x1d38] ;  /* 0x001d3800010e7983 */ /* 0x000eb60000300a00 */
[----:B------:R-:W-:Y:S11]  /*21410*/  @!UPT UIADD3 URZ, URZ, URZ, URZ ;  /* 0x0000003f3f3ff290 */ /* 0x000ff6000fffe03f */
[----:B------:R0:W-:Y:S01]  /*21420*/  STL.64 [R1+0xf0], R20 ;  /* 0x0000f01401007387 */ /* 0x0001e20000100a00 */
[----:B------:R1:W-:Y:S03]  /*21430*/  STL.64 [R1+0xf8], R22 ;  /* 0x0000f81601007387 */ /* 0x0003e60000100a00 */
[----:B0-----:R-:W4:Y:S01]  /*21440*/  LDL.LU R20, [R1+0x150] ;  /* 0x0001500001147983 */ /* 0x001f220000300800 */
[----:B------:R-:W4:Y:S02]  /*21450*/  LDL.LU R21, [R1+0x154] ;  /* 0x0001540001157983 */ /* 0x000f240000300800 */
[----:B-1----:R-:W4:Y:S02]  /*21460*/  LDL.LU R22, [R1+0x158] ;  /* 0x0001580001167983 */ /* 0x002f240000300800 */
[----:B------:R-:W4:Y:S01]  /*21470*/  LDL.LU R23, [R1+0x15c] ;  /* 0x00015c0001177983 */ /* 0x000f220000300800 */
[C---:B--2---:R-:W-:Y:S11]  /*21480*/  HMMA.16816.F32 R12, R16.reuse, R14, R24 ;  /* 0x0000000e100c723c */ /* 0x044ff60000001818 */
[----:B------:R-:W-:Y:S11]  /*21490*/  @!UPT UIADD3 URZ, URZ, URZ, URZ ;  /* 0x0000003f3f3ff290 */ /* 0x000ff6000fffe03f */
[----:B------:R-:W-:Y:S02]  /*214a0*/  @!UPT UIADD3 URZ, URZ, URZ, URZ ;  /* 0x0000003f3f3ff290 */ /* 0x000fe4000fffe03f */
[----:B------:R-:W-:Y:S02]  /*214b0*/  MOV R24, R12 ;  /* 0x0000000c00187202 */ /* 0x000fe40000000f00 */
[----:B------:R-:W-:Y:S01]  /*214c0*/  MOV R25, R13 ;  /* 0x0000000d00197202 */ /* 0x000fe20000000f00 */
[----:B------:R-:W-:Y:S01]  /*214d0*/  IMAD.MOV.U32 R26, RZ, RZ, R14 ;  /* 0x000000ffff1a7224 */ /* 0x000fe200078e000e */
[----:B------:R-:W-:Y:S02]  /*214e0*/  MOV R27, R15 ;  /* 0x0000000f001b7202 */ /* 0x000fe40000000f00 */
[----:B------:R-:W2:Y:S01]  /*214f0*/  LDL.LU.64 R14, [R1+0x1d30] ;  /* 0x001d3000010e7983 */ /* 0x000ea20000300a00 */
[----:B------:R0:W-:Y:S02]  /*21500*/  STL [R1+0x1c54], R24 ;  /* 0x001c541801007387 */ /* 0x0001e40000100800 */
[----:B------:R1:W-:Y:S02]  /*21510*/  STL [R1+0x1c50], R25 ;  /* 0x001c501901007387 */ /* 0x0003e40000100800 */
[----:B------:R3:W-:Y:S01]  /*21520*/  STL [R1+0x1c4c], R26 ;  /* 0x001c4c1a01007387 */ /* 0x0007e20000100800 */
[----:B------:R4:W-:Y:S04]  /*21530*/  STL [R1+0x1c48], R27 ;  /* 0x001c481b01007387 */ /* 0x0009e80000100800 */
[----:B0-----:R-:W2:Y:S01]  /*21540*/  LDL.LU R24, [R1+0x170] ;  /* 0x0001700001187983 */ /* 0x001ea20000300800 */
[----:B-1----:R-:W2:Y:S02]  /*21550*/  LDL.LU R25, [R1+0x174] ;  /* 0x0001740001197983 */ /* 0x002ea40000300800 */
[----:B---3--:R-:W3:Y:S02]  /*21560*/  LDL.LU R26, [R1+0x178] ;  /* 0x00017800011a7983 */ /* 0x008ee40000300800 */
[----:B----4-:R-:W3:Y:S01]  /*21570*/  LDL.LU R27, [R1+0x17c] ;  /* 0x00017c00011b7983 */ /* 0x010ee20000300800 */
[C---:B--2---:R-:W-:Y:S08]  /*21580*/  HMMA.16816.F32 R12, R16.reuse, R14, R4 ;  /* 0x0000000e100c723c */ /* 0x044ff00000001804 */
[----:B---3--:R-:W-:Y:S11]  /*21590*/  HMMA.16816.F32 R8, R16, R10, R24 ;  /* 0x0000000a1008723c */ /* 0x008ff60000001818 */
[----:B------:R-:W-:Y:S04]  /*215a0*/  @!UPT UIADD3 URZ, URZ, URZ, URZ ;  /* 0x0000003f3f3ff290 */ /* 0x000fe8000fffe03f */
[----:B------:R0:W-:Y:S01]  /*215b0*/  STL.64 [R1+0xc8], R14 ;  /* 0x0000c80e01007387 */ /* 0x0001e20000100a00 */
[----:B------:R-:W-:Y:S01]  /*215c0*/  MOV R5, R12 ;  /* 0x0000000c00057202 */ /* 0x000fe20000000f00 */
[----:B------:R-:W-:Y:S02]  /*215d0*/  IMAD.MOV.U32 R4, RZ, RZ, R13 ;  /* 0x000000ffff047224 */ /* 0x000fe400078e000d */
[----:B------:R-:W2:Y:S01]  /*215e0*/  LDL.LU R12, [R1] ;  /* 0x00000000010c7983 */ /* 0x000ea20000300800 */
[----:B------:R-:W2:Y:S04]  /*215f0*/  LDL.LU R13, [R1+0x4] ;  /* 0x00000400010d7983 */ /* 0x000ea80000300800 */
[----:B0-----:R-:W2:Y:S01]  /*21600*/  LDL.LU R14, [R1+0x8] ;  /* 0x00000800010e7983 */ /* 0x001ea20000300800 */
[----:B------:R-:W2:Y:S02]  /*21610*/  LDL.LU R15, [R1+0xc] ;  /* 0x00000c00010f7983 */ /* 0x000ea40000300800 */
[----:B------:R-:W-:Y:S02]  /*21620*/  STL [R1+0x1c7c], R5 ;  /* 0x001c7c0501007387 */ /* 0x000fe40000100800 */
[----:B------:R0:W-:Y:S02]  /*21630*/  STL [R1+0x1c78], R4 ;  /* 0x001c780401007387 */ /* 0x0001e40000100800 */
[----:B------:R-:W-:Y:S01]  /*21640*/  IMAD.MOV.U32 R27, RZ, RZ, R10 ;  /* 0x000000ffff1b7224 */ /* 0x000fe200078e000a */
[----:B------:R-:W-:-:S02]  /*21650*/  MOV R26, R9 ;  /* 0x00000009001a7202 */ /* 0x000fc40000000f00 */
[----:B------:R-:W-:Y:S01]  /*21660*/  MOV R25, R8 ;  /* 0x0000000800197202 */ /* 0x000fe20000000f00 */
[----:B0-----:R-:W3:Y:S01]  /*21670*/  LDL.LU R4, [R1+0x140] ;  /* 0x0001400001047983 */ /* 0x001ee20000300800 */
[----:B------:R-:W3:Y:S02]  /*21680*/  LDL.LU R5, [R1+0x144] ;  /* 0x0001440001057983 */ /* 0x000ee40000300800 */
[----:B------:R-:W3:Y:S02]  /*21690*/  LDL.LU R6, [R1+0x148] ;  /* 0x0001480001067983 */ /* 0x000ee40000300800 */
[----:B------:R-:W3:Y:S01]  /*216a0*/  LDL.LU R7, [R1+0x14c] ;  /* 0x00014c0001077983 */ /* 0x000ee20000300800 */
[----:B------:R0:W-:Y:S04]  /*216b0*/  STL [R1+0xbc], R11 ;  /* 0x0000bc0b01007387 */ /* 0x0001e80000100800 */
[----:B0-----:R-:W4:Y:S01]  /*216c0*/  LDL.LU.64 R10, [R1+0x1d28] ;  /* 0x001d2800010a7983 */ /* 0x001f220000300a00 */
[----:B------:R-:W2:Y:S02]  /*216d0*/  LDL.LU.64 R8, [R1+0x1d20] ;  /* 0x001d200001087983 */ /* 0x000ea40000300a00 */
[----:B------:R-:W-:Y:S02]  /*216e0*/  STL [R1+0x1c60], R27 ;  /* 0x001c601b01007387 */ /* 0x000fe40000100800 */
[----:B------:R-:W-:Y:S01]  /*216f0*/  STL [R1+0x1c5c], R26 ;  /* 0x001c5c1a01007387 */ /* 0x000fe20000100800 */
[----:B------:R0:W-:Y:S01]  /*21700*/  STL [R1+0x1c58], R25 ;  /* 0x001c581901007387 */ /* 0x0001e20000100800 */
[----:B------:R-:W4:Y:S03]  /*21710*/  LDL.LU R24, [R1+0x160] ;  /* 0x0001600001187983 */ /* 0x000f260000300800 */
[----:B0-----:R-:W4:Y:S01]  /*21720*/  LDL.LU R25, [R1+0x164] ;  /* 0x0001640001197983 */ /* 0x001f220000300800 */
[----:B------:R-:W4:Y:S02]  /*21730*/  LDL.LU R26, [R1+0x168] ;  /* 0x00016800011a7983 */ /* 0x000f240000300800 */
[----:B------:R-:W4:Y:S02]  /*21740*/  LDL.LU R27, [R1+0x16c] ;  /* 0x00016c00011b7983 */ /* 0x000f240000300800 */
[----:B----4-:R-:W-:Y:S11]  /*21750*/  HMMA.16816.F32 R24, R16, R10, R24 ;  /* 0x0000000a1018723c */ /* 0x010ff60000001818 */
[----:B------:R-:W-:Y:S11]  /*21760*/  @!UPT UIADD3 URZ, URZ, URZ, URZ ;  /* 0x0000003f3f3ff290 */ /* 0x000ff6000fffe03f */
[----:B------:R-:W-:Y:S01]  /*21770*/  @!UPT UIADD3 URZ, URZ, URZ, URZ ;  /* 0x0000003f3f3ff290 */ /* 0x000fe2000fffe03f */
[----:B------:R-:W-:Y:S01]  /*21780*/  STL.64 [R1+0x80], R24 ;  /* 0x0000801801007387 */ /* 0x000fe20000100a00 */
[----:B------:R0:W-:Y:S02]  /*21790*/  STL [R1+0x88], R26 ;  /* 0x0000881a01007387 */ /* 0x0001e40000100800 */
[----:B0-----:R-:W-:Y:S02]  /*217a0*/  MOV R26, R3 ;  /* 0x00000003001a7202 */ /* 0x001fe40000000f00 */
[----:B------:R-:W-:Y:S01]  /*217b0*/  MOV R24, R27 ;  /* 0x0000001b00187202 */ /* 0x000fe20000000f00 */
[----:B------:R-:W-:-:S04]  /*217c0*/  IMAD.MOV.U32 R27, RZ, RZ, R29 ;  /* 0x000000ffff1b7224 */ /* 0x000fc800078e001d */
[----:B------:R0:W-:Y:S01]  /*217d0*/  STL [R1+0x1c64], R24 ;  /* 0x001c641801007387 */ /* 0x0001e20000100800 */
[----:B------:R-:W4:Y:S02]  /*217e0*/  LDL.LU R3, [R1+0x1d1c] ;  /* 0x001d1c0001037983 */ /* 0x000f240000300800 */
[----:B------:R-:W2:Y:S01]  /*217f0*/  LDL.LU R29, [R1+0x1d18] ;  /* 0x001d1800011d7983 */ /* 0x000ea20000300800 */
[C---:B0-----:R-:W-:Y:S01]  /*21800*/  HMMA.16816.F32 R24, R16.reuse, R26, R20 ;  /* 0x0000001a1018723c */ /* 0x041fe20000001814 */
[----:B------:R-:W3:Y:S11]  /*21810*/  LDL.LU.64 R22, [R1+0x1d10] ;  /* 0x001d100001167983 */ /* 0x000ef60000300a00 */
[----:B------:R-:W-:Y:S11]  /*21820*/  @!UPT UIADD3 URZ, URZ, URZ, URZ ;  /* 0x0000003f3f3ff290 */ /* 0x000ff6000fffe03f */
[----:B------:R-:W-:Y:S01]  /*21830*/  STL.64 [R1+0x70], R24 ;  /* 0x0000701801007387 */ /* 0x000fe20000100a00 */
[----:B------:R0:W-:Y:S01]  /*21840*/  STL.64 [R1+0x78], R26 ;  /* 0x0000781a01007387 */ /* 0x0001e20000100a00 */
[----:B---3--:R-:W-:Y:S11]  /*21850*/  HMMA.16816.F32 R20, R16, R22, R4 ;  /* 0x000000161014723c */ /* 0x008ff60000001804 */
[----:B------:R-:W-:Y:S11]  /*21860*/  @!UPT UIADD3 URZ, URZ, URZ, URZ ;  /* 0x0000003f3f3ff290 */ /* 0x000ff6000fffe03f */
[----:B------:R-:W-:Y:S02]  /*21870*/  @!UPT UIADD3 URZ, URZ, URZ, URZ ;  /* 0x0000003f3f3ff290 */ /* 0x000fe4000fffe03f */
[----:B------:R-:W-:Y:S01]  /*21880*/  IMAD.MOV.U32 R6, RZ, RZ, R22 ;  /* 0x000000ffff067224 */ /* 0x000fe200078e0016 */
[----:B------:R-:W-:Y:S02]  /*21890*/  MOV R7, R23 ;  /* 0x0000001700077202 */ /* 0x000fe40000000f00 */
[----:B------:R-:W3:Y:S03]  /*218a0*/  LDL.LU.64 R22, [R1+0x1d08] ;  /* 0x001d080001167983 */ /* 0x000ee60000300a00 */
[----:B------:R2:W-:Y:S02]  /*218b0*/  STL.64 [R1+0x1cb0], R6 ;  /* 0x001cb00601007387 */ /* 0x0005e40000100a00 */
[----:B------:R-:W3:Y:S02]  /*218c0*/  LDL.LU R4, [R1+0x10] ;  /* 0x0000100001047983 */ /* 0x000ee40000300800 */
[----:B------:R-:W3:Y:S01]  /*218d0*/  LDL.LU R5, [R1+0x14] ;  /* 0x0000140001057983 */ /* 0x000ee20000300800 */
[----:B0-----:R-:W-:-:S02]  /*218e0*/  MOV R26, R20 ;  /* 0x00000014001a7202 */ /* 0x001fc40000000f00 */
[----:B------:R-:W-:Y:S02]  /*218f0*/  MOV R25, R21 ;  /* 0x0000001500197202 */ /* 0x000fe40000000f00 */
[----:B--2---:R-:W-:Y:S01]  /*21900*/  MOV R6, R29 ;  /* 0x0000001d00067202 */ /* 0x004fe20000000f00 */
[----:B----4-:R-:W-:Y:S02]  /*21910*/  IMAD.MOV.U32 R7, RZ, RZ, R3 ;  /* 0x000000ffff077224 */ /* 0x010fe400078e0003 */
[----:B------:R0:W-:Y:S01]  /*21920*/  STL [R1+0x1c74], R25 ;  /* 0x001c741901007387 */ /* 0x0001e20000100800 */
[----:B------:R-:W-:Y:S04]  /*21930*/  STL [R1+0x1c70], R26 ;  /* 0x001c701a01007387 */ /* 0x000fe80000100800 */
[----:B---3--:R-:W-:Y:S11]  /*21940*/  HMMA.16816.F32 R20, R16, R22, R4 ;  /* 0x000000161014723c */ /* 0x008ff60000001804 */
[----:B------:R-:W-:Y:S11]  /*21950*/  @!UPT UIADD3 URZ, URZ, URZ, URZ ;  /* 0x0000003f3f3ff290 */ /* 0x000ff6000fffe03f */
[----:B------:R-:W-:Y:S02]  /*21960*/  @!UPT UIADD3 URZ, URZ, URZ, URZ ;  /* 0x0000003f3f3ff290 */ /* 0x000fe4000fffe03f */
[----:B------:R-:W-:Y:S01]  /*21970*/  MOV R7, R22 ;  /* 0x0000001600077202 */ /* 0x000fe20000000f00 */
[----:B------:R-:W-:Y:S02]  /*21980*/  IMAD.MOV.U32 R6, RZ, RZ, R23 ;  /* 0x000000ffff067224 */ /* 0x000fe400078e0017 */
[----:B------:R-:W-:Y:S01]  /*21990*/  IMAD.MOV.U32 R17, RZ, RZ, R20 ;  /* 0x000000ffff117224 */ /* 0x000fe200078e0014 */
[----:B------:R-:W-:Y:S01]  /*219a0*/  MOV R16, R21 ;  /* 0x0000001500107202 */ /* 0x000fe20000000f00 */
[----:B------:R-:W2:Y:S01]  /*219b0*/  LDL.LU.64 R22, [R1+0x1d00] ;  /* 0x001d000001167983 */ /* 0x000ea20000300a00 */
[----:B------:R-:W2:Y:S01]  /*219c0*/  LDL.LU.64 R20, [R1+0x1cf8] ;  /* 0x001cf80001147983 */ /* 0x000ea20000300a00 */
[----:B------:R-:W-:Y:S02]  /*219d0*/  MOV R24, R2 ;  /* 0x0000000200187202 */ /* 0x000fe40000000f00 */
[----:B0-----:R-:W-:Y:S01]  /*219e0*/  MOV R25, R0 ;  /* 0x0000000000197202 */ /* 0x001fe20000000f00 */
[----:B------:R0:W-:Y:S04]  /*219f0*/  STL.64 [R1+0x1ce0], R16 ;  /* 0x001ce01001007387 */ /* 0x0001e80000100a00 */
[----:B0-----:R-:W3:Y:S02]  /*21a00*/  LDL.LU.64 R16, [R1+0x1b0] ;  /* 0x0001b00001107983 */ /* 0x001ee40000300a00 */
[C---:B--2---:R-:W-:Y:S02]  /*21a10*/  HMMA.16816.F32 R24, R20.reuse, R24, R12 ;  /* 0x000000181418723c */ /* 0x044fe4000000180c */
[----:B------:R-:W2:Y:S01]  /*21a20*/  LDL.LU.64 R14, [R1+0x1cf0] ;  /* 0x001cf000010e7983 */ /* 0x000ea20000300a00 */
[----:B------:R-:W2:Y:S11]  /*21a30*/  LDL.LU.64 R12, [R1+0x1ce8] ;  /* 0x001ce800010c7983 */ /* 0x000eb60000300a00 */
[----:B------:R-:W-:Y:S10]  /*21a40*/  @!UPT UIADD3 URZ, URZ, URZ, URZ ;  /* 0x0000003f3f3ff290 */ /* 0x000ff4000fffe03f */
[----:B------:R-:W-:Y:S02]  /*21a50*/  MOV R29, R24 ;  /* 0x00000018001d7202 */ /* 0x000fe40000000f00 */
[----:B------:R-:W-:Y:S01]  /*21a60*/  MOV R0, R27 ;  /* 0x0000001b00007202 */ /* 0x000fe20000000f00 */
[----:B---3--:R-:W-:Y:S02]  /*21a70*/  MOV R24, R16 ;  /* 0x0000001000187202 */ /* 0x008fe40000000f00 */
[----:B------:R-:W-:Y:S01]  /*21a80*/  IMAD.MOV.U32 R27, RZ, RZ, R17 ;  /* 0x000000ffff1b7224 */ /* 0x000fe200078e0011 */
[----:B------:R-:W-:Y:S01]  /*21a90*/  MOV R3, R25 ;  /* 0x0000001900037202 */ /* 0x000fe20000000f00 */
[----:B------:R-:W-:Y:S01]  /*21aa0*/  IMAD.MOV.U32 R2, RZ, RZ, R26 ;  /* 0x000000ffff027224 */ /* 0x000fe200078e001a */
[C---:B--2---:R-:W-:Y:S01]  /*21ab0*/  HMMA.16816.F32 R12, R20.reuse, R16, R12 ;  /* 0x00000010140c723c */ /* 0x044fe2000000180c */
[----:B------:R-:W2:Y:S01]  /*21ac0*/  LDL.LU R16, [R1+0x20] ;  /* 0x0000200001107983 */ /* 0x000ea20000300800 */
[----:B------:R-:W2:Y:S02]  /*21ad0*/  LDL.LU R17, [R1+0x24] ;  /* 0x0000240001117983 */ /* 0x000ea40000300800 */
[----:B------:R-:W2:Y:S02]  /*21ae0*/  LDL.LU R18, [R1+0x28] ;  /* 0x0000280001127983 */ /* 0x000ea40000300800 */
[----:B------:R-:W2:Y:S01]  /*21af0*/  LDL.LU R19, [R1+0x2c] ;  /* 0x00002c0001137983 */ /* 0x000ea20000300800 */
[----:B------:R-:W-:Y:S01]  /*21b00*/  STL [R1+0x1cbc], R27 ;  /* 0x001cbc1b01007387 */ /* 0x000fe20000100800 */
[----:B------:R0:W-:Y:S03]  /*21b10*/  STL [R1+0x1cb8], R24 ;  /* 0x001cb81801007387 */ /* 0x0001e60000100800 */
[----:B0-----:R-:W3:Y:S01]  /*21b20*/  LDL.LU R24, [R1+0x130] ;  /* 0x0001300001187983 */ /* 0x001ee20000300800 */
[----:B------:R-:W3:Y:S02]  /*21b30*/  LDL.LU R25, [R1+0x134] ;  /* 0x0001340001197983 */ /* 0x000ee40000300800 */
[----:B------:R-:W4:Y:S02]  /*21b40*/  LDL.LU R26, [R1+0x138] ;  /* 0x00013800011a7983 */ /* 0x000f240000300800 */
[----:B------:R-:W4:Y:S02]  /*21b50*/  LDL.LU R27, [R1+0x13c] ;  /* 0x00013c00011b7983 */ /* 0x000f240000300800 */
[----:B----4-:R-:W-:Y:S01]  /*21b60*/  STL.64 [R1+0x1cc8], R26 ;  /* 0x001cc81a01007387 */ /* 0x010fe20000100a00 */
[----:B---3--:R0:W-:Y:S03]  /*21b70*/  STL.64 [R1+0x1cc0], R24 ;  /* 0x001cc01801007387 */ /* 0x0081e60000100a00 */
[----:B0-----:R-:W3:Y:S01]  /*21b80*/  LDL.LU R24, [R1+0xe0] ;  /* 0x0000e00001187983 */ /* 0x001ee20000300800 */
[----:B------:R-:W3:Y:S02]  /*21b90*/  LDL.LU R25, [R1+0xe4] ;  /* 0x0000e40001197983 */ /* 0x000ee40000300800 */
[----:B------:R-:W3:Y:S02]  /*21ba0*/  LDL.LU R26, [R1+0xe8] ;  /* 0x0000e800011a7983 */ /* 0x000ee40000300800 */
[----:B------:R-:W3:Y:S01]  /*21bb0*/  LDL.LU R27, [R1+0xec] ;  /* 0x0000ec00011b7983 */ /* 0x000ee20000300800 */
[----:B------:R-:W4:Y:S04]  /*21bc0*/  LDL.LU.64 R4, [R1+0x200] ;  /* 0x0002000001047983 */ /* 0x000f280000300a00 */
[----:B----4-:R0:W-:Y:S04]  /*21bd0*/  STL.64 [R1+0x1cd0], R4 ;  /* 0x001cd00401007387 */ /* 0x0101e80000100a00 */
[----:B0-----:R-:W3:Y:S01]  /*21be0*/  LDL.LU.64 R4, [R1+0x1d0] ;  /* 0x0001d00001047983 */ /* 0x001ee20000300a00 */
[----:B------:R-:W-:Y:S02]  /*21bf0*/  STL.64 [R1+0x1b90], R14 ;  /* 0x001b900e01007387 */ /* 0x000fe40000100a00 */
[----:B------:R0:W-:Y:S02]  /*21c00*/  STL.64 [R1+0x1b88], R12 ;  /* 0x001b880c01007387 */ /* 0x0001e40000100a00 */
[----:B0-----:R-:W4:Y:S01]  /*21c10*/  LDL.LU.64 R12, [R1+0x1c0] ;  /* 0x0001c000010c7983 */ /* 0x001f220000300a00 */
[----:B------:R-:W2:Y:S03]  /*21c20*/  LDL.LU.64 R14, [R1+0x1c8] ;  /* 0x0001c800010e7983 */ /* 0x000ea60000300a00 */
[----:B--2---:R-:W-:Y:S01]  /*21c30*/  STL.64 [R1+0x1c88], R14 ;  /* 0x001c880e01007387 */ /* 0x004fe20000100a00 */
[----:B----4-:R0:W-:Y:S03]  /*21c40*/  STL.64 [R1+0x1c80], R12 ;  /* 0x001c800c01007387 */ /* 0x0101e60000100a00 */
[----:B0-----:R-:W2:Y:S01]  /*21c50*/  LDL.LU R12, [R1+0x110] ;  /* 0x00011000010c7983 */ /* 0x001ea20000300800 */
[----:B------:R-:W2:Y:S02]  /*21c60*/  LDL.LU R13, [R1+0x114] ;  /* 0x00011400010d7983 */ /* 0x000ea40000300800 */
[----:B------:R-:W4:Y:S02]  /*21c70*/  LDL.LU R14, [R1+0x118] ;  /* 0x00011800010e7983 */ /* 0x000f240000300800 */
[----:B------:R-:W4:Y:S01]  /*21c80*/  LDL.LU R15, [R1+0x11c] ;  /* 0x00011c00010f7983 */ /* 0x000f220000300800 */
[C---:B------:R-:W-:Y:S01]  /*21c90*/  HMMA.16816.F32 R8, R20.reuse, R8, R16 ;  /* 0x000000081408723c */ /* 0x040fe20000001810 */
[----:B----4-:R-:W-:Y:S01]  /*21ca0*/  STL.64 [R1+0x1c98], R14 ;  /* 0x001c980e01007387 */ /* 0x010fe20000100a00 */
[----:B--2---:R0:W-:Y:S03]  /*21cb0*/  STL.64 [R1+0x1c90], R12 ;  /* 0x001c900c01007387 */ /* 0x0041e60000100a00 */
[----:B0-----:R-:W2:Y:S01]  /*21cc0*/  LDL.LU R12, [R1+0x120] ;  /* 0x00012000010c7983 */ /* 0x001ea20000300800 */
[----:B------:R-:W2:Y:S02]  /*21cd0*/  LDL.LU R13, [R1+0x124] ;  /* 0x00012400010d7983 */ /* 0x000ea40000300800 */
[----:B------:R-:W2:Y:S02]  /*21ce0*/  LDL.LU R14, [R1+0x128] ;  /* 0x00012800010e7983 */ /* 0x000ea40000300800 */
[----:B------:R-:W2:Y:S01]  /*21cf0*/  LDL.LU R15, [R1+0x12c] ;  /* 0x00012c00010f7983 */ /* 0x000ea20000300800 */
[----:B------:R-:W4:Y:S11]  /*21d00*/  LDL.LU.64 R16, [R1+0x1ce0] ;  /* 0x001ce00001107983 */ /* 0x000f360000300a00 */
[----:B------:R-:W-:Y:S01]  /*21d10*/  @!UPT UIADD3 URZ, URZ, URZ, URZ ;  /* 0x0000003f3f3ff290 */ /* 0x000fe2000fffe03f */
[----:B------:R-:W-:Y:S02]  /*21d20*/  STL.64 [R1+0x1bb0], R10 ;  /* 0x001bb00a01007387 */ /* 0x000fe40000100a00 */
[----:B------:R4:W-:Y:S01]  /*21d30*/  STL.64 [R1+0x1ba8], R8 ;  /* 0x001ba80801007387 */ /* 0x0009e20000100a00 */
[----:B---3--:R-:W-:Y:S01]  /*21d40*/  HMMA.16816.F32 R24, R20, R4, R24 ;  /* 0x000000041418723c */ /* 0x008fe20000001818 */
[----:B----4-:R-:W-:Y:S02]  /*21d50*/  MOV R8, R17 ;  /* 0x0000001100087202 */ /* 0x010fe40000000f00 */
[----:B------:R-:W-:Y:S01]  /*21d60*/  MOV R9, R16 ;  /* 0x0000001000097202 */ /* 0x000fe20000000f00 */
[----:B------:R-:W-:Y:S01]  /*21d70*/  MOV R17, R28 ;  /* 0x0000001c00117202 */ /* 0x000fe20000000f00 */
[----:B------:R-:W3:Y:S01]  /*21d80*/  LDL.LU R16, [R1+0x100] ;  /* 0x0001000001107983 */ /* 0x000ee20000300800 */
[----:B------:R-:W4:Y:S02]  /*21d90*/  LDL.LU R28, [R1+0x1cd8] ;  /* 0x001cd800011c7983 */ /* 0x000f240000300800 */
[----:B------:R-:W2:Y:S02]  /*21da0*/  LDL.LU R18, [R1+0x108] ;  /* 0x0001080001127983 */ /* 0x000ea40000300800 */
[----:B------:R-:W2:Y:S02]  /*21db0*/  LDL.LU R19, [R1+0x10c] ;  /* 0x00010c0001137983 */ /* 0x000ea40000300800 */
[----:B------:R-:W-:Y:S01]  /*21dc0*/  IMAD.MOV.U32 R10, RZ, RZ, R7 ;  /* 0x000000ffff0a7224 */ /* 0x000fe200078e0007 */
[----:B------:R-:W-:Y:S01]  /*21dd0*/  MOV R11, R6 ;  /* 0x00000006000b7202 */ /* 0x000fe20000000f00 */
[----:B--2---:R-:W-:Y:S01]  /*21de0*/  STL.64 [R1+0x1ca8], R18 ;  /* 0x001ca81201007387 */ /* 0x004fe20000100a00 */
[----:B---3--:R0:W-:Y:S03]  /*21df0*/  STL.64 [R1+0x1ca0], R16 ;  /* 0x001ca01001007387 */ /* 0x0081e60000100a00 */
[----:B0-----:R-:W2:Y:S01]  /*21e00*/  LDL.LU.64 R16, [R1+0x220] ;  /* 0x0002200001107983 */ /* 0x001ea20000300a00 */
[----:B------:R0:W-:Y:S02]  /*21e10*/  STL.64 [R1+0x1bc0], R10 ;  /* 0x001bc00a01007387 */ /* 0x0001e40000100a00 */
[----:B------:R1:W-:Y:S01]  /*21e20*/  STL.64 [R1+0x1bb8], R8 ;  /* 0x001bb80801007387 */ /* 0x0003e20000100a00 */
[----:B0-----:R-:W-:Y:S01]  /*21e30*/  MOV R11, R4 ;  /* 0x00000004000b7202 */ /* 0x001fe20000000f00 */
[----:B-1----:R-:W3:Y:S01]  /*21e40*/  LDL.LU R8, [R1+0x240] ;  /* 0x0002400001087983 */ /* 0x002ee20000300800 */
[----:B------:R-:W-:-:S02]  /*21e50*/  MOV R10, R5 ;  /* 0x00000005000a7202 */ /* 0x000fc40000000f00 */
[----:B------:R-:W3:Y:S02]  /*21e60*/  LDL.LU.64 R4, [R1+0x1cd0] ;  /* 0x001cd00001047983 */ /* 0x000ee40000300a00 */
[----:B----4-:R-:W-:Y:S01]  /*21e70*/  IMAD.MOV.U32 R9, RZ, RZ, R28 ;  /* 0x000000ffff097224 */ /* 0x010fe200078e001c */
[----:B------:R-:W-:Y:S01]  /*21e80*/  STL.64 [R1+0x30], R24 ;  /* 0x0000301801007387 */ /* 0x000fe20000100a00 */
[----:B------:R0:W-:Y:S02]  /*21e90*/  STL [R1+0x38], R26 ;  /* 0x0000381a01007387 */ /* 0x0001e40000100800 */
[----:B------:R-:W-:Y:S02]  /*21ea0*/  IMAD.MOV.U32 R28, RZ, RZ, R27 ;  /* 0x000000ffff1c7224 */ /* 0x000fe400078e001b */
[----:B0-----:R-:W3:Y:S01]  /*21eb0*/  LDL.LU.64 R26, [R1+0x1cc8] ;  /* 0x001cc800011a7983 */ /* 0x001ee20000300a00 */
[----:B------:R-:W3:Y:S02]  /*21ec0*/  LDL.LU.64 R24, [R1+0x1cc0] ;  /* 0x001cc00001187983 */ /* 0x000ee40000300a00 */
[----:B------:R0:W-:Y:S01]  /*21ed0*/  STL [R1+0x1b80], R28 ;  /* 0x001b801c01007387 */ /* 0x0001e20000100800 */
[C---:B--2---:R-:W-:Y:S08]  /*21ee0*/  HMMA.16816.F32 R12, R20.reuse, R16, R12 ;  /* 0x00000010140c723c */ /* 0x044ff0000000180c */
[----:B---3--:R-:W-:Y:S11]  /*21ef0*/  HMMA.16816.F32 R24, R20, R4, R24 ;  /* 0x000000041418723c */ /* 0x008ff60000001818 */
[----:B------:R-:W-:Y:S05]  /*21f00*/  @!UPT UIADD3 URZ, URZ, URZ, URZ ;  /* 0x0000003f3f3ff290 */ /* 0x000fea000fffe03f */
[----:B0-----:R-:W-:-:S07]  /*21f10*/  MOV R28, R14 ;  /* 0x0000000e001c7202 */ /* 0x001fce0000000f00 */
[----:B------:R-:W-:Y:S01]  /*21f20*/  STL.64 [R1+0x20], R24 ;  /* 0x0000201801007387 */ /* 0x000fe20000100a00 */
[----:B------:R0:W-:Y:S03]  /*21f30*/  STL.64 [R1+0x28], R26 ;  /* 0x0000281a01007387 */ /* 0x0001e60000100a00 */
[----:B0-----:R-:W2:Y:S01]  /*21f40*/  LDL.LU R27, [R1+0x1cbc] ;  /* 0x001cbc00011b7983 */ /* 0x001ea20000300800 */
[----:B------:R-:W3:Y:S01]  /*21f50*/  LDL.LU R24, [R1+0x1cb8] ;  /* 0x001cb80001187983 */ /* 0x000ee20000300800 */
[----:B------:R-:W-:Y:S02]  /*21f60*/  MOV R25, R4 ;  /* 0x0000000400197202 */ /* 0x000fe40000000f00 */
[----:B------:R-:W-:Y:S01]  /*21f70*/  MOV R26, R5 ;  /* 0x00000005001a7202 */ /* 0x000fe20000000f00 */
[----:B------:R-:W4:Y:S01]  /*21f80*/  LDL.LU.64 R6, [R1+0x1cb0] ;  /* 0x001cb00001067983 */ /* 0x000f220000300a00 */
[----:B------:R-:W-:Y:S01]  /*21f90*/  IMAD.MOV.U32 R5, RZ, RZ, R16 ;  /* 0x000000ffff057224 */ /* 0x000fe200078e0010 */
[----:B------:R-:W-:Y:S01]  /*21fa0*/  MOV R4, R17 ;  /* 0x0000001100047202 */ /* 0x000fe20000000f00 */
[----:B------:R-:W2:Y:S01]  /*21fb0*/  LDL.LU.64 R18, [R1+0x1ca8] ;  /* 0x001ca80001127983 */ /* 0x000ea20000300a00 */
[----:B------:R-:W2:Y:S01]  /*21fc0*/  LDL.LU.64 R16, [R1+0x1ca0] ;  /* 0x001ca00001107983 */ /* 0x000ea20000300a00 */
[----:B------:R-:W-:Y:S02]  /*21fd0*/  STL.64 [R1+0x10], R12 ;  /* 0x0000100c01007387 */ /* 0x000fe40000100a00 */
[----:B------:R0:W-:Y:S02]  /*21fe0*/  STL [R1+0x1c], R15 ;  /* 0x00001c0f01007387 */ /* 0x0001e40000100800 */
[----:B0-----:R-:W2:Y:S01]  /*21ff0*/  LDL.LU.64 R14, [R1+0x1c98] ;  /* 0x001c9800010e7983 */ /* 0x001ea20000300a00 */
[----:B------:R-:W2:Y:S02]  /*22000*/  LDL.LU.64 R12, [R1+0x1c90] ;  /* 0x001c9000010c7983 */ /* 0x000ea40000300a00 */
[----:B--2---:R-:W-:Y:S11]  /*22010*/  HMMA.16816.F32 R12, R20, R8, R12 ;  /* 0x00000008140c723c */ /* 0x004ff6000000180c */
[----:B------:R-:W-:Y:S11]  /*22020*/  @!UPT UIADD3 URZ, URZ, URZ, URZ ;  /* 0x0000003f3f3ff290 */ /* 0x000ff6000fffe03f */
[----:B------:R-:W-:Y:S01]  /*22030*/  @!UPT UIADD3 URZ, URZ, URZ, URZ ;  /* 0x0000003f3f3ff290 */ /* 0x000fe2000fffe03f */
[----:B------:R-:W-:Y:S01]  /*22040*/  STL.64 [R1], R12 ;  /* 0x0000000c01007387 */ /* 0x000fe20000100a00 */
[----:B------:R0:W-:Y:S03]  /*22050*/  STL.64 [R1+0x8], R14 ;  /* 0x0000080e01007387 */ /* 0x0001e60000100a00 */
[----:B0-----:R-:W2:Y:S01]  /*22060*/  LDL.LU.64 R14, [R1+0x1c88] ;  /* 0x001c8800010e7983 */ /* 0x001ea20000300a00 */
[----:B------:R-:W2:Y:S02]  /*22070*/  LDL.LU.64 R12, [R1+0x1c80] ;  /* 0x001c8000010c7983 */ /* 0x000ea40000300a00 */
[----:B------:R0:W-:Y:S02]  /*22080*/  STL.64 [R1+0x1bd0], R8 ;  /* 0x001bd00801007387 */ /* 0x0001e40000100a00 */
[----:B0-----:R-:W-:Y:S01]  /*22090*/  IMAD.MOV.U32 R8, RZ, RZ, R5 ;  /* 0x000000ffff087224 */ /* 0x001fe200078e0005 */
[----:B------:R-:W-:Y:S01]  /*220a0*/  MOV R9, R4 ;  /* 0x0000000400097202 */ /* 0x000fe20000000f00 */
[----:B------:R-:W2:Y:S01]  /*220b0*/  LDL.LU R5, [R1+0x1c7c] ;  /* 0x001c7c0001057983 */ /* 0x000ea20000300800 */
[----:B------:R-:W3:Y:S03]  /*220c0*/  LDL.LU R4, [R1+0x1c78] ;  /* 0x001c780001047983 */ /* 0x000ee60000300800 */
[----:B------:R0:W-:Y:S02]  /*220d0*/  STL.64 [R1+0x1bd8], R8 ;  /* 0x001bd80801007387 */ /* 0x0001e40000100a00 */
[----:B0-----:R-:W-:Y:S01]  /*220e0*/  MOV R8, R25 ;  /* 0x0000001900087202 */ /* 0x001fe20000000f00 */
[----:B------:R-:W-:Y:S01]  /*220f0*/  IMAD.MOV.U32 R9, RZ, RZ, R26 ;  /* 0x000000ffff097224 */ /* 0x000fe200078e001a */
[----:B------:R-:W4:Y:S01]  /*22100*/  LDL.LU R25, [R1+0x1c74] ;  /* 0x001c740001197983 */ /* 0x000f220000300800 */
[----:B------:R-:W4:Y:S03]  /*22110*/  LDL.LU R26, [R1+0x1c70] ;  /* 0x001c7000011a7983 */ /* 0x000f260000300800 */
[----:B------:R0:W-:Y:S02]  /*22120*/  STL.64 [R1+0x1bf0], R8 ;  /* 0x001bf00801007387 */ /* 0x0001e40000100a00 */
[----:B0-----:R-:W-:-:S02]  /*22130*/  MOV R8, R11 ;  /* 0x0000000b00087202 */ /* 0x001fc40000000f00 */
[----:B------:R-:W-:-:S05]  /*22140*/  MOV R9, R10 ;  /* 0x0000000a00097202 */ /* 0x000fca0000000f00 */
[----:B------:R2:W-:Y:S02]  /*22150*/  STL.64 [R1+0x1c08], R8 ;  /* 0x001c080801007387 */ /* 0x0005e40000100a00 */
[----:B--2---:R-:W-:Y:S01]  /*22160*/  IMAD.MOV.U32 R8, RZ, RZ, R5 ;  /* 0x000000ffff087224 */ /* 0x004fe200078e0005 */
[----:B---3--:R-:W-:Y:S01]  /*22170*/  MOV R9, R4 ;  /* 0x0000000400097202 */ /* 0x008fe20000000f00 */
[----:B------:R-:W2:Y:S01]  /*22180*/  LDL.LU R5, [R1+0x1c6c] ;  /* 0x001c6c0001057983 */ /* 0x000ea20000300800 */
[----:B------:R-:W2:Y:S02]  /*22190*/  LDL.LU R4, [R1+0x1c68] ;  /* 0x001c680001047983 */ /* 0x000ea40000300800 */
[----:B------:R-:W3:Y:S02]  /*221a0*/  LDL.LU R10, [R1+0xc8] ;  /* 0x0000c800010a7983 */ /* 0x000ee40000300800 */
[----:B------:R-:W3:Y:S02]  /*221b0*/  LDL.LU R11, [R1+0xcc] ;  /* 0x0000cc00010b7983 */ /* 0x000ee40000300800 */
[----:B---3--:R-:W-:Y:S01]  /*221c0*/  STL.64 [R1+0x1c18], R10 ;  /* 0x001c180a01007387 */ /* 0x008fe20000100a00 */
[----:B------:R0:W-:Y:S01]  /*221d0*/  STL.64 [R1+0x1c10], R8 ;  /* 0x001c100801007387 */ /* 0x0001e20000100a00 */
[----:B--2---:R-:W-:Y:S01]  /*221e0*/  HMMA.16816.F32 R16, R20, R4, R16 ;  /* 0x000000041410723c */ /* 0x004fe20000001810 */
[----:B0-----:R-:W-:Y:S01]  /*221f0*/  MOV R8, R24 ;  /* 0x0000001800087202 */ /* 0x001fe20000000f00 */
[----:B------:R-:W-:Y:S01]  /*22200*/  IMAD.MOV.U32 R9, RZ, RZ, R27 ;  /* 0x000000ffff097224 */ /* 0x000fe200078e001b */
[----:B------:R-:W2:Y:S01]  /*22210*/  LDL.LU R24, [R1+0x1c64] ;  /* 0x001c640001187983 */ /* 0x000ea20000300800 */
[----:B------:R-:W3:Y:S03]  /*22220*/  LDL.LU R27, [R1+0x1c60] ;  /* 0x001c6000011b7983 */ /* 0x000ee60000300800 */
[----:B------:R0:W-:Y:S04]  /*22230*/  STL.64 [R1+0x1c30], R8 ;  /* 0x001c300801007387 */ /* 0x0001e80000100a00 */
[----:B0-----:R-:W3:Y:S01]  /*22240*/  LDL.LU R8, [R1+0xf0] ;  /* 0x0000f00001087983 */ /* 0x001ee20000300800 */
[----:B------:R-:W3:Y:S02]  /*22250*/  LDL.LU R9, [R1+0xf4] ;  /* 0x0000f40001097983 */ /* 0x000ee40000300800 */
[----:B------:R-:W3:Y:S02]  /*22260*/  LDL.LU R10, [R1+0xf8] ;  /* 0x0000f800010a7983 */ /* 0x000ee40000300800 */
[----:B------:R-:W3:Y:S01]  /*22270*/  LDL.LU R11, [R1+0xfc] ;  /* 0x0000fc00010b7983 */ /* 0x000ee20000300800 */
[----:B------:R4:W-:Y:S02]  /*22280*/  STL.64 [R1+0x1bc8], R4 ;  /* 0x001bc80401007387 */ /* 0x0009e40000100a00 */
[----:B----4-:R-:W-:-:S02]  /*22290*/  MOV R4, R26 ;  /* 0x0000001a00047202 */ /* 0x010fc40000000f00 */
[----:B------:R-:W-:Y:S01]  /*222a0*/  MOV R5, R25 ;  /* 0x0000001900057202 */ /* 0x000fe20000000f00 */
[----:B------:R-:W4:Y:S01]  /*222b0*/  LDL.LU R26, [R1+0x1c5c] ;  /* 0x001c5c00011a7983 */ /* 0x000f220000300800 */
[----:B------:R-:W3:Y:S02]  /*222c0*/  LDL.LU R25, [R1+0x1c58] ;  /* 0x001c580001197983 */ /* 0x000ee40000300800 */
[----:B------:R-:W-:Y:S01]  /*222d0*/  STL.64 [R1+0x1be8], R6 ;  /* 0x001be80601007387 */ /* 0x000fe20000100a00 */
[----:B------:R0:W-:Y:S04]  /*222e0*/  STL.64 [R1+0x1be0], R4 ;  /* 0x001be00401007387 */ /* 0x0001e80000100a00 */
[----:B0-----:R-:W3:Y:S01]  /*222f0*/  LDL.LU R4, [R1+0x80] ;  /* 0x0000800001047983 */ /* 0x001ee20000300800 */
[----:B------:R-:W3:Y:S02]  /*22300*/  LDL.LU R5, [R1+0x84] ;  /* 0x0000840001057983 */ /* 0x000ee40000300800 */
[----:B------:R-:W3:Y:S02]  /*22310*/  LDL.LU R6, [R1+0x88] ;  /* 0x0000880001067983 */ /* 0x000ee40000300800 */
[----:B--2---:R-:W-:-:S02]  /*22320*/  IMAD.MOV.U32 R7, RZ, RZ, R24 ;  /* 0x000000ffff077224 */ /* 0x004fc400078e0018 */
[----:B------:R-:W2:Y:S04]  /*22330*/  LDL.LU R24, [R1+0x1c54] ;  /* 0x001c540001187983 */ /* 0x000ea80000300800 */
[----:B---3--:R-:W-:Y:S01]  /*22340*/  STL.64 [R1+0x1c00], R6 ;  /* 0x001c000601007387 */ /* 0x008fe20000100a00 */
[----:B------:R0:W-:Y:S02]  /*22350*/  STL.64 [R1+0x1bf8], R4 ;  /* 0x001bf80401007387 */ /* 0x0001e40000100a00 */
[----:B0-----:R-:W-:Y:S02]  /*22360*/  MOV R4, R25 ;  /* 0x0000001900047202 */ /* 0x001fe40000000f00 */
[----:B----4-:R-:W-:Y:S01]  /*22370*/  MOV R5, R26 ;  /* 0x0000001a00057202 */ /* 0x010fe20000000f00 */
[----:B------:R-:W3:Y:S01]  /*22380*/  LDL.LU R25, [R1+0x1c50] ;  /* 0x001c500001197983 */ /* 0x000ee20000300800 */
[----:B------:R-:W4:Y:S02]  /*22390*/  LDL.LU R26, [R1+0x1c4c] ;  /* 0x001c4c00011a7983 */ /* 0x000f240000300800 */
[----:B------:R-:W-:-:S02]  /*223a0*/  IMAD.MOV.U32 R6, RZ, RZ, R27 ;  /* 0x000000ffff067224 */ /* 0x000fc400078e001b */
[----:B------:R-:W2:Y:S01]  /*223b0*/  LDL.LU R27, [R1+0x1c48] ;  /* 0x001c4800011b7983 */ /* 0x000ea20000300800 */
[----:B------:R-:W2:Y:S03]  /*223c0*/  LDL.LU R7, [R1+0xbc] ;  /* 0x0000bc0001077983 */ /* 0x000ea60000300800 */
[----:B--2---:R-:W-:Y:S01]  /*223d0*/  STL.64 [R1+0x1c28], R6 ;  /* 0x001c280601007387 */ /* 0x004fe20000100a00 */
[----:B------:R0:W-:Y:S02]  /*223e0*/  STL.64 [R1+0x1c20], R4 ;  /* 0x001c200401007387 */ /* 0x0001e40000100a00 */
[----:B0-----:R-:W-:Y:S02]  /*223f0*/  MOV R4, R24 ;  /* 0x0000001800047202 */ /* 0x001fe40000000f00 */
[----:B---3--:R-:W-:Y:S01]  /*22400*/  MOV R5, R25 ;  /* 0x0000001900057202 */ /* 0x008fe20000000f00 */
[----:B------:R-:W2:Y:S01]  /*22410*/  LDL.LU R24, [R1+0x1c44] ;  /* 0x001c440001187983 */ /* 0x000ea20000300800 */
[----:B------:R-:W2:Y:S02]  /*22420*/  LDL.LU R25, [R1+0x1c40] ;  /* 0x001c400001197983 */ /* 0x000ea40000300800 */
[----:B----4-:R-:W-:Y:S01]  /*22430*/  IMAD.MOV.U32 R6, RZ, RZ, R26 ;  /* 0x000000ffff067224 */ /* 0x010fe200078e001a */
[----:B------:R-:W-:Y:S01]  /*22440*/  MOV R7, R27 ;  /* 0x0000001b00077202 */ /* 0x000fe20000000f00 */
[----:B------:R-:W2:Y:S01]  /*22450*/  LDL.LU R26, [R1+0x1c3c] ;  /* 0x001c3c00011a7983 */ /* 0x000ea20000300800 */
[----:B------:R-:W2:Y:S02]  /*22460*/  LDL.LU R27, [R1+0x1c38] ;  /* 0x001c3800011b7983 */ /* 0x000ea40000300800 */
[----:B------:R-:W3:Y:S02]  /*22470*/  LDL.LU.64 R20, [R1+0x1e0] ;  /* 0x0001e00001147983 */ /* 0x000ee40000300a00 */
[----:B------:R-:W4:Y:S01]  /*22480*/  LDL.LU.64 R22, [R1+0x1e8] ;  /* 0x0001e80001167983 */ /* 0x000f220000300a00 */
[----:B------:R0:W-:Y:S01]  /*22490*/  STL [R1+0x1b24], R16 ;  /* 0x001b241001007387 */ /* 0x0001e20000100800 */
[----:B------:R1:W-:Y:S02]  /*224a0*/  STL [R1+0x1b20], R17 ;  /* 0x001b201101007387 */ /* 0x0003e40000100800 */
[----:B------:R1:W-:Y:S02]  /*224b0*/  STL [R1+0x1b1c], R18 ;  /* 0x001b1c1201007387 */ /* 0x0003e40000100800 */
[----:B------:R1:W-:Y:S01]  /*224c0*/  STL [R1+0x1b18], R19 ;  /* 0x001b181301007387 */ /* 0x0003e20000100800 */
[----:B0-----:R-:W3:Y:S01]  /*224d0*/  LDL.LU R16, [R1+0x70] ;  /* 0x0000700001107983 */ /* 0x001ee20000300800 */
[----:B-1----:R-:W3:Y:S02]  /*224e0*/  LDL.LU R17, [R1+0x74] ;  /* 0x0000740001117983 */ /* 0x002ee40000300800 */
[----:B------:R-:W3:Y:S02]  /*224f0*/  LDL.LU R18, [R1+0x78] ;  /* 0x0000780001127983 */ /* 0x000ee40000300800 */
[----:B------:R-:W3:Y:S01]  /*22500*/  LDL.LU R19, [R1+0x7c] ;  /* 0x00007c0001137983 */ /* 0x000ee20000300800 */
[C---:B--2---:R-:W-:Y:S11]  /*22510*/  HMMA.16816.F32 R8, R24.reuse, R12, R8 ;  /* 0x0000000c1808723c */ /* 0x044ff60000001808 */
[----:B------:R-:W-:Y:S11]  /*22520*/  @!UPT UIADD3 URZ, URZ, URZ, URZ ;  /* 0x0000003f3f3ff290 */ /* 0x000ff6000fffe03f */
[----:B------:R-:W-:Y:S01]  /*22530*/  @!UPT UIADD3 URZ, URZ, URZ, URZ ;  /* 0x0000003f3f3ff290 */ /* 0x000fe2000fffe03f */
[----:B------:R0:W-:Y:S01]  /*22540*/  STL.64 [R1+0x170], R8 ;  /* 0x0001700801007387 */ /* 0x0001e20000100a00 */
[----:B------:R1:W-:Y:S03]  /*22550*/  STL.64 [R1+0x178], R10 ;  /* 0x0001780a01007387 */ /* 0x0003e60000100a00 */
[----:B0-----:R-:W1:Y:S02]  /*22560*/  LDL.LU.64 R8, [R1+0x1c30] ;  /* 0x001c300001087983 */ /* 0x001e640000300a00 */
[C---:B-1----:R-:W-:Y:S02]  /*22570*/  HMMA.16816.F32 R8, R24.reuse, R8, R4 ;  /* 0x000000081808723c */ /* 0x042fe40000001804 */
[----:B------:R-:W2:Y:S01]  /*22580*/  LDL.LU.64 R6, [R1+0x1c28] ;  /* 0x001c280001067983 */ /* 0x000ea20000300a00 */
[----:B------:R-:W2:Y:S11]  /*22590*/  LDL.LU.64 R4, [R1+0x1c20] ;  /* 0x001c200001047983 */ /* 0x000eb60000300a00 */
[----:B------:R-:W-:Y:S09]  /*225a0*/  @!UPT UIADD3 URZ, URZ, URZ, URZ ;  /* 0x0000003f3f3ff290 */ /* 0x000ff2000fffe03f */
[----:B------:R-:W-:Y:S01]  /*225b0*/  STL.64 [R1+0x160], R8 ;  /* 0x0001600801007387 */ /* 0x000fe20000100a00 */
[----:B------:R0:W-:Y:S03]  /*225c0*/  STL.64 [R1+0x168], R10 ;  /* 0x0001680a01007387 */ /* 0x0001e60000100a00 */
[----:B0-----:R-:W3:Y:S01]  /*225d0*/  LDL.LU.64 R10, [R1+0x1c18] ;  /* 0x001c1800010a7983 */ /* 0x001ee20000300a00 */
[----:B------:R-:W3:Y:S02]  /*225e0*/  LDL.LU.64 R8, [R1+0x1c10] ;  /* 0x001c100001087983 */ /* 0x000ee40000300a00 */
[C---:B---3--:R-:W-:Y:S11]  /*225f0*/  HMMA.16816.F32 R8, R24.reuse, R20, R8 ;  /* 0x000000141808723c */ /* 0x048ff60000001808 */
[----:B------:R-:W-:Y:S11]  /*22600*/  @!UPT UIADD3 URZ, URZ, URZ, URZ ;  /* 0x0000003f3f3ff290 */ /* 0x000ff6000fffe03f */
[----:B------:R-:W-:Y:S01]  /*22610*/  @!UPT UIADD3 URZ, URZ, URZ, URZ ;  /* 0x0000003f3f3ff290 */ /* 0x000fe2000fffe03f */
[----:B------:R0:W-:Y:S01]  /*22620*/  STL.64 [R1+0x150], R8 ;  /* 0x0001500801007387 */ /* 0x0001e20000100a00 */
[----:B------:R2:W-:Y:S03]  /*22630*/  STL.64 [R1+0x158], R10 ;  /* 0x0001580a01007387 */ /* 0x0005e60000100a00 */
[----:B0-----:R-:W2:Y:S02]  /*22640*/  LDL.LU.64 R8, [R1+0x1c08] ;  /* 0x001c080001087983 */ /* 0x001ea40000300a00 */
[C---:B--2---:R-:W-:Y:S02]  /*22650*/  HMMA.16816.F32 R8, R24.reuse, R8, R4 ;  /* 0x000000081808723c */ /* 0x044fe40000001804 */
[----:B------:R-:W2:Y:S01]  /*22660*/  LDL.LU.64 R6, [R1+0x1c00] ;  /* 0x001c000001067983 */ /* 0x000ea20000300a00 */
[----:B------:R-:W2:Y:S11]  /*22670*/  LDL.LU.64 R4, [R1+0x1bf8] ;  /* 0x001bf80001047983 */ /* 0x000eb60000300a00 */
[----:B------:R-:W-:Y:S09]  /*22680*/  @!UPT UIADD3 URZ, URZ, URZ, URZ ;  /* 0x0000003f3f3ff290 */ /* 0x000ff2000fffe03f */
        /* <DEDUP_REMOVED lines=9> */
[----:B0-----:R-:W1:Y:S02]  /*22720*/  LDL.LU.64 R8, [R1+0x1bd8] ;  /* 0x001bd80001087983 */ /* 0x001e640000300a00 */
[----:B-1----:R-:W-:Y:S11]  /*22730*/  HMMA.16816.F32 R8, R24, R8, R16 ;  /* 0x000000081808723c */ /* 0x002ff60000001810 */
[----:B------:R-:W-:Y:S11]  /*22740*/  @!UPT UIADD3 URZ, URZ, URZ, URZ ;  /* 0x0000003f3f3ff290 */ /* 0x000ff6000fffe03f */
[----:B------:R-:W-:Y:S01]  /*22750*/  @!UPT UIADD3 URZ, URZ, URZ, URZ ;  /* 0x0000003f3f3ff290 */ /* 0x000fe2000fffe03f */
[----:B------:R0:W-:Y:S04]  /*22760*/  STL.64 [R1+0x120], R8 ;  /* 0x0001200801007387 */ /* 0x0001e80000100a00 */
[----:B0-----:R-:W2:Y:S01]  /*22770*/  LDL.LU.64 R8, [R1+0x1bd0] ;  /* 0x001bd00001087983 */ /* 0x001ea20000300a00 */
[----:B------:R-:W-:Y:S01]  /*22780*/  MOV R16, R10 ;  /* 0x0000000a00107202 */ /* 0x000fe20000000f00 */
[----:B------:R-:W-:-:S05]  /*22790*/  IMAD.MOV.U32 R17, RZ, RZ, R11 ;  /* 0x000000ffff117224 */ /* 0x000fca00078e000b */
[----:B------:R-:W-:Y:S01]  /*227a0*/  STL.64 [R1+0x1b68], R16 ;  /* 0x001b681001007387 */ /* 0x000fe20000100a00 */
[----:B------:R-:W3:Y:S01]  /*227b0*/  LDL.LU.64 R18, [R1+0x1b8] ;  /* 0x0001b80001127983 */ /* 0x000ee20000300a00 */
[C---:B--2---:R-:W-:Y:S02]  /*227c0*/  HMMA.16816.F32 R8, R24.reuse, R8, R4 ;  /* 0x000000081808723c */ /* 0x044fe40000001804 */
[----:B------:R-:W2:Y:S11]  /*227d0*/  LDL.LU.64 R4, [R1+0x1bc8] ;  /* 0x001bc80001047983 */ /* 0x000eb60000300a00 */
[----:B------:R-:W-:Y:S10]  /*227e0*/  @!UPT UIADD3 URZ, URZ, URZ, URZ ;  /* 0x0000003f3f3ff290 */ /* 0x000ff4000fffe03f */
[----:B------:R-:W-:Y:S01]  /*227f0*/  STL.64 [R1+0x110], R8 ;  /* 0x0001100801007387 */ /* 0x000fe20000100a00 */
[----:B------:R0:W-:Y:S03]  /*22800*/  STL.64 [R1+0x118], R10 ;  /* 0x0001180a01007387 */ /* 0x0001e60000100a00 */
[----:B0-----:R-:W2:Y:S01]  /*22810*/  LDL.LU.64 R10, [R1+0x1bc0] ;  /* 0x001bc000010a7983 */ /* 0x001ea20000300a00 */
[----:B------:R-:W2:Y:S02]  /*22820*/  LDL.LU.64 R8, [R1+0x1bb8] ;  /* 0x001bb80001087983 */ /* 0x000ea40000300a00 */
[----:B--2---:R-:W-:Y:S01]  /*22830*/  HMMA.16816.F32 R24, R24, R4, R8 ;  /* 0x000000041818723c */ /* 0x004fe20000001808 */
[----:B------:R-:W4:Y:S01]  /*22840*/  LDL.LU.64 R10, [R1+0x1bb0] ;  /* 0x001bb000010a7983 */ /* 0x000f220000300a00 */
[----:B------:R-:W4:Y:S02]  /*22850*/  LDL.LU.64 R8, [R1+0x1ba8] ;  /* 0x001ba80001087983 */ /* 0x000f240000300a00 */
[----:B------:R-:W2:Y:S02]  /*22860*/  LDL.LU.64 R6, [R1+0x1ba0] ;  /* 0x001ba00001067983 */ /* 0x000ea40000300a00 */
[----:B------:R-:W2:Y:S11]  /*22870*/  LDL.LU.64 R4, [R1+0x1b98] ;  /* 0x001b980001047983 */ /* 0x000eb60000300a00 */
[----:B------:R-:W-:Y:S06]  /*22880*/  @!UPT UIADD3 URZ, URZ, URZ, URZ ;  /* 0x0000003f3f3ff290 */ /* 0x000fec000fffe03f */
[----:B------:R0:W-:Y:S01]  /*22890*/  STL.64 [R1+0x100], R24 ;  /* 0x0001001801007387 */ /* 0x0001e20000100a00 */
[----:B------:R1:W-:Y:S01]  /*228a0*/  STL.64 [R1+0x108], R26 ;  /* 0x0001081a01007387 */ /* 0x0003e20000100a00 */
[----:B0-----:R-:W-:Y:S02]  /*228b0*/  MOV R24, R29 ;  /* 0x0000001d00187202 */ /* 0x001fe40000000f00 */
[----:B------:R-:W-:Y:S01]  /*228c0*/  MOV R25, R3 ;  /* 0x0000000300197202 */ /* 0x000fe20000000f00 */
[----:B-1----:R-:W-:Y:S01]  /*228d0*/  IMAD.MOV.U32 R26, RZ, RZ, R2 ;  /* 0x000000ffff1a7224 */ /* 0x002fe200078e0002 */
[----:B------:R-:W-:-:S07]  /*228e0*/  MOV R27, R0 ;  /* 0x00000000001b7202 */ /* 0x000fce0000000f00 */
[C---:B--2---:R-:W-:Y:S11]  /*228f0*/  HMMA.16816.F32 R24, R4.reuse, R14, R24 ;  /* 0x0000000e0418723c */ /* 0x044ff60000001818 */
[----:B------:R-:W-:Y:S11]  /*22900*/  @!UPT UIADD3 URZ, URZ, URZ, URZ ;  /* 0x0000003f3f3ff290 */ /* 0x000ff6000fffe03f */
[----:B------:R-:W-:Y:S01]  /*22910*/  @!UPT UIADD3 URZ, URZ, URZ, URZ ;  /* 0x0000003f3f3ff290 */ /* 0x000fe2000fffe03f */
[----:B------:R0:W-:Y:S01]  /*22920*/  STL.64 [R1+0xf0], R24 ;  /* 0x0000f01801007387 */ /* 0x0001e20000100a00 */
[----:B------:R1:W-:Y:S01]  /*22930*/  STL.64 [R1+0xf8], R26 ;  /* 0x0000f81a01007387 */ /* 0x0003e20000100a00 */
[----:B0-----:R-:W-:Y:S01]  /*22940*/  MOV R25, R14 ;  /* 0x0000000e00197202 */ /* 0x001fe20000000f00 */
[----:B------:R-:W-:Y:S02]  /*22950*/  IMAD.MOV.U32 R24, RZ, RZ, R15 ;  /* 0x000000ffff187224 */ /* 0x000fe400078e000f */
[----:B------:R-:W2:Y:S01]  /*22960*/  LDL.LU.64 R14, [R1+0x1b90] ;  /* 0x001b9000010e7983 */ /* 0x000ea20000300a00 */
[----:B------:R-:W2:Y:S01]  /*22970*/  LDL.LU.64 R12, [R1+0x1b88] ;  /* 0x001b8800010c7983 */ /* 0x000ea20000300a00 */
[----:B----4-:R-:W-:Y:S01]  /*22980*/  HMMA.16816.F32 R8, R4, R22, R8 ;  /* 0x000000160408723c */ /* 0x010fe20000001808 */
[----:B---3--:R-:W-:Y:S02]  /*22990*/  MOV R2, R18 ;  /* 0x0000001200027202 */ /* 0x008fe40000000f00 */
[----:B------:R-:W-:-:S05]  /*229a0*/  MOV R0, R19 ;  /* 0x0000001300007202 */ /* 0x000fca0000000f00 */
[----:B--2---:R-:W-:Y:S11]  /*229b0*/  HMMA.16816.F32 R12, R4, R18, R12 ;  /* 0x00000012040c723c */ /* 0x004ff6000000180c */
[----:B------:R-:W-:Y:S11]  /*229c0*/  @!UPT UIADD3 URZ, URZ, URZ, URZ ;  /* 0x0000003f3f3ff290 */ /* 0x000ff6000fffe03f */
[----:B------:R-:W-:Y:S01]  /*229d0*/  @!UPT UIADD3 URZ, URZ, URZ, URZ ;  /* 0x0000003f3f3ff290 */ /* 0x000fe2000fffe03f */
[----:B------:R-:W-:Y:S01]  /*229e0*/  STL.64 [R1+0xe0], R12 ;  /* 0x0000e00c01007387 */ /* 0x000fe20000100a00 */
[----:B------:R-:W-:Y:S02]  /*229f0*/  STL.64 [R1+0xe8], R14 ;  /* 0x0000e80e01007387 */ /* 0x000fe40000100a00 */
[----:B------:R-:W2:Y:S02]  /*22a00*/  LDL R3, [R1+0x2a8] ;  /* 0x0002a80001037983 */ /* 0x000ea40000100800 */
[----:B------:R-:W-:Y:S01]  /*22a10*/  STL.64 [R1+0xd0], R8 ;  /* 0x0000d00801007387 */ /* 0x000fe20000100a00 */
[----:B------:R-:W-:Y:S01]  /*22a20*/  STL [R1+0xd8], R10 ;  /* 0x0000d80a01007387 */ /* 0x000fe20000100800 */
[----:B------:R-:W3:Y:S02]  /*22a30*/  LDL.LU R16, [R1+0x20] ;  /* 0x0000200001107983 */ /* 0x000ee40000300800 */
[----:B------:R-:W3:Y:S02]  /*22a40*/  LDL.LU R17, [R1+0x24] ;  /* 0x0000240001117983 */ /* 0x000ee40000300800 */
[----:B------:R-:W4:Y:S01]  /*22a50*/  LDL.LU R18, [R1+0x28] ;  /* 0x0000280001127983 */ /* 0x000f220000300800 */
[----:B------:R-:W4:Y:S01]  /*22a60*/  LDL.LU R19, [R1+0x2c] ;  /* 0x00002c0001137983 */ /* 0x000f220000300800 */
[----:B-1----:R-:W-:Y:S01]  /*22a70*/  IMAD.MOV.U32 R27, RZ, RZ, R22 ;  /* 0x000000ffff1b7224 */ /* 0x002fe200078e0016 */
[----:B------:R-:W-:-:S02]  /*22a80*/  MOV R26, R23 ;  /* 0x00000017001a7202 */ /* 0x000fc40000000f00 */
[----:B----4-:R0:W-:Y:S01]  /*22a90*/  STL.64 [R1+0x1b78], R18 ;  /* 0x001b781201007387 */ /* 0x0101e20000100a00 */
[----:B---3--:R-:W-:Y:S03]  /*22aa0*/  STL.64 [R1+0x1b70], R16 ;  /* 0x001b701001007387 */ /* 0x008fe60000100a00 */
[----:B0-----:R-:W3:Y:S01]  /*22ab0*/  LDL.LU.64 R18, [R1+0x1d8] ;  /* 0x0001d80001127983 */ /* 0x001ee20000300a00 */
[----:B------:R0:W-:Y:S02]  /*22ac0*/  STL.64 [R1+0x1b30], R26 ;  /* 0x001b301a01007387 */ /* 0x0001e40000100a00 */
[----:B------:R-:W-:Y:S01]  /*22ad0*/  STL.64 [R1+0x1b28], R24 ;  /* 0x001b281801007387 */ /* 0x000fe20000100a00 */
[----:B0-----:R-:W4:Y:S04]  /*22ae0*/  LDL.64 R26, [R1+0x248] ;  /* 0x00024800011a7983 */ /* 0x001f280000100a00 */
[----:B------:R-:W0:Y:S02]  /*22af0*/  S2R R23, SR_TID.X ;  /* 0x0000000000177919 */ /* 0x000e240000002100 */
[----:B0-----:R-:W-:-:S05]  /*22b00*/  LOP3.LUT R22, R23, 0x7, RZ, 0xc0, !PT ;  /* 0x0000000717167812 */ /* 0x001fca00078ec0ff */
[----:B------:R-:W-:Y:S02]  /*22b10*/  IMAD.SHL.U32 R21, R22, 0x10, RZ ;  /* 0x0000001016157824 */ /* 0x000fe400078e00ff */
[----:B------:R-:W0:Y:S01]  /*22b20*/  S2R R22, SR_TID.X ;  /* 0x0000000000167919 */ /* 0x000e220000002100 */
[----:B------:R-:W-:-:S04]  /*22b30*/  SHF.L.U32 R20, R23, 0x8, RZ ;  /* 0x0000000817147819 */ /* 0x000fc800000006ff */
[----:B------:R-:W-:Y:S01]  /*22b40*/  LOP3.LUT R23, R21, 0xf00, R20, 0xf8, !PT ;  /* 0x00000f0015177812 */ /* 0x000fe200078ef814 */
[----:B----4-:R1:W-:Y:S04]  /*22b50*/  STL.64 [R1+0x1b48], R26 ;  /* 0x001b481a01007387 */ /* 0x0103e80000100a00 */
[----:B-1----:R-:W4:Y:S01]  /*22b60*/  LDL.LU.64 R26, [R1+0x228] ;  /* 0x00022800011a7983 */ /* 0x002f220000300a00 */
[----:B0-----:R-:W-:-:S04]  /*22b70*/  LOP3.LUT R23, R23, 0x10, R22, 0x78, !PT ;  /* 0x0000001017177812 */ /* 0x001fc800078e7816 */
[----:B------:R-:W-:-:S05]  /*22b80*/  LOP3.LUT R23, R23, 0x60, RZ, 0x3c, !PT ;  /* 0x0000006017177812 */ /* 0x000fca00078e3cff */
[----:B------:R-:W0:Y:S01]  /*22b90*/  LDSM.16.M88.4 R12, [R23+0x29000] ;  /* 0x02900000170c783b */ /* 0x000e220000000200 */
[----:B------:R-:W-:Y:S01]  /*22ba0*/  MOV R29, R11 ;  /* 0x0000000b001d7202 */ /* 0x000fe20000000f00 */
[----:B------:R-:W-:-:S04]  /*22bb0*/  LOP3.LUT R11, R21, 0xf00, R20, 0xf8, !PT ;  /* 0x00000f00150b7812 */ /* 0x000fc800078ef814 */
[----:B------:R-:W-:-:S05]  /*22bc0*/  LOP3.LUT R11, R11, 0x10, R22, 0x78, !PT ;  /* 0x000000100b0b7812 */ /* 0x000fca00078e7816 */
[----:B------:R-:W1:Y:S02]  /*22bd0*/  LDSM.16.M88.4 R20, [R11+0x28080] ;  /* 0x028080000b14783b */ /* 0x000e640000000200 */
[----:B------:R-:W-:Y:S02]  /*22be0*/  LDSM.16.M88.4 R8, [R11+0x29080] ;  /* 0x029080000b08783b */ /* 0x000fe40000000200 */
[----:B----4-:R4:W-:Y:S04]  /*22bf0*/  STL.64 [R1+0x1b60], R26 ;  /* 0x001b601a01007387 */ /* 0x0109e80000100a00 */
[----:B----4-:R-:W4:Y:S01]  /*22c00*/  LDL.LU.64 R26, [R1+0x208] ;  /* 0x00020800011a7983 */ /* 0x010f220000300a00 */
[----:B------:R-:W-:Y:S02]  /*22c10*/  STL [R1+0x1a90], R29 ;  /* 0x001a901d01007387 */ /* 0x000fe40000100800 */
[----:B0-----:R-:W-:Y:S02]  /*22c20*/  STL.64 [R1+0x1b40], R14 ;  /* 0x001b400e01007387 */ /* 0x001fe40000100a00 */
[----:B------:R0:W-:Y:S02]  /*22c30*/  STL.64 [R1+0x1b38], R12 ;  /* 0x001b380c01007387 */ /* 0x0001e40000100a00 */
[----:B0-----:R-:W2:Y:S01]  /*22c40*/  LDL.LU R12, [R1] ;  /* 0x00000000010c7983 */ /* 0x001ea20000300800 */
[----:B------:R-:W2:Y:S02]  /*22c50*/  LDL.LU R13, [R1+0x4] ;  /* 0x00000400010d7983 */ /* 0x000ea40000300800 */
[----:B------:R-:W2:Y:S02]  /*22c60*/  LDL.LU R14, [R1+0x8] ;  /* 0x00000800010e7983 */ /* 0x000ea40000300800 */
[----:B------:R-:W2:Y:S02]  /*22c70*/  LDL.LU R15, [R1+0xc] ;  /* 0x00000c00010f7983 */ /* 0x000ea40000300800 */
[----:B--2---:R0:W-:Y:S01]  /*22c80*/  STL.64 [R1+0x1b58], R14 ;  /* 0x001b580e01007387 */ /* 0x0041e20000100a00 */
[----:B------:R2:W-:Y:S01]  /*22c90*/  STL.64 [R1+0x1b50], R12 ;  /* 0x001b500c01007387 */ /* 0x0005e20000100a00 */
[----:B0-----:R-:W-:-:S02]  /*22ca0*/  MOV R14, R28 ;  /* 0x0000001c000e7202 */ /* 0x001fc40000000f00 */
[----:B--2---:R-:W2:Y:S01]  /*22cb0*/  LDL.LU R12, [R1+0x10] ;  /* 0x00001000010c7983 */ /* 0x004ea20000300800 */
[----:B------:R-:W2:Y:S02]  /*22cc0*/  LDL.LU R13, [R1+0x14] ;  /* 0x00001400010d7983 */ /* 0x000ea40000300800 */
[----:B------:R-:W2:Y:S02]  /*22cd0*/  LDL.LU R28, [R1+0x1b80] ;  /* 0x001b8000011c7983 */ /* 0x000ea40000300800 */
[----:B------:R-:W3:Y:S01]  /*22ce0*/  LDL.LU R15, [R1+0x1c] ;  /* 0x00001c00010f7983 */ /* 0x000ee20000300800 */
[----:B-1----:R-:W-:Y:S01]  /*22cf0*/  STL.64 [R1+0x1a88], R22 ;  /* 0x001a881601007387 */ /* 0x002fe20000100a00 */
[----:B------:R0:W-:Y:S03]  /*22d00*/  STL.64 [R1+0x1a80], R20 ;  /* 0x001a801401007387 */ /* 0x0001e60000100a00 */
[----:B0-----:R-:W3:Y:S01]  /*22d10*/  LDL.LU R20, [R1+0x30] ;  /* 0x0000300001147983 */ /* 0x001ee20000300800 */
[----:B------:R-:W3:Y:S02]  /*22d20*/  LDL.LU R21, [R1+0x34] ;  /* 0x0000340001157983 */ /* 0x000ee40000300800 */
[----:B------:R-:W3:Y:S02]  /*22d30*/  LDL.LU R22, [R1+0x38] ;  /* 0x0000380001167983 */ /* 0x000ee40000300800 */
[----:B--2---:R-:W-:-:S07]  /*22d40*/  IMAD.MOV.U32 R23, RZ, RZ, R28 ;  /* 0x000000ffff177224 */ /* 0x004fce00078e001c */
[C---:B---3--:R-:W-:Y:S11]  /*22d50*/  HMMA.16816.F32 R20, R4.reuse, R18, R20 ;  /* 0x000000120414723c */ /* 0x048ff60000001814 */
[----:B------:R-:W-:Y:S11]  /*22d60*/  @!UPT UIADD3 URZ, URZ, URZ, URZ ;  /* 0x0000003f3f3ff290 */ /* 0x000ff6000fffe03f */
[----:B------:R-:W-:Y:S01]  /*22d70*/  @!UPT UIADD3 URZ, URZ, URZ, URZ ;  /* 0x0000003f3f3ff290 */ /* 0x000fe2000fffe03f */
[----:B------:R-:W-:Y:S01]  /*22d80*/  STL.64 [R1+0xc0], R20 ;  /* 0x0000c01401007387 */ /* 0x000fe20000100a00 */
[----:B------:R0:W-:Y:S02]  /*22d90*/  STL.64 [R1+0xc8], R22 ;  /* 0x0000c81601007387 */ /* 0x0001e40000100a00 */
[----:B0-----:R-:W-:Y:S02]  /*22da0*/  MOV R23, R18 ;  /* 0x0000001200177202 */ /* 0x001fe40000000f00 */
[----:B------:R-:W-:Y:S02]  /*22db0*/  MOV R22, R19 ;  /* 0x0000001300167202 */ /* 0x000fe40000000f00 */
[----:B------:R-:W0:Y:S04]  /*22dc0*/  LDSM.16.M88.4 R16, [R3+0x80] ;  /* 0x000080000310783b */ /* 0x000e280000000200 */
[----:B0-----:R-:W-:Y:S01]  /*22dd0*/  STL.64 [R1+0x180], R16 ;  /* 0x0001801001007387 */ /* 0x001fe20000100a00 */
[----:B------:R-:W-:Y:S02]  /*22de0*/  STL.64 [R1+0x188], R18 ;  /* 0x0001881201007387 */ /* 0x000fe40000100a00 */
[----:B------:R-:W0:Y:S02]  /*22df0*/  LDSM.16.M88.4 R16, [R3+0x4080] ;  /* 0x004080000310783b */ /* 0x000e240000000200 */
[----:B0-----:R-:W-:Y:S02]  /*22e00*/  STL.64 [R1+0x190], R16 ;  /* 0x0001901001007387 */ /* 0x001fe40000100a00 */
        /* <DEDUP_REMOVED lines=15> */
[----:B------:R0:W-:Y:S02]  /*22f00*/  STL.64 [R1+0x278], R18 ;  /* 0x0002781201007387 */ /* 0x0001e40000100a00 */
[----:B0-----:R-:W4:Y:S01]  /*22f10*/  LDL.LU.64 R18, [R1+0x1b78] ;  /* 0x001b780001127983 */ /* 0x001f220000300a00 */
[----:B------:R-:W4:Y:S02]  /*22f20*/  LDL.LU.64 R16, [R1+0x1b70] ;  /* 0x001b700001107983 */ /* 0x000f240000300a00 */
[C---:B----4-:R-:W-:Y:S11]  /*22f30*/  HMMA.16816.F32 R16, R4.reuse, R26, R16 ;  /* 0x0000001a0410723c */ /* 0x050ff60000001810 */
[----:B------:R-:W-:Y:S11]  /*22f40*/  @!UPT UIADD3 URZ, URZ, URZ, URZ ;  /* 0x0000003f3f3ff290 */ /* 0x000ff6000fffe03f */
[----:B------:R-:W-:Y:S01]  /*22f50*/  @!UPT UIADD3 URZ, URZ, URZ, URZ ;  /* 0x0000003f3f3ff290 */ /* 0x000fe2000fffe03f */
[----:B------:R0:W-:Y:S01]  /*22f60*/  STL.64 [R1+0xb0], R16 ;  /* 0x0000b01001007387 */ /* 0x0001e20000100a00 */
[----:B------:R1:W-:Y:S03]  /*22f70*/  STL.64 [R1+0xb8], R18 ;  /* 0x0000b81201007387 */ /* 0x0003e60000100a00 */
[----:B0-----:R-:W2:Y:S01]  /*22f80*/  LDL.LU.64 R16, [R1+0x1b68] ;  /* 0x001b680001107983 */ /* 0x001ea20000300a00 */
[----:B-1----:R-:W-:Y:S01]  /*22f90*/  IMAD.MOV.U32 R18, RZ, RZ, R26 ;  /* 0x000000ffff127224 */ /* 0x002fe200078e001a */
[----:B------:R-:W-:Y:S02]  /*22fa0*/  MOV R19, R27 ;  /* 0x0000001b00137202 */ /* 0x000fe40000000f00 */
[----:B------:R-:W0:Y:S04]  /*22fb0*/  LDSM.16.M88.4 R24, [R3+0x1c080] ;  /* 0x01c080000318783b */ /* 0x000e280000000200 */
[----:B0-----:R0:W-:Y:S04]  /*22fc0*/  STL.64 [R1+0x288], R26 ;  /* 0x0002881a01007387 */ /* 0x0011e80000100a00 */
[----:B0-----:R-:W3:Y:S02]  /*22fd0*/  LDL.LU.64 R26, [R1+0x1b60] ;  /* 0x001b6000011a7983 */ /* 0x001ee40000300a00 */
[----:B---3--:R-:W-:Y:S01]  /*22fe0*/  HMMA.16816.F32 R12, R4, R26, R12 ;  /* 0x0000001a040c723c */ /* 0x008fe2000000180c */
[----:B------:R-:W-:-:S02]  /*22ff0*/  MOV R21, R26 ;  /* 0x0000001a00157202 */ /* 0x000fc40000000f00 */
[----:B------:R-:W-:Y:S11]  /*23000*/  MOV R20, R27 ;  /* 0x0000001b00147202 */ /* 0x000ff60000000f00 */
[----:B------:R-:W-:Y:S09]  /*23010*/  @!UPT UIADD3 URZ, URZ, URZ, URZ ;  /* 0x0000003f3f3ff290 */ /* 0x000ff2000fffe03f */
[----:B------:R-:W-:Y:S01]  /*23020*/  STL.64 [R1+0xa0], R12 ;  /* 0x0000a00c01007387 */ /* 0x000fe20000100a00 */
[----:B------:R0:W-:Y:S03]  /*23030*/  STL.64 [R1+0xa8], R14 ;  /* 0x0000a80e01007387 */ /* 0x0001e60000100a00 */
[----:B0-----:R-:W3:Y:S01]  /*23040*/  LDL.LU.64 R14, [R1+0x1b58] ;  /* 0x001b5800010e7983 */ /* 0x001ee20000300a00 */
[----:B------:R-:W3:Y:S02]  /*23050*/  LDL.LU.64 R12, [R1+0x1b50] ;  /* 0x001b5000010c7983 */ /* 0x000ee40000300a00 */
[----:B------:R-:W3:Y:S01]  /*23060*/  LDL.LU.64 R26, [R1+0x1b48] ;  /* 0x001b4800011a7983 */ /* 0x000ee20000300a00 */
[----:B------:R-:W-:Y:S01]  /*23070*/  MOV R28, R24 ;  /* 0x00000018001c7202 */ /* 0x000fe20000000f00 */
[----:B------:R-:W-:Y:S01]  /*23080*/  IMAD.MOV.U32 R3, RZ, RZ, R25 ;  /* 0x000000ffff037224 */ /* 0x000fe200078e0019 */
[----:B---3--:R-:W-:Y:S01]  /*23090*/  HMMA.16816.F32 R12, R4, R26, R12 ;  /* 0x0000001a040c723c */ /* 0x008fe2000000180c */
[----:B------:R-:W-:Y:S11]  /*230a0*/  IMAD.MOV.U32 R29, RZ, RZ, R27 ;  /* 0x000000ffff1d7224 */ /* 0x000ff600078e001b */
[----:B------:R-:W-:Y:S11]  /*230b0*/  @!UPT UIADD3 URZ, URZ, URZ, URZ ;  /* 0x0000003f3f3ff290 */ /* 0x000ff6000fffe03f */
[----:B------:R-:W-:Y:S01]  /*230c0*/  STL.64 [R1+0x90], R12 ;  /* 0x0000900c01007387 */ /* 0x000fe20000100a00 */
[----:B------:R0:W-:Y:S03]  /*230d0*/  STL.64 [R1+0x98], R14 ;  /* 0x0000980e01007387 */ /* 0x0001e60000100a00 */
[----:B0-----:R-:W3:Y:S01]  /*230e0*/  LDL.LU.64 R14, [R1+0x1b40] ;  /* 0x001b4000010e7983 */ /* 0x001ee20000300a00 */
[----:B------:R-:W3:Y:S02]  /*230f0*/  LDL.LU.64 R12, [R1+0x1b38] ;  /* 0x001b3800010c7983 */ /* 0x000ee40000300a00 */
[----:B------:R-:W4:Y:S02]  /*23100*/  LDL.LU.64 R26, [R1+0x1b30] ;  /* 0x001b3000011a7983 */ /* 0x000f240000300a00 */
[----:B------:R-:W3:Y:S01]  /*23110*/  LDL.LU.64 R24, [R1+0x1b28] ;  /* 0x001b280001187983 */ /* 0x000ee20000300a00 */
[----:B------:R-:W-:Y:S01]  /*23120*/  STL [R1+0x1a00], R10 ;  /* 0x001a000a01007387 */ /* 0x000fe20000100800 */
[----:B------:R-:W-:Y:S02]  /*23130*/  STL [R1+0x19fc], R11 ;  /* 0x0019fc0b01007387 */ /* 0x000fe40000100800 */
[----:B------:R0:W-:Y:S02]  /*23140*/  STL.64 [R1+0x1a98], R8 ;  /* 0x001a980801007387 */ /* 0x0001e40000100a00 */
[----:B0-----:R-:W3:Y:S01]  /*23150*/  LDL.LU R8, [R1+0x120] ;  /* 0x0001200001087983 */ /* 0x001ee20000300800 */
[----:B------:R-:W3:Y:S01]  /*23160*/  LDL.LU R9, [R1+0x124] ;  /* 0x0001240001097983 */ /* 0x000ee20000300800 */
[----:B--2---:R-:W-:-:S02]  /*23170*/  MOV R10, R16 ;  /* 0x00000010000a7202 */ /* 0x004fc40000000f00 */
[----:B------:R-:W-:Y:S01]  /*23180*/  MOV R11, R17 ;  /* 0x00000011000b7202 */ /* 0x000fe20000000f00 */
[----:B------:R-:W2:Y:S01]  /*23190*/  LDL.LU R16, [R1+0x1b24] ;  /* 0x001b240001107983 */ /* 0x000ea20000300800 */
[----:B------:R-:W2:Y:S03]  /*231a0*/  LDL.LU R17, [R1+0x1b20] ;  /* 0x001b200001117983 */ /* 0x000ea60000300800 */
[----:B------:R0:W-:Y:S02]  /*231b0*/  STL.64 [R1+0x1aa8], R10 ;  /* 0x001aa80a01007387 */ /* 0x0001e40000100a00 */
[----:B0-----:R-:W-:Y:S01]  /*231c0*/  IMAD.MOV.U32 R10, RZ, RZ, R18 ;  /* 0x000000ffff0a7224 */ /* 0x001fe200078e0012 */
[----:B------:R-:W-:Y:S01]  /*231d0*/  MOV R11, R19 ;  /* 0x00000013000b7202 */ /* 0x000fe20000000f00 */
[----:B---3--:R-:W-:Y:S01]  /*231e0*/  STL.64 [R1+0x1aa0], R8 ;  /* 0x001aa00801007387 */ /* 0x008fe20000100a00 */
[----:B------:R-:W2:Y:S02]  /*231f0*/  LDL.LU R18, [R1+0x1b1c] ;  /* 0x001b1c0001127983 */ /* 0x000ea40000300800 */
[----:B------:R-:W2:Y:S02]  /*23200*/  LDL.LU R19, [R1+0x1b18] ;  /* 0x001b180001137983 */ /* 0x000ea40000300800 */
[----:B------:R0:W-:Y:S02]  /*23210*/  STL.64 [R1+0x1ab8], R10 ;  /* 0x001ab80a01007387 */ /* 0x0001e40000100a00 */
[----:B0-----:R-:W-:Y:S01]  /*23220*/  MOV R10, R23 ;  /* 0x00000017000a7202 */ /* 0x001fe20000000f00 */
[----:B------:R-:W-:-:S05]  /*23230*/  IMAD.MOV.U32 R11, RZ, RZ, R22 ;  /* 0x000000ffff0b7224 */ /* 0x000fca00078e0016 */
[----:B------:R4:W-:Y:S02]  /*23240*/  STL.64 [R1+0x1ad0], R10 ;  /* 0x001ad00a01007387 */ /* 0x0009e40000100a00 */
[----:B----4-:R-:W-:Y:S02]  /*23250*/  MOV R10, R27 ;  /* 0x0000001b000a7202 */ /* 0x010fe40000000f00 */
[----:B------:R-:W-:-:S05]  /*23260*/  MOV R11, R26 ;  /* 0x0000001a000b7202 */ /* 0x000fca0000000f00 */
[----:B------:R0:W-:Y:S02]  /*23270*/  STL.64 [R1+0x1ae8], R10 ;  /* 0x001ae80a01007387 */ /* 0x0001e40000100a00 */
[----:B0-----:R-:W-:Y:S01]  /*23280*/  IMAD.MOV.U32 R10, RZ, RZ, R2 ;  /* 0x000000ffff0a7224 */ /* 0x001fe200078e0002 */
[----:B------:R-:W-:-:S05]  /*23290*/  MOV R11, R0 ;  /* 0x00000000000b7202 */ /* 0x000fca0000000f00 */
[----:B------:R0:W-:Y:S04]  /*232a0*/  STL.64 [R1+0x1b00], R10 ;  /* 0x001b000a01007387 */ /* 0x0001e80000100a00 */
[----:B0-----:R-:W2:Y:S02]  /*232b0*/  LDL.LU.64 R10, [R1+0x268] ;  /* 0x00026800010a7983 */ /* 0x001ea40000300a00 */
[----:B--2---:R-:W-:Y:S11]  /*232c0*/  HMMA.16816.F32 R4, R4, R10, R16 ;  /* 0x0000000a0404723c */ /* 0x004ff60000001810 */
[----:B------:R-:W-:Y:S11]  /*232d0*/  @!UPT UIADD3 URZ, URZ, URZ, URZ ;  /* 0x0000003f3f3ff290 */ /* 0x000ff6000fffe03f */
[----:B------:R-:W-:Y:S01]  /*232e0*/  @!UPT UIADD3 URZ, URZ, URZ, URZ ;  /* 0x0000003f3f3ff290 */ /* 0x000fe2000fffe03f */
[----:B------:R0:W-:Y:S01]  /*232f0*/  STL.64 [R1+0x1a10], R6 ;  /* 0x001a100601007387 */ /* 0x0001e20000100a00 */
[----:B------:R1:W-:Y:S01]  /*23300*/  STL.64 [R1+0x1a08], R4 ;  /* 0x001a080401007387 */ /* 0x0003e20000100a00 */
[----:B0-----:R-:W-:Y:S02]  /*23310*/  MOV R6, R21 ;  /* 0x0000001500067202 */ /* 0x001fe40000000f00 */
[----:B------:R-:W-:-:S05]  /*23320*/  MOV R7, R20 ;  /* 0x0000001400077202 */ /* 0x000fca0000000f00 */
[----:B------:R0:W-:Y:S01]  /*23330*/  STL.64 [R1+0x1ab0], R6 ;  /* 0x001ab00601007387 */ /* 0x0001e20000100a00 */
[----:B-1----:R-:W2:Y:S02]  /*23340*/  LDL.LU R4, [R1+0x130] ;  /* 0x0001300001047983 */ /* 0x002ea40000300800 */
[----:B------:R-:W2:Y:S01]  /*23350*/  LDL.LU R5, [R1+0x134] ;  /* 0x0001340001057983 */ /* 0x000ea20000300800 */
[----:B0-----:R-:W3:Y:S01]  /*23360*/  LDL.LU R6, [R1+0x138] ;  /* 0x0001380001067983 */ /* 0x001ee20000300800 */
[----:B------:R-:W3:Y:S03]  /*23370*/  LDL.LU R7, [R1+0x13c] ;  /* 0x00013c0001077983 */ /* 0x000ee60000300800 */
[----:B---3--:R-:W-:Y:S01]  /*23380*/  STL.64 [R1+0x1ac8], R6 ;  /* 0x001ac80601007387 */ /* 0x008fe20000100a00 */
[----:B--2---:R0:W-:Y:S03]  /*23390*/  STL.64 [R1+0x1ac0], R4 ;  /* 0x001ac00401007387 */ /* 0x0041e60000100a00 */
[----:B0-----:R-:W2:Y:S01]  /*233a0*/  LDL.LU R4, [R1+0x140] ;  /* 0x0001400001047983 */ /* 0x001ea20000300800 */
[----:B------:R-:W2:Y:S02]  /*233b0*/  LDL.LU R5, [R1+0x144] ;  /* 0x0001440001057983 */ /* 0x000ea40000300800 */
[----:B------:R-:W3:Y:S02]  /*233c0*/  LDL.LU R6, [R1+0x148] ;  /* 0x0001480001067983 */ /* 0x000ee40000300800 */
[----:B------:R-:W3:Y:S02]  /*233d0*/  LDL.LU R7, [R1+0x14c] ;  /* 0x00014c0001077983 */ /* 0x000ee40000300800 */
        /* <DEDUP_REMOVED lines=11> */
[----:B------:R-:W3:Y:S01]  /*23490*/  LDL.LU R7, [R1+0x16c] ;  /* 0x00016c0001077983 */ /* 0x000ee20000300800 */
[----:B------:R-:W0:Y:S04]  /*234a0*/  S2R R27, SR_TID.X ;  /* 0x00000000001b7919 */ /* 0x000e280000002100 */
[----:B------:R-:W1:Y:S01]  /*234b0*/  S2R R26, SR_TID.X ;  /* 0x00000000001a7919 */ /* 0x000e620000002100 */
[----:B------:R-:W-:Y:S01]  /*234c0*/  MOV R2, R10 ;  /* 0x0000000a00027202 */ /* 0x000fe20000000f00 */
[----:B------:R-:W-:-:S02]  /*234d0*/  IMAD.MOV.U32 R10, RZ, RZ, R25 ;  /* 0x000000ffff0a7224 */ /* 0x000fc400078e0019 */
[----:B------:R-:W-:Y:S01]  /*234e0*/  IMAD.MOV.U32 R0, RZ, RZ, R11 ;  /* 0x000000ffff007224 */ /* 0x000fe200078e000b */
[----:B0-----:R-:W-:Y:S01]  /*234f0*/  LOP3.LUT R27, R27, 0x7, RZ, 0xc0, !PT ;  /* 0x000000071b1b7812 */ /* 0x001fe200078ec0ff */
[----:B-1----:R-:W-:-:S03]  /*23500*/  IMAD.SHL.U32 R25, R26, 0x100, RZ ;  /* 0x000001001a197824 */ /* 0x002fc600078e00ff */
[----:B------:R-:W-:Y:S01]  /*23510*/  SHF.L.U32 R27, R27, 0x4, RZ ;  /* 0x000000041b1b7819 */ /* 0x000fe200000006ff */
[----:B---3--:R-:W-:Y:S01]  /*23520*/  STL.64 [R1+0x1b10], R6 ;  /* 0x001b100601007387 */ /* 0x008fe20000100a00 */
[----:B--2---:R0:W-:Y:S03]  /*23530*/  STL.64 [R1+0x1b08], R4 ;  /* 0x001b080401007387 */ /* 0x0041e60000100a00 */
[----:B0-----:R-:W2:Y:S01]  /*23540*/  LDL.LU R4, [R1+0x170] ;  /* 0x0001700001047983 */ /* 0x001ea20000300800 */
[----:B------:R-:W2:Y:S02]  /*23550*/  LDL.LU R5, [R1+0x174] ;  /* 0x0001740001057983 */ /* 0x000ea40000300800 */
[----:B------:R-:W2:Y:S02]  /*23560*/  LDL.LU R6, [R1+0x178] ;  /* 0x0001780001067983 */ /* 0x000ea40000300800 */
[----:B------:R-:W2:Y:S01]  /*23570*/  LDL.LU R7, [R1+0x17c] ;  /* 0x00017c0001077983 */ /* 0x000ea20000300800 */
[----:B------:R-:W-:-:S02]  /*23580*/  LOP3.LUT R27, R27, 0xf00, R25, 0xf8, !PT ;  /* 0x00000f001b1b7812 */ /* 0x000fc400078ef819 */
[----:B------:R-:W-:Y:S01]  /*23590*/  MOV R11, R24 ;  /* 0x00000018000b7202 */ /* 0x000fe20000000f00 */
[----:B------:R-:W3:Y:S01]  /*235a0*/  LDL.LU R20, [R1+0x110] ;  /* 0x0001100001147983 */ /* 0x000ee20000300800 */
[----:B------:R-:W3:Y:S01]  /*235b0*/  LDL.LU R21, [R1+0x114] ;  /* 0x0001140001157983 */ /* 0x000ee20000300800 */
[----:B------:R-:W-:Y:S01]  /*235c0*/  LOP3.LUT R27, R27, 0x10, R26, 0x78, !PT ;  /* 0x000000101b1b7812 */ /* 0x000fe200078e781a */
[----:B------:R-:W3:Y:S01]  /*235d0*/  LDL.LU R22, [R1+0x118] ;  /* 0x0001180001167983 */ /* 0x000ee20000300800 */
[----:B------:R-:W3:Y:S02]  /*235e0*/  LDL.LU R23, [R1+0x11c] ;  /* 0x00011c0001177983 */ /* 0x000ee40000300800 */
[----:B------:R-:W-:-:S06]  /*235f0*/  LOP3.LUT R27, R27, 0x20, RZ, 0x3c, !PT ;  /* 0x000000201b1b7812 */ /* 0x000fcc00078e3cff */
[----:B------:R-:W0:Y:S04]  /*23600*/  LDSM.16.M88.4 R24, [R27+0x28080] ;  /* 0x028080001b18783b */ /* 0x000e280000000200 */
[----:B0-----:R-:W-:Y:S01]  /*23610*/  STL.64 [R1+0x1960], R26 ;  /* 0x0019601a01007387 */ /* 0x001fe20000100a00 */
[----:B------:R-:W-:Y:S01]  /*23620*/  STL.64 [R1+0x1958], R24 ;  /* 0x0019581801007387 */ /* 0x000fe20000100a00 */
[C---:B--2---:R-:W-:Y:S02]  /*23630*/  HMMA.16816.F32 R8, R12.reuse, R10, R4 ;  /* 0x0000000a0c08723c */ /* 0x044fe40000001804 */
[----:B------:R-:W2:Y:S01]  /*23640*/  LDL.LU.64 R6, [R1+0x1b10] ;  /* 0x001b100001067983 */ /* 0x000ea20000300a00 */
[----:B------:R-:W2:Y:S11]  /*23650*/  LDL.LU.64 R4, [R1+0x1b08] ;  /* 0x001b080001047983 */ /* 0x000eb60000300a00 */
[----:B------:R-:W-:Y:S09]  /*23660*/  @!UPT UIADD3 URZ, URZ, URZ, URZ ;  /* 0x0000003f3f3ff290 */ /* 0x000ff2000fffe03f */
[----:B------:R-:W-:Y:S01]  /*23670*/  STL.64 [R1+0x80], R8 ;  /* 0x0000800801007387 */ /* 0x000fe20000100a00 */
[----:B------:R0:W-:Y:S03]  /*23680*/  STL.64 [R1+0x88], R10 ;  /* 0x0000880a01007387 */ /* 0x0001e60000100a00 */
[----:B0-----:R-:W2:Y:S02]  /*23690*/  LDL.LU.64 R10, [R1+0x1b00] ;  /* 0x001b0000010a7983 */ /* 0x001ea40000300a00 */
        /* <DEDUP_REMOVED lines=20> */
[----:B0-----:R-:W2:Y:S01]  /*237e0*/  LDL.LU.64 R10, [R1+0x1ab8] ;  /* 0x001ab800010a7983 */ /* 0x001ea20000300a00 */
[----:B------:R-:W-:Y:S01]  /*237f0*/  IMAD.MOV.U32 R18, RZ, RZ, R2 ;  /* 0x000000ffff127224 */ /* 0x000fe200078e0002 */
[----:B------:R-:W-:Y:S02]  /*23800*/  MOV R19, R0 ;  /* 0x0000000000137202 */ /* 0x000fe40000000f00 */
[----:B------:R-:W-:Y:S02]  /*23810*/  MOV R24, R28 ;  /* 0x0000001c00187202 */ /* 0x000fe40000000f00 */
[----:B------:R-:W-:Y:S01]  /*23820*/  MOV R25, R3 ;  /* 0x0000000300197202 */ /* 0x000fe20000000f00 */
[C---:B--2---:R-:W-:Y:S01]  /*23830*/  HMMA.16816.F32 R8, R12.reuse, R10, R4 ;  /* 0x0000000a0c08723c */ /* 0x044fe20000001804 */
[----:B------:R-:W2:Y:S11]  /*23840*/  LDL.LU.64 R6, [R1+0x1ab0] ;  /* 0x001ab00001067983 */ /* 0x000eb60000300a00 */
[----:B------:R-:W-:Y:S11]  /*23850*/  @!UPT UIADD3 URZ, URZ, URZ, URZ ;  /* 0x0000003f3f3ff290 */ /* 0x000ff6000fffe03f */
[----:B------:R-:W-:Y:S01]  /*23860*/  @!UPT UIADD3 URZ, URZ, URZ, URZ ;  /* 0x0000003f3f3ff290 */ /* 0x000fe2000fffe03f */
[----:B------:R-:W-:Y:S02]  /*23870*/  MOV R2, R10 ;  /* 0x0000000a00027202 */ /* 0x000fe40000000f00 */
[----:B------:R-:W-:Y:S02]  /*23880*/  MOV R0, R11 ;  /* 0x0000000b00007202 */ /* 0x000fe40000000f00 */
[----:B------:R-:W-:Y:S01]  /*23890*/  MOV R28, R8 ;  /* 0x00000008001c7202 */ /* 0x000fe20000000f00 */
[----:B------:R-:W-:Y:S01]  /*238a0*/  IMAD.MOV.U32 R3, RZ, RZ, R9 ;  /* 0x000000ffff037224 */ /* 0x000fe200078e0009 */
[----:B------:R-:W2:Y:S01]  /*238b0*/  LDL.LU.64 R10, [R1+0x1aa8] ;  /* 0x001aa800010a7983 */ /* 0x000ea20000300a00 */
[----:B------:R-:W2:Y:S02]  /*238c0*/  LDL.LU.64 R8, [R1+0x1aa0] ;  /* 0x001aa00001087983 */ /* 0x000ea40000300a00 */
[----:B------:R-:W-:Y:S02]  /*238d0*/  STL [R1+0x19ec], R0 ;  /* 0x0019ec0001007387 */ /* 0x000fe40000100800 */
[----:B------:R-:W-:Y:S01]  /*238e0*/  STL [R1+0x19e8], R2 ;  /* 0x0019e80201007387 */ /* 0x000fe20000100800 */
[----:B------:R-:W-:Y:S01]  /*238f0*/  STL [R1+0x19e4], R3 ;  /* 0x0019e40301007387 */ /* 0x000fe20000100800 */
[----:B------:R-:W-:Y:S01]  /*23900*/  STL [R1+0x19e0], R28 ;  /* 0x0019e01c01007387 */ /* 0x000fe20000100800 */
[C---:B--2---:R-:W-:Y:S02]  /*23910*/  HMMA.16816.F32 R4, R12.reuse, R6, R8 ;  /* 0x000000060c04723c */ /* 0x044fe40000001808 */
[----:B------:R-:W2:Y:S11]  /*23920*/  LDL.LU.64 R8, [R1+0x1a98] ;  /* 0x001a980001087983 */ /* 0x000eb60000300a00 */
[----:B------:R-:W-:Y:S10]  /*23930*/  @!UPT UIADD3 URZ, URZ, URZ, URZ ;  /* 0x0000003f3f3ff290 */ /* 0x000ff4000fffe03f */
[----:B------:R0:W-:Y:S04]  /*23940*/  STL.64 [R1+0x30], R4 ;  /* 0x0000300401007387 */ /* 0x0001e80000100a00 */
[----:B0-----:R-:W4:Y:S01]  /*23950*/  LDL.LU.64 R4, [R1+0x270] ;  /* 0x0002700001047983 */ /* 0x001f220000300a00 */
[----:B------:R-:W-:Y:S01]  /*23960*/  IMAD.MOV.U32 R26, RZ, RZ, R6 ;  /* 0x000000ffff1a7224 */ /* 0x000fe200078e0006 */
[----:B------:R-:W-:Y:S01]  /*23970*/  MOV R27, R7 ;  /* 0x00000007001b7202 */ /* 0x000fe20000000f00 */
[----:B------:R-:W-:Y:S01]  /*23980*/  MOV R7, R29 ;  /* 0x0000001d00077202 */ /* 0x000fe20000000f00 */
[----:B----4-:R-:W-:Y:S01]  /*23990*/  STL.64 [R1+0x1a28], R4 ;  /* 0x001a280401007387 */ /* 0x010fe20000100a00 */
[----:B------:R-:W3:Y:S02]  /*239a0*/  LDL.LU R6, [R1+0x248] ;  /* 0x0002480001067983 */ /* 0x000ee40000300800 */
[----:B------:R-:W4:Y:S02]  /*239b0*/  LDL.LU R29, [R1+0x1a90] ;  /* 0x001a9000011d7983 */ /* 0x000f240000300800 */
[----:B------:R-:W-:Y:S01]  /*239c0*/  STL [R1+0x19f4], R27 ;  /* 0x0019f41b01007387 */ /* 0x000fe20000100800 */
[----:B------:R-:W-:Y:S01]  /*239d0*/  STL [R1+0x19f0], R26 ;  /* 0x0019f01a01007387 */ /* 0x000fe20000100800 */
[----:B------:R0:W-:Y:S03]  /*239e0*/  STL.64 [R1+0x1a68], R24 ;  /* 0x001a681801007387 */ /* 0x0001e60000100a00 */
[----:B0-----:R-:W2:Y:S01]  /*239f0*/  LDL.LU R24, [R1+0xf0] ;  /* 0x0000f00001187983 */ /* 0x001ea20000300800 */
[----:B------:R-:W2:Y:S02]  /*23a00*/  LDL.LU R25, [R1+0xf4] ;  /* 0x0000f40001197983 */ /* 0x000ea40000300800 */
[----:B------:R-:W2:Y:S02]  /*23a10*/  LDL.LU R26, [R1+0xf8] ;  /* 0x0000f800011a7983 */ /* 0x000ea40000300800 */
[----:B------:R-:W2:Y:S01]  /*23a20*/  LDL.LU R27, [R1+0xfc] ;  /* 0x0000fc00011b7983 */ /* 0x000ea20000300800 */
[----:B---3--:R-:W-:Y:S01]  /*23a30*/  HMMA.16816.F32 R4, R12, R6, R20 ;  /* 0x000000060c04723c */ /* 0x008fe20000001814 */
[----:B------:R-:W2:Y:S01]  /*23a40*/  LDL.LU.64 R22, [R1+0x1a88] ;  /* 0x001a880001167983 */ /* 0x000ea20000300a00 */
[----:B------:R-:W2:Y:S11]  /*23a50*/  LDL.LU.64 R20, [R1+0x1a80] ;  /* 0x001a800001147983 */ /* 0x000eb60000300a00 */
[----:B------:R-:W-:Y:S10]  /*23a60*/  @!UPT UIADD3 URZ, URZ, URZ, URZ ;  /* 0x0000003f3f3ff290 */ /* 0x000ff4000fffe03f */
[----:B------:R0:W-:Y:S01]  /*23a70*/  STL.64 [R1+0x20], R4 ;  /* 0x0000200401007387 */ /* 0x0001e20000100a00 */
[----:B------:R-:W-:Y:S03]  /*23a80*/  STL [R1+0x28], R6 ;  /* 0x0000280601007387 */ /* 0x000fe60000100800 */
[----:B0-----:R-:W3:Y:S01]  /*23a90*/  LDL.LU.64 R4, [R1+0x250] ;  /* 0x0002500001047983 */ /* 0x001ee20000300a00 */
[----:B------:R-:W-:-:S03]  /*23aa0*/  IMAD.MOV.U32 R0, RZ, RZ, R7 ;  /* 0x000000ffff007224 */ /* 0x000fc600078e0007 */
[----:B---3--:R0:W-:Y:S04]  /*23ab0*/  STL.64 [R1+0x1a40], R4 ;  /* 0x001a400401007387 */ /* 0x0081e80000100a00 */
[----:B0-----:R-:W3:Y:S01]  /*23ac0*/  LDL.LU R4, [R1+0x100] ;  /* 0x0001000001047983 */ /* 0x001ee20000300800 */
[----:B------:R-:W3:Y:S02]  /*23ad0*/  LDL.LU R5, [R1+0x104] ;  /* 0x0001040001057983 */ /* 0x000ee40000300800 */
[----:B------:R-:W3:Y:S02]  /*23ae0*/  LDL.LU R6, [R1+0x108] ;  /* 0x0001080001067983 */ /* 0x000ee40000300800 */
[----:B------:R-:W3:Y:S01]  /*23af0*/  LDL.LU R7, [R1+0x10c] ;  /* 0x00010c0001077983 */ /* 0x000ee20000300800 */
[----:B------:R-:W-:Y:S01]  /*23b00*/  STL [R1+0x19f8], R0 ;  /* 0x0019f80001007387 */ /* 0x000fe20000100800 */
[----:B---3--:R-:W-:Y:S03]  /*23b10*/  HMMA.16816.F32 R4, R12, R18, R4 ;  /* 0x000000120c04723c */ /* 0x008fe60000001804 */
[----:B------:R-:W3:Y:S11]  /*23b20*/  LDL.LU R12, [R1+0xe0] ;  /* 0x0000e000010c7983 */ /* 0x000ef60000300800 */
[----:B------:R-:W-:Y:S09]  /*23b30*/  @!UPT UIADD3 URZ, URZ, URZ, URZ ;  /* 0x0000003f3f3ff290 */ /* 0x000ff2000fffe03f */
[----:B------:R-:W-:Y:S01]  /*23b40*/  STL.64 [R1+0x10], R4 ;  /* 0x0000100401007387 */ /* 0x000fe20000100a00 */
[----:B------:R-:W-:Y:S02]  /*23b50*/  STL.64 [R1+0x18], R6 ;  /* 0x0000180601007387 */ /* 0x000fe40000100a00 */
[----:B------:R-:W3:Y:S02]  /*23b60*/  LDL.LU R13, [R1+0xe4] ;  /* 0x0000e400010d7983 */ /* 0x000ee40000300800 */
[----:B------:R-:W2:Y:S01]  /*23b70*/  LDL.LU R14, [R1+0xe8] ;  /* 0x0000e800010e7983 */ /* 0x000ea20000300800 */
[----:B------:R-:W2:Y:S04]  /*23b80*/  LDL.LU R15, [R1+0xec] ;  /* 0x0000ec00010f7983 */ /* 0x000ea80000300800 */
[----:B--2---:R-:W-:Y:S01]  /*23b90*/  STL.64 [R1+0x1a78], R14 ;  /* 0x001a780e01007387 */ /* 0x004fe20000100a00 */
[----:B---3--:R0:W-:Y:S03]  /*23ba0*/  STL.64 [R1+0x1a70], R12 ;  /* 0x001a700c01007387 */ /* 0x0081e60000100a00 */
[----:B0-----:R-:W2:Y:S01]  /*23bb0*/  LDL.LU.64 R12, [R1+0x180] ;  /* 0x00018000010c7983 */ /* 0x001ea20000300a00 */
[----:B------:R-:W3:Y:S02]  /*23bc0*/  LDL.LU R16, [R1+0xd0] ;  /* 0x0000d00001107983 */ /* 0x000ee40000300800 */
[----:B------:R-:W3:Y:S02]  /*23bd0*/  LDL.LU R17, [R1+0xd4] ;  /* 0x0000d40001117983 */ /* 0x000ee40000300800 */
[----:B------:R-:W2:Y:S01]  /*23be0*/  LDL.LU R18, [R1+0xd8] ;  /* 0x0000d80001127983 */ /* 0x000ea20000300800 */
[----:B----4-:R-:W-:-:S05]  /*23bf0*/  MOV R19, R29 ;  /* 0x0000001d00137202 */ /* 0x010fca0000000f00 */
[----:B--2---:R-:W-:Y:S01]  /*23c00*/  STL.64 [R1+0x1a60], R18 ;  /* 0x001a601201007387 */ /* 0x004fe20000100a00 */
[----:B---3--:R0:W-:Y:S03]  /*23c10*/  STL.64 [R1+0x1a58], R16 ;  /* 0x001a581001007387 */ /* 0x0081e60000100a00 */
[----:B0-----:R-:W2:Y:S01]  /*23c20*/  LDL.LU.64 R16, [R1+0x190] ;  /* 0x0001900001107983 */ /* 0x001ea20000300a00 */
[----:B------:R-:W3:Y:S01]  /*23c30*/  LDL.LU.64 R4, [R1+0x230] ;  /* 0x0002300001047983 */ /* 0x000ee20000300a00 */
[----:B------:R-:W-:Y:S02]  /*23c40*/  HMMA.16816.F32 R24, R20, R12, R24 ;  /* 0x0000000c1418723c */ /* 0x000fe40000001818 */
[----:B---3--:R0:W-:Y:S04]  /*23c50*/  STL.64 [R1+0x1a48], R4 ;  /* 0x001a480401007387 */ /* 0x0081e80000100a00 */
[----:B0-----:R-:W3:Y:S01]  /*23c60*/  LDL.LU.64 R4, [R1+0x210] ;  /* 0x0002100001047983 */ /* 0x001ee20000300a00 */
[----:B------:R-:W-:Y:S01]  /*23c70*/  MOV R10, R12 ;  /* 0x0000000c000a7202 */ /* 0x000fe20000000f00 */
[----:B------:R-:W-:Y:S11]  /*23c80*/  IMAD.MOV.U32 R11, RZ, RZ, R13 ;  /* 0x000000ffff0b7224 */ /* 0x000ff600078e000d */
[----:B------:R-:W-:Y:S05]  /*23c90*/  @!UPT UIADD3 URZ, URZ, URZ, URZ ;  /* 0x0000003f3f3ff290 */ /* 0x000fea000fffe03f */
[----:B------:R-:W-:Y:S02]  /*23ca0*/  MOV R2, R24 ;  /* 0x0000001800027202 */ /* 0x000fe40000000f00 */
[----:B------:R-:W-:Y:S01]  /*23cb0*/  MOV R3, R25 ;  /* 0x0000001900037202 */ /* 0x000fe20000000f00 */
[----:B---3--:R0:W-:Y:S04]  /*23cc0*/  STL.64 [R1+0x1a50], R4 ;  /* 0x001a500401007387 */ /* 0x0081e80000100a00 */
[----:B0-----:R-:W3:Y:S01]  /*23cd0*/  LDL.64 R4, [R1+0x1f0] ;  /* 0x0001f00001047983 */ /* 0x001ee20000100a00 */
[----:B------:R-:W4:Y:S02]  /*23ce0*/  LDL.LU.64 R14, [R1+0x1a78] ;  /* 0x001a7800010e7983 */ /* 0x000f240000300a00 */
[----:B------:R-:W4:Y:S02]  /*23cf0*/  LDL.LU.64 R12, [R1+0x1a70] ;  /* 0x001a7000010c7983 */ /* 0x000f240000300a00 */
[----:B------:R-:W3:Y:S01]  /*23d00*/  LDL.LU.64 R24, [R1+0x1a68] ;  /* 0x001a680001187983 */ /* 0x000ee20000300a00 */
[----:B------:R-:W-:Y:S01]  /*23d10*/  STL.64 [R1+0x1a20], R10 ;  /* 0x001a200a01007387 */ /* 0x000fe20000100a00 */
[----:B------:R0:W-:Y:S03]  /*23d20*/  STL.64 [R1+0x1a18], R8 ;  /* 0x001a180801007387 */ /* 0x0001e60000100a00 */
[----:B0-----:R-:W3:Y:S01]  /*23d30*/  LDL.LU R8, [R1+0x90] ;  /* 0x0000900001087983 */ /* 0x001ee20000300800 */
[----:B------:R-:W3:Y:S02]  /*23d40*/  LDL.LU R9, [R1+0x94] ;  /* 0x0000940001097983 */ /* 0x000ee40000300800 */
[----:B------:R-:W3:Y:S02]  /*23d50*/  LDL.LU R10, [R1+0x98] ;  /* 0x00009800010a7983 */ /* 0x000ee40000300800 */
[----:B------:R-:W3:Y:S02]  /*23d60*/  LDL.LU R11, [R1+0x9c] ;  /* 0x00009c00010b7983 */ /* 0x000ee40000300800 */
[----:B------:R-:W-:Y:S01]  /*23d70*/  IMAD.MOV.U32 R28, RZ, RZ, R26 ;  /* 0x000000ffff1c7224 */ /* 0x000fe200078e001a */
[----:B------:R-:W-:Y:S01]  /*23d80*/  MOV R29, R27 ;  /* 0x0000001b001d7202 */ /* 0x000fe20000000f00 */
[----:B--2---:R-:W-:-:S02]  /*23d90*/  MOV R27, R16 ;  /* 0x00000010001b7202 */ /* 0x004fc40000000f00 */
[----:B------:R-:W-:Y:S01]  /*23da0*/  IMAD.MOV.U32 R26, RZ, RZ, R17 ;  /* 0x000000ffff1a7224 */ /* 0x000fe200078e0011 */
[C---:B----4-:R-:W-:Y:S01]  /*23db0*/  HMMA.16816.F32 R12, R20.reuse, R16, R12 ;  /* 0x00000010140c723c */ /* 0x050fe2000000180c */
[----:B---3--:R-:W-:Y:S01]  /*23dc0*/  STL.64 [R1+0x1a38], R10 ;  /* 0x001a380a01007387 */ /* 0x008fe20000100a00 */
[----:B------:R0:W-:Y:S03]  /*23dd0*/  STL.64 [R1+0x1a30], R8 ;  /* 0x001a300801007387 */ /* 0x0001e60000100a00 */
[----:B0-----:R-:W2:Y:S01]  /*23de0*/  LDL.LU R8, [R1+0xa0] ;  /* 0x0000a00001087983 */ /* 0x001ea20000300800 */
[----:B------:R-:W2:Y:S02]  /*23df0*/  LDL.LU R9, [R1+0xa4] ;  /* 0x0000a40001097983 */ /* 0x000ea40000300800 */
[----:B------:R-:W2:Y:S02]  /*23e00*/  LDL.LU R10, [R1+0xa8] ;  /* 0x0000a800010a7983 */ /* 0x000ea40000300800 */
[----:B------:R-:W2:Y:S01]  /*23e10*/  LDL.LU R11, [R1+0xac] ;  /* 0x0000ac00010b7983 */ /* 0x000ea20000300800 */
[----:B------:R-:W3:Y:S01]  /*23e20*/  LDL.LU.64 R18, [R1+0x1a60] ;  /* 0x001a600001127983 */ /* 0x000ee20000300a00 */
[----:B------:R-:W3:Y:S11]  /*23e30*/  LDL.LU.64 R16, [R1+0x1a58] ;  /* 0x001a580001107983 */ /* 0x000ef60000300a00 */
[----:B------:R-:W-:Y:S02]  /*23e40*/  STL.64 [R1+0x1950], R14 ;  /* 0x0019500e01007387 */ /* 0x000fe40000100a00 */
[----:B------:R0:W-:Y:S01]  /*23e50*/  STL.64 [R1+0x1948], R12 ;  /* 0x0019480c01007387 */ /* 0x0001e20000100a00 */
[----:B------:R-:W-:Y:S01]  /*23e60*/  MOV R0, R5 ;  /* 0x0000000500007202 */ /* 0x000fe20000000f00 */
[----:B0-----:R-:W4:Y:S01]  /*23e70*/  LDL.LU R12, [R1+0xb0] ;  /* 0x0000b000010c7983 */ /* 0x001f220000300800 */
[----:B------:R-:W4:Y:S02]  /*23e80*/  LDL.LU R13, [R1+0xb4] ;  /* 0x0000b400010d7983 */ /* 0x000f240000300800 */
[----:B------:R-:W4:Y:S02]  /*23e90*/  LDL.LU R14, [R1+0xb8] ;  /* 0x0000b800010e7983 */ /* 0x000f240000300800 */
[----:B------:R-:W4:Y:S01]  /*23ea0*/  LDL.LU R15, [R1+0xbc] ;  /* 0x0000bc00010f7983 */ /* 0x000f220000300800 */
[C---:B---3--:R-:W-:Y:S01]  /*23eb0*/  HMMA.16816.F32 R16, R20.reuse, R4, R16 ;  /* 0x000000041410723c */ /* 0x048fe20000001810 */
[----:B------:R-:W3:Y:S11]  /*23ec0*/  LDL.LU.64 R4, [R1+0x1a50] ;  /* 0x001a500001047983 */ /* 0x000ef60000300a00 */
[----:B------:R-:W-:Y:S11]  /*23ed0*/  @!UPT UIADD3 URZ, URZ, URZ, URZ ;  /* 0x0000003f3f3ff290 */ /* 0x000ff6000fffe03f */
[----:B------:R-:W-:Y:S01]  /*23ee0*/  STL.64 [R1+0x1970], R18 ;  /* 0x0019701201007387 */ /* 0x000fe20000100a00 */
[----:B------:R0:W-:Y:S03]  /*23ef0*/  STL.64 [R1+0x1968], R16 ;  /* 0x0019681001007387 */ /* 0x0001e60000100a00 */
[----:B0-----:R-:W3:Y:S01]  /*23f00*/  LDL.LU R16, [R1+0xc0] ;  /* 0x0000c00001107983 */ /* 0x001ee20000300800 */
[----:B------:R-:W3:Y:S02]  /*23f10*/  LDL.LU R17, [R1+0xc4] ;  /* 0x0000c40001117983 */ /* 0x000ee40000300800 */
[----:B------:R-:W3:Y:S02]  /*23f20*/  LDL.LU R18, [R1+0xc8] ;  /* 0x0000c80001127983 */ /* 0x000ee40000300800 */
[----:B------:R-:W3:Y:S02]  /*23f30*/  LDL.LU R19, [R1+0xcc] ;  /* 0x0000cc0001137983 */ /* 0x000ee40000300800 */
[C---:B---3--:R-:W-:Y:S11]  /*23f40*/  HMMA.16816.F32 R16, R20.reuse, R4, R16 ;  /* 0x000000041410723c */ /* 0x048ff60000001810 */
[----:B------:R-:W-:Y:S11]  /*23f50*/  @!UPT UIADD3 URZ, URZ, URZ, URZ ;  /* 0x0000003f3f3ff290 */ /* 0x000ff6000fffe03f */
[----:B------:R-:W-:Y:S01]  /*23f60*/  @!UPT UIADD3 URZ, URZ, URZ, URZ ;  /* 0x0000003f3f3ff290 */ /* 0x000fe2000fffe03f */
[----:B------:R-:W-:Y:S01]  /*23f70*/  STL.64 [R1+0xd0], R16 ;  /* 0x0000d01001007387 */ /* 0x000fe20000100a00 */
[----:B------:R0:W-:Y:S02]  /*23f80*/  STL.64 [R1+0xd8], R18 ;  /* 0x0000d81201007387 */ /* 0x0001e40000100a00 */
[----:B0-----:R-:W-:Y:S01]  /*23f90*/  MOV R19, R4 ;  /* 0x0000000400137202 */ /* 0x001fe20000000f00 */
[----:B------:R-:W-:Y:S02]  /*23fa0*/  IMAD.MOV.U32 R18, RZ, RZ, R5 ;  /* 0x000000ffff127224 */ /* 0x000fe400078e0005 */
[----:B------:R-:W4:Y:S02]  /*23fb0*/  LDL.LU.64 R4, [R1+0x1a48] ;  /* 0x001a480001047983 */ /* 0x000f240000300a00 */
[C---:B----4-:R-:W-:Y:S11]  /*23fc0*/  HMMA.16816.F32 R12, R20.reuse, R4, R12 ;  /* 0x00000004140c723c */ /* 0x050ff6000000180c */
[----:B------:R-:W-:Y:S11]  /*23fd0*/  @!UPT UIADD3 URZ, URZ, URZ, URZ ;  /* 0x0000003f3f3ff290 */ /* 0x000ff6000fffe03f */
[----:B------:R-:W-:Y:S01]  /*23fe0*/  @!UPT UIADD3 URZ, URZ, URZ, URZ ;  /* 0x0000003f3f3ff290 */ /* 0x000fe2000fffe03f */
[----:B------:R-:W-:Y:S01]  /*23ff0*/  STL.64 [R1+0x100], R12 ;  /* 0x0001000c01007387 */ /* 0x000fe20000100a00 */
[----:B------:R0:W-:Y:S02]  /*24000*/  STL.64 [R1+0x108], R14 ;  /* 0x0001080e01007387 */ /* 0x0001e40000100a00 */
[----:B0-----:R-:W-:Y:S02]  /*24010*/  MOV R15, R4 ;  /* 0x00000004000f7202 */ /* 0x001fe40000000f00 */
[----:B------:R-:W-:Y:S02]  /*24020*/  MOV R14, R5 ;  /* 0x00000005000e7202 */ /* 0x000fe40000000f00 */
[----:B------:R-:W2:Y:S02]  /*24030*/  LDL.LU.64 R4, [R1+0x1a40] ;  /* 0x001a400001047983 */ /* 0x000ea40000300a00 */
[C---:B--2---:R-:W-:Y:S01]  /*24040*/  HMMA.16816.F32 R8, R20.reuse, R4, R8 ;  /* 0x000000041408723c */ /* 0x044fe20000001808 */
[----:B------:R-:W-:Y:S01]  /*24050*/  IMAD.MOV.U32 R17, RZ, RZ, R4 ;  /* 0x000000ffff117224 */ /* 0x000fe200078e0004 */
[----:B------:R-:W-:Y:S11]  /*24060*/  MOV R16, R5 ;  /* 0x0000000500107202 */ /* 0x000ff60000000f00 */
[----:B------:R-:W-:Y:S10]  /*24070*/  @!UPT UIADD3 URZ, URZ, URZ, URZ ;  /* 0x0000003f3f3ff290 */ /* 0x000ff4000fffe03f */
[----:B------:R-:W-:Y:S01]  /*24080*/  STL.64 [R1+0x160], R8 ;  /* 0x0001600801007387 */ /* 0x000fe20000100a00 */
[----:B------:R0:W-:Y:S03]  /*24090*/  STL.64 [R1+0x168], R10 ;  /* 0x0001680a01007387 */ /* 0x0001e60000100a00 */
[----:B0-----:R-:W2:Y:S01]  /*240a0*/  LDL.LU.64 R10, [R1+0x1a38] ;  /* 0x001a3800010a7983 */ /* 0x001ea20000300a00 */
[----:B------:R-:W2:Y:S02]  /*240b0*/  LDL.LU.64 R8, [R1+0x1a30] ;  /* 0x001a300001087983 */ /* 0x000ea40000300a00 */
[----:B------:R-:W2:Y:S02]  /*240c0*/  LDL.LU.64 R4, [R1+0x1a28] ;  /* 0x001a280001047983 */ /* 0x000ea40000300a00 */
[C---:B--2---:R-:W-:Y:S01]  /*240d0*/  HMMA.16816.F32 R8, R20.reuse, R4, R8 ;  /* 0x000000041408723c */ /* 0x044fe20000001808 */
[----:B------:R-:W-:Y:S01]  /*240e0*/  MOV R13, R4 ;  /* 0x00000004000d7202 */ /* 0x000fe20000000f00 */
[----:B------:R-:W-:Y:S11]  /*240f0*/  IMAD.MOV.U32 R12, RZ, RZ, R5 ;  /* 0x000000ffff0c7224 */ /* 0x000ff600078e0005 */
[----:B------:R-:W-:Y:S10]  /*24100*/  @!UPT UIADD3 URZ, URZ, URZ, URZ ;  /* 0x0000003f3f3ff290 */ /* 0x000ff4000fffe03f */
[----:B------:R-:W-:Y:S01]  /*24110*/  STL.64 [R1+0x170], R8 ;  /* 0x0001700801007387 */ /* 0x000fe20000100a00 */
[----:B------:R0:W-:Y:S03]  /*24120*/  STL.64 [R1+0x178], R10 ;  /* 0x0001780a01007387 */ /* 0x0001e60000100a00 */
[----:B0-----:R-:W2:Y:S01]  /*24130*/  LDL.LU.64 R10, [R1+0x1a20] ;  /* 0x001a2000010a7983 */ /* 0x001ea20000300a00 */
[----:B------:R-:W3:Y:S02]  /*24140*/  LDL.LU.64 R8, [R1+0x1a18] ;  /* 0x001a180001087983 */ /* 0x000ee40000300a00 */
[----:B------:R-:W4:Y:S02]  /*24150*/  LDL.LU.64 R6, [R1+0x1a10] ;  /* 0x001a100001067983 */ /* 0x000f240000300a00 */
[----:B------:R-:W4:Y:S02]  /*24160*/  LDL.LU.64 R4, [R1+0x1a08] ;  /* 0x001a080001047983 */ /* 0x000f240000300a00 */
[----:B----4-:R-:W-:Y:S11]  /*24170*/  HMMA.16816.F32 R4, R20, R24, R4 ;  /* 0x000000181404723c */ /* 0x010ff60000001804 */
[----:B------:R-:W-:Y:S11]  /*24180*/  @!UPT UIADD3 URZ, URZ, URZ, URZ ;  /* 0x0000003f3f3ff290 */ /* 0x000ff6000fffe03f */
[----:B------:R-:W-:Y:S01]  /*24190*/  @!UPT UIADD3 URZ, URZ, URZ, URZ ;  /* 0x0000003f3f3ff290 */ /* 0x000fe2000fffe03f */
[----:B------:R-:W-:Y:S01]  /*241a0*/  STL.64 [R1+0x150], R4 ;  /* 0x0001500401007387 */ /* 0x000fe20000100a00 */
[----:B------:R0:W-:Y:S03]  /*241b0*/  STL [R1+0x158], R6 ;  /* 0x0001580601007387 */ /* 0x0001e60000100800 */
[----:B0-----:R-:W0:Y:S01]  /*241c0*/  S2R R6, SR_TID.X ;  /* 0x0000000000067919 */ /* 0x001e220000002100 */
[----:B------:R-:W-:Y:S02]  /*241d0*/  MOV R20, R7 ;  /* 0x0000000700147202 */ /* 0x000fe40000000f00 */
[C---:B0-----:R-:W-:Y:S02]  /*241e0*/  LOP3.LUT R7, R6.reuse, 0x7, RZ, 0xc0, !PT ;  /* 0x0000000706077812 */ /* 0x041fe400078ec0ff */
[----:B------:R-:W-:-:S03]  /*241f0*/  SHF.L.U32 R5, R6, 0x8, RZ ;  /* 0x0000000806057819 */ /* 0x000fc600000006ff */
[----:B------:R-:W-:-:S05]  /*24200*/  IMAD.SHL.U32 R7, R7, 0x10, RZ ;  /* 0x0000001007077824 */ /* 0x000fca00078e00ff */
[----:B------:R-:W-:-:S04]  /*24210*/  LOP3.LUT R7, R7, 0xf00, R5, 0xf8, !PT ;  /* 0x00000f0007077812 */ /* 0x000fc800078ef805 */
[----:B------:R-:W-:-:S04]  /*24220*/  LOP3.LUT R7, R7, 0x10, R6, 0x78, !PT ;  /* 0x0000001007077812 */ /* 0x000fc800078e7806 */
[----:B------:R-:W-:-:S06]  /*24230*/  LOP3.LUT R7, R7, 0x20, RZ, 0x3c, !PT ;  /* 0x0000002007077812 */ /* 0x000fcc00078e3cff */
[----:B------:R-:W0:Y:S04]  /*24240*/  LDSM.16.M88.4 R4, [R7+0x29080] ;  /* 0x029080000704783b */ /* 0x000e280000000200 */
[----:B------:R1:W-:Y:S01]  /*24250*/  STL [R1+0x1990], R20 ;  /* 0x0019901401007387 */ /* 0x0003e20000100800 */
[----:B--2---:R-:W-:Y:S02]  /*24260*/  MOV R21, R11 ;  /* 0x0000000b00157202 */ /* 0x004fe40000000f00 */
[----:B-1----:R-:W-:Y:S02]  /*24270*/  MOV R20, R10 ;  /* 0x0000000a00147202 */ /* 0x002fe40000000f00 */
[----:B------:R-:W3:Y:S01]  /*24280*/  LDL.LU R10, [R1+0x1a00] ;  /* 0x001a0000010a7983 */ /* 0x000ee20000300800 */
[----:B------:R-:W3:Y:S02]  /*24290*/  LDL.LU R11, [R1+0x19fc] ;  /* 0x0019fc00010b7983 */ /* 0x000ee40000300800 */
[----:B------:R-:W-:Y:S01]  /*242a0*/  STL.64 [R1+0x1978], R24 ;  /* 0x0019781801007387 */ /* 0x000fe20000100a00 */
[----:B0-----:R0:W-:Y:S01]  /*242b0*/  STL [R1+0x18ec], R4 ;  /* 0x0018ec0401007387 */ /* 0x0011e20000100800 */
[----:B------:R1:W-:Y:S02]  /*242c0*/  STL [R1+0x18e8], R5 ;  /* 0x0018e80501007387 */ /* 0x0003e40000100800 */
[----:B------:R-:W-:Y:S02]  /*242d0*/  STL [R1+0x18e4], R6 ;  /* 0x0018e40601007387 */ /* 0x000fe40000100800 */
[----:B------:R-:W-:Y:S02]  /*242e0*/  STL [R1+0x18e0], R7 ;  /* 0x0018e00701007387 */ /* 0x000fe40000100800 */
[----:B0-----:R-:W-:Y:S01]  /*242f0*/  IMAD.MOV.U32 R4, RZ, RZ, R19 ;  /* 0x000000ffff047224 */ /* 0x001fe200078e0013 */
[----:B-1----:R-:W-:-:S05]  /*24300*/  MOV R5, R18 ;  /* 0x0000001200057202 */ /* 0x002fca0000000f00 */
[----:B------:R0:W-:Y:S04]  /*24310*/  STL.64 [R1+0x19b0], R4 ;  /* 0x0019b00401007387 */ /* 0x0001e80000100a00 */
[----:B0-----:R-:W3:Y:S01]  /*24320*/  LDL.LU R4, [R1+0x80] ;  /* 0x0000800001047983 */ /* 0x001ee20000300800 */
[----:B------:R-:W3:Y:S02]  /*24330*/  LDL.LU R5, [R1+0x84] ;  /* 0x0000840001057983 */ /* 0x000ee40000300800 */
[----:B------:R-:W3:Y:S02]  /*24340*/  LDL.LU R6, [R1+0x88] ;  /* 0x0000880001067983 */ /* 0x000ee40000300800 */
[----:B------:R-:W3:Y:S02]  /*24350*/  LDL.LU R7, [R1+0x8c] ;  /* 0x00008c0001077983 */ /* 0x000ee40000300800 */
[----:B---3--:R-:W-:Y:S11]  /*24360*/  HMMA.16816.F32 R4, R8, R20, R4 ;  /* 0x000000140804723c */ /* 0x008ff60000001804 */
[----:B------:R-:W-:Y:S11]  /*24370*/  @!UPT UIADD3 URZ, URZ, URZ, URZ ;  /* 0x0000003f3f3ff290 */ /* 0x000ff6000fffe03f */
[----:B------:R-:W-:Y:S01]  /*24380*/  @!UPT UIADD3 URZ, URZ, URZ, URZ ;  /* 0x0000003f3f3ff290 */ /* 0x000fe2000fffe03f */
[----:B------:R0:W-:Y:S01]  /*24390*/  STL.64 [R1+0x140], R4 ;  /* 0x0001400401007387 */ /* 0x0001e20000100a00 */
[----:B------:R-:W-:Y:S03]  /*243a0*/  STL.64 [R1+0x148], R6 ;  /* 0x0001480601007387 */ /* 0x000fe60000100a00 */
[----:B0-----:R-:W2:Y:S01]  /*243b0*/  LDL.LU R4, [R1+0x1f0] ;  /* 0x0001f00001047983 */ /* 0x001ea20000300800 */
[----:B------:R-:W-:Y:S02]  /*243c0*/  MOV R5, R0 ;  /* 0x0000000000057202 */ /* 0x000fe40000000f00 */
[----:B------:R-:W-:Y:S01]  /*243d0*/  MOV R20, R17 ;  /* 0x0000001100147202 */ /* 0x000fe20000000f00 */
[----:B------:R-:W-:Y:S01]  /*243e0*/  IMAD.MOV.U32 R21, RZ, RZ, R16 ;  /* 0x000000ffff157224 */ /* 0x000fe200078e0010 */
[----:B------:R-:W3:Y:S04]  /*243f0*/  LDL.LU R0, [R1+0x19f8] ;  /* 0x0019f80001007983 */ /* 0x000ee80000300800 */
[----:B--2---:R-:W-:Y:S01]  /*24400*/  STL.64 [R1+0x19c8], R4 ;  /* 0x0019c80401007387 */ /* 0x004fe20000100a00 */
[----:B------:R0:W-:Y:S02]  /*24410*/  STL.64 [R1+0x19a0], R20 ;  /* 0x0019a01401007387 */ /* 0x0001e40000100a00 */
[----:B0-----:R-:W-:Y:S01]  /*24420*/  MOV R20, R15 ;  /* 0x0000000f00147202 */ /* 0x001fe20000000f00 */
[----:B------:R-:W-:Y:S01]  /*24430*/  IMAD.MOV.U32 R21, RZ, RZ, R14 ;  /* 0x000000ffff157224 */ /* 0x000fe200078e000e */
[----:B------:R-:W-:-:S02]  /*24440*/  MOV R4, R27 ;  /* 0x0000001b00047202 */ /* 0x000fc40000000f00 */
[----:B------:R-:W-:Y:S01]  /*24450*/  MOV R5, R26 ;  /* 0x0000001a00057202 */ /* 0x000fe20000000f00 */
[----:B------:R-:W2:Y:S01]  /*24460*/  LDL.LU R27, [R1+0x19f4] ;  /* 0x0019f400011b7983 */ /* 0x000ea20000300800 */
[----:B------:R-:W2:Y:S02]  /*24470*/  LDL.LU R26, [R1+0x19f0] ;  /* 0x0019f000011a7983 */ /* 0x000ea40000300800 */
[----:B------:R0:W-:Y:S02]  /*24480*/  STL.64 [R1+0x19a8], R20 ;  /* 0x0019a81401007387 */ /* 0x0001e40000100a00 */
[----:B0-----:R-:W4:Y:S01]  /*24490*/  LDL.LU R20, [R1+0x50] ;  /* 0x0000500001147983 */ /* 0x001f220000300800 */
[----:B------:R-:W4:Y:S02]  /*244a0*/  LDL.LU R21, [R1+0x54] ;  /* 0x0000540001157983 */ /* 0x000f240000300800 */
[----:B------:R-:W2:Y:S02]  /*244b0*/  LDL.LU R22, [R1+0x58] ;  /* 0x0000580001167983 */ /* 0x000ea40000300800 */
[----:B------:R-:W2:Y:S02]  /*244c0*/  LDL.LU R23, [R1+0x5c] ;  /* 0x00005c0001177983 */ /* 0x000ea40000300800 */
[----:B--2---:R-:W-:Y:S01]  /*244d0*/  STL.64 [R1+0x19c0], R22 ;  /* 0x0019c01601007387 */ /* 0x004fe20000100a00 */
[----:B----4-:R0:W-:Y:S03]  /*244e0*/  STL.64 [R1+0x19b8], R20 ;  /* 0x0019b81401007387 */ /* 0x0101e60000100a00 */
[----:B0-----:R-:W2:Y:S01]  /*244f0*/  LDL.LU R20, [R1+0x60] ;  /* 0x0000600001147983 */ /* 0x001ea20000300800 */
[----:B------:R-:W2:Y:S02]  /*24500*/  LDL.LU R21, [R1+0x64] ;  /* 0x0000640001157983 */ /* 0x000ea40000300800 */
[----:B------:R-:W4:Y:S02]  /*24510*/  LDL.LU R22, [R1+0x68] ;  /* 0x0000680001167983 */ /* 0x000f240000300800 */
[----:B------:R-:W4:Y:S02]  /*24520*/  LDL.LU R23, [R1+0x6c] ;  /* 0x00006c0001177983 */ /* 0x000f240000300800 */
[----:B------:R-:W-:Y:S01]  /*24530*/  IMAD.MOV.U32 R24, RZ, RZ, R13 ;  /* 0x000000ffff187224 */ /* 0x000fe200078e000d */
[----:B------:R-:W-:Y:S01]  /*24540*/  MOV R25, R12 ;  /* 0x0000000c00197202 */ /* 0x000fe20000000f00 */
[----:B----4-:R-:W-:Y:S01]  /*24550*/  STL.64 [R1+0x19d8], R22 ;  /* 0x0019d81601007387 */ /* 0x010fe20000100a00 */
[----:B--2---:R0:W-:Y:S03]  /*24560*/  STL.64 [R1+0x19d0], R20 ;  /* 0x0019d01401007387 */ /* 0x0041e60000100a00 */
[----:B0-----:R-:W2:Y:S01]  /*24570*/  LDL.LU R20, [R1+0x70] ;  /* 0x0000700001147983 */ /* 0x001ea20000300800 */
[----:B------:R-:W2:Y:S02]  /*24580*/  LDL.LU R21, [R1+0x74] ;  /* 0x0000740001157983 */ /* 0x000ea40000300800 */
[----:B------:R-:W2:Y:S02]  /*24590*/  LDL.LU R22, [R1+0x78] ;  /* 0x0000780001167983 */ /* 0x000ea40000300800 */
[----:B------:R-:W2:Y:S01]  /*245a0*/  LDL.LU R23, [R1+0x7c] ;  /* 0x00007c0001177983 */ /* 0x000ea20000300800 */
[----:B------:R0:W-:Y:S04]  /*245b0*/  STL.64 [R1+0x1998], R24 ;  /* 0x0019981801007387 */ /* 0x0001e80000100a00 */
[----:B0-----:R-:W4:Y:S01]  /*245c0*/  LDL.LU R24, [R1+0x30] ;  /* 0x0000300001187983 */ /* 0x001f220000300800 */
[----:B------:R-:W4:Y:S02]  /*245d0*/  LDL.LU R25, [R1+0x34] ;  /* 0x0000340001197983 */ /* 0x000f240000300800 */
[----:B------:R-:W3:Y:S02]  /*245e0*/  LDL.LU R16, [R1+0x10] ;  /* 0x0000100001107983 */ /* 0x000ee40000300800 */
[----:B------:R-:W3:Y:S01]  /*245f0*/  LDL.LU R17, [R1+0x14] ;  /* 0x0000140001117983 */ /* 0x000ee20000300800 */
[----:B------:R-:W3:Y:S01]  /*24600*/  LDL.LU R18, [R1+0x18] ;  /* 0x0000180001127983 */ /* 0x000ee20000300800 */
[----:B------:R-:W3:Y:S02]  /*24610*/  LDL.LU R19, [R1+0x1c] ;  /* 0x00001c0001137983 */ /* 0x000ee40000300800 */
[----:B------:R-:W-:Y:S01]  /*24620*/  IMAD.MOV.U32 R12, RZ, RZ, R2 ;  /* 0x000000ffff0c7224 */ /* 0x000fe200078e0002 */
[----:B------:R-:W-:-:S02]  /*24630*/  MOV R13, R3 ;  /* 0x00000003000d7202 */ /* 0x000fc40000000f00 */
[----:B------:R-:W-:Y:S01]  /*24640*/  MOV R14, R28 ;  /* 0x0000001c000e7202 */ /* 0x000fe20000000f00 */
[----:B--2---:R-:W-:Y:S01]  /*24650*/  HMMA.16816.F32 R4, R8, R4, R20 ;  /* 0x000000040804723c */ /* 0x004fe20000001814 */
[----:B---3--:R-:W-:Y:S01]  /*24660*/  STL.64 [R1+0x1988], R18 ;  /* 0x0019881201007387 */ /* 0x008fe20000100a00 */
[----:B------:R0:W-:Y:S03]  /*24670*/  STL.64 [R1+0x1980], R16 ;  /* 0x0019801001007387 */ /* 0x0001e60000100a00 */
[----:B0-----:R-:W2:Y:S01]  /*24680*/  LDL.LU R16, [R1+0x20] ;  /* 0x0000200001107983 */ /* 0x001ea20000300800 */
[----:B------:R-:W2:Y:S02]  /*24690*/  LDL.LU R17, [R1+0x24] ;  /* 0x0000240001117983 */ /* 0x000ea40000300800 */
[----:B------:R-:W2:Y:S01]  /*246a0*/  LDL.LU R18, [R1+0x28] ;  /* 0x0000280001127983 */ /* 0x000ea20000300800 */
[----:B------:R-:W-:-:S02]  /*246b0*/  MOV R19, R0 ;  /* 0x0000000000137202 */ /* 0x000fc40000000f00 */
[----:B------:R-:W3:Y:S01]  /*246c0*/  LDL.LU R0, [R1+0x19ec] ;  /* 0x0019ec0001007983 */ /* 0x000ee20000300800 */
[----:B------:R-:W2:Y:S02]  /*246d0*/  LDL.LU R2, [R1+0x19e8] ;  /* 0x0019e80001027983 */ /* 0x000ea40000300800 */
[----:B------:R-:W2:Y:S02]  /*246e0*/  LDL.LU R3, [R1+0x19e4] ;  /* 0x0019e40001037983 */ /* 0x000ea40000300800 */
[----:B------:R-:W2:Y:S01]  /*246f0*/  LDL.LU R28, [R1+0x19e0] ;  /* 0x0019e000011c7983 */ /* 0x000ea20000300800 */
[----:B------:R-:W2:Y:S01]  /*24700*/  LDL.LU.64 R22, [R1+0x19d8] ;  /* 0x0019d80001167983 */ /* 0x000ea20000300a00 */
[----:B------:R-:W2:Y:S05]  /*24710*/  LDL.LU.64 R20, [R1+0x19d0] ;  /* 0x0019d00001147983 */ /* 0x000eaa0000300a00 */
[----:B------:R0:W-:Y:S02]  /*24720*/  STL.64 [R1+0x130], R4 ;  /* 0x0001300401007387 */ /* 0x0001e40000100a00 */
[----:B------:R2:W-:Y:S01]  /*24730*/  STL.64 [R1+0x138], R6 ;  /* 0x0001380601007387 */ /* 0x0005e20000100a00 */
        /* <DEDUP_REMOVED lines=8> */
[----:B--2---:R-:W-:Y:S11]  /*247c0*/  HMMA.16816.F32 R20, R8, R4, R20 ;  /* 0x000000040814723c */ /* 0x004ff60000001814 */
[----:B------:R-:W-:Y:S11]  /*247d0*/  @!UPT UIADD3 URZ, URZ, URZ, URZ ;  /* 0x0000003f3f3ff290 */ /* 0x000ff6000fffe03f */
[----:B------:R-:W-:Y:S01]  /*247e0*/  @!UPT UIADD3 URZ, URZ, URZ, URZ ;  /* 0x0000003f3f3ff290 */ /* 0x000fe2000fffe03f */
[----:B------:R0:W-:Y:S01]  /*247f0*/  STL [R1+0x114], R21 ;  /* 0x0001141501007387 */ /* 0x0001e20000100800 */
[----:B-1----:R-:W-:Y:S01]  /*24800*/  MOV R7, R20 ;  /* 0x0000001400077202 */ /* 0x002fe20000000f00 */
[----:B------:R-:W-:Y:S02]  /*24810*/  STL [R1+0x118], R22 ;  /* 0x0001181601007387 */ /* 0x000fe40000100800 */
[----:B0-----:R-:W2:Y:S01]  /*24820*/  LDL.LU.64 R20, [R1+0x19a8] ;  /* 0x0019a80001147983 */ /* 0x001ea20000300a00 */
[----:B------:R-:W-:Y:S01]  /*24830*/  IMAD.MOV.U32 R15, RZ, RZ, R29 ;  /* 0x000000ffff0f7224 */ /* 0x000fe200078e001d */
[----:B------:R-:W-:Y:S01]  /*24840*/  MOV R29, R23 ;  /* 0x00000017001d7202 */ /* 0x000fe20000000f00 */
[----:B------:R-:W-:Y:S01]  /*24850*/  IMAD.MOV.U32 R4, RZ, RZ, R28 ;  /* 0x000000ffff047224 */ /* 0x000fe200078e001c */
[----:B------:R-:W-:Y:S02]  /*24860*/  MOV R5, R3 ;  /* 0x0000000300057202 */ /* 0x000fe40000000f00 */
[----:B------:R-:W-:Y:S01]  /*24870*/  MOV R6, R2 ;  /* 0x0000000200067202 */ /* 0x000fe20000000f00 */
[----:B------:R-:W-:Y:S01]  /*24880*/  STL [R1+0x18f4], R29 ;  /* 0x0018f41d01007387 */ /* 0x000fe20000100800 */
[----:B------:R3:W-:Y:S02]  /*24890*/  STL [R1+0x18f0], R7 ;  /* 0x0018f00701007387 */ /* 0x0007e40000100800 */
[----:B---3--:R-:W-:-:S07]  /*248a0*/  IMAD.MOV.U32 R7, RZ, RZ, R0 ;  /* 0x000000ffff077224 */ /* 0x008fce00078e0000 */
[----:B--2---:R-:W-:Y:S11]  /*248b0*/  HMMA.16816.F32 R20, R8, R20, R4 ;  /* 0x000000140814723c */ /* 0x004ff60000001804 */
[----:B------:R-:W-:Y:S11]  /*248c0*/  @!UPT UIADD3 URZ, URZ, URZ, URZ ;  /* 0x0000003f3f3ff290 */ /* 0x000ff6000fffe03f */
[----:B------:R-:W-:Y:S01]  /*248d0*/  @!UPT UIADD3 URZ, URZ, URZ, URZ ;  /* 0x0000003f3f3ff290 */ /* 0x000fe2000fffe03f */
[----:B------:R0:W-:Y:S01]  /*248e0*/  STL [R1+0xf0], R20 ;  /* 0x0000f01401007387 */ /* 0x0001e20000100800 */
[----:B------:R-:W-:-:S03]  /*248f0*/  MOV R4, R21 ;  /* 0x0000001500047202 */ /* 0x000fc60000000f00 */
[----:B0-----:R-:W4:Y:S01]  /*24900*/  LDL.LU.64 R20, [R1+0x19a0] ;  /* 0x0019a00001147983 */ /* 0x001f220000300a00 */
[----:B------:R-:W-:Y:S01]  /*24910*/  IMAD.MOV.U32 R6, RZ, RZ, R23 ;  /* 0x000000ffff067224 */ /* 0x000fe200078e0017 */
[----:B------:R-:W-:-:S04]  /*24920*/  MOV R5, R22 ;  /* 0x0000001600057202 */ /* 0x000fc80000000f00 */
[----:B------:R0:W-:Y:S01]  /*24930*/  STL [R1+0x1900], R6 ;  /* 0x0019000601007387 */ /* 0x0001e20000100800 */
[----:B------:R-:W-:Y:S02]  /*24940*/  STL [R1+0x18fc], R5 ;  /* 0x0018fc0501007387 */ /* 0x000fe40000100800 */
[----:B------:R-:W-:Y:S01]  /*24950*/  STL [R1+0x18f8], R4 ;  /* 0x0018f80401007387 */ /* 0x000fe20000100800 */
[----:B0-----:R-:W2:Y:S01]  /*24960*/  LDL.LU.64 R6, [R1+0x188] ;  /* 0x0001880001067983 */ /* 0x001ea20000300a00 */
[C---:B----4-:R-:W-:Y:S03]  /*24970*/  HMMA.16816.F32 R20, R8.reuse, R20, R24 ;  /* 0x000000140814723c */ /* 0x050fe60000001818 */
[----:B------:R-:W3:Y:S11]  /*24980*/  LDL.LU.64 R24, [R1+0x1998] ;  /* 0x0019980001187983 */ /* 0x000ef60000300a00 */
[----:B------:R-:W-:Y:S10]  /*24990*/  @!UPT UIADD3 URZ, URZ, URZ, URZ ;  /* 0x0000003f3f3ff290 */ /* 0x000ff4000fffe03f */
[----:B------:R-:W-:Y:S01]  /*249a0*/  MOV R0, R23 ;  /* 0x0000001700007202 */ /* 0x000fe20000000f00 */
[----:B------:R-:W-:Y:S01]  /*249b0*/  IMAD.MOV.U32 R2, RZ, RZ, R22 ;  /* 0x000000ffff027224 */ /* 0x000fe200078e0016 */
[----:B------:R-:W-:Y:S02]  /*249c0*/  MOV R28, R20 ;  /* 0x00000014001c7202 */ /* 0x000fe40000000f00 */
[----:B------:R-:W-:Y:S01]  /*249d0*/  MOV R3, R21 ;  /* 0x0000001500037202 */ /* 0x000fe20000000f00 */
[----:B------:R-:W4:Y:S01]  /*249e0*/  LDL.LU R20, [R1+0x1990] ;  /* 0x0019900001147983 */ /* 0x000f220000300800 */
[----:B------:R-:W2:Y:S02]  /*249f0*/  LDL R21, [R1+0xd84] ;  /* 0x000d840001157983 */ /* 0x000ea40000100800 */
[----:B------:R-:W-:Y:S02]  /*24a00*/  STL [R1+0x1910], R0 ;  /* 0x0019100001007387 */ /* 0x000fe40000100800 */
[----:B------:R-:W-:Y:S01]  /*24a10*/  STL [R1+0x190c], R2 ;  /* 0x00190c0201007387 */ /* 0x000fe20000100800 */
[----:B------:R-:W-:Y:S01]  /*24a20*/  STL [R1+0x1908], R3 ;  /* 0x0019080301007387 */ /* 0x000fe20000100800 */
[----:B------:R-:W-:Y:S01]  /*24a30*/  STL [R1+0x1904], R28 ;  /* 0x0019041c01007387 */ /* 0x000fe20000100800 */
[C---:B---3--:R-:W-:Y:S02]  /*24a40*/  HMMA.16816.F32 R24, R8.reuse, R24, R16 ;  /* 0x000000180818723c */ /* 0x048fe40000001810 */
[----:B------:R-:W3:Y:S01]  /*24a50*/  LDL.LU.64 R18, [R1+0x1988] ;  /* 0x0019880001127983 */ /* 0x000ee20000300a00 */
[----:B------:R-:W3:Y:S11]  /*24a60*/  LDL.LU.64 R16, [R1+0x1980] ;  /* 0x0019800001107983 */ /* 0x000ef60000300a00 */
[----:B------:R-:W-:Y:S09]  /*24a70*/  @!UPT UIADD3 URZ, URZ, URZ, URZ ;  /* 0x0000003f3f3ff290 */ /* 0x000ff2000fffe03f */
[----:B------:R0:W-:Y:S01]  /*24a80*/  STL.64 [R1+0xc0], R24 ;  /* 0x0000c01801007387 */ /* 0x0001e20000100a00 */
[----:B------:R1:W-:Y:S03]  /*24a90*/  STL.64 [R1+0xc8], R26 ;  /* 0x0000c81a01007387 */ /* 0x0003e60000100a00 */
[----:B0-----:R-:W3:Y:S02]  /*24aa0*/  LDL.LU.64 R24, [R1+0x1978] ;  /* 0x0019780001187983 */ /* 0x001ee40000300a00 */
[----:B---3--:R-:W-:Y:S02]  /*24ab0*/  HMMA.16816.F32 R8, R8, R24, R16 ;  /* 0x000000180808723c */ /* 0x008fe40000001810 */
[----:B------:R-:W3:Y:S01]  /*24ac0*/  LDL.LU.64 R18, [R1+0x1970] ;  /* 0x0019700001127983 */ /* 0x000ee20000300a00 */
[----:B------:R-:W3:Y:S02]  /*24ad0*/  LDL.LU.64 R16, [R1+0x1968] ;  /* 0x0019680001107983 */ /* 0x000ee40000300a00 */
[----:B-1----:R-:W3:Y:S02]  /*24ae0*/  LDL.LU.64 R26, [R1+0x1960] ;  /* 0x00196000011a7983 */ /* 0x002ee40000300a00 */
[----:B------:R-:W3:Y:S11]  /*24af0*/  LDL.LU.64 R24, [R1+0x1958] ;  /* 0x0019580001187983 */ /* 0x000ef60000300a00 */
[----:B------:R-:W-:Y:S05]  /*24b00*/  @!UPT UIADD3 URZ, URZ, URZ, URZ ;  /* 0x0000003f3f3ff290 */ /* 0x000fea000fffe03f */
[----:B------:R-:W-:Y:S01]  /*24b10*/  STL.64 [R1+0xb0], R8 ;  /* 0x0000b00801007387 */ /* 0x000fe20000100a00 */
[----:B------:R0:W-:Y:S03]  /*24b20*/  STL.64 [R1+0xb8], R10 ;  /* 0x0000b80a01007387 */ /* 0x0001e60000100a00 */
[----:B0-----:R-:W4:Y:S01]  /*24b30*/  LDL.LU.64 R10, [R1+0x218] ;  /* 0x00021800010a7983 */ /* 0x001f220000300a00 */
[----:B--2---:R-:W-:Y:S01]  /*24b40*/  MOV R28, R6 ;  /* 0x00000006001c7202 */ /* 0x004fe20000000f00 */
[C---:B---3--:R-:W-:Y:S07]  /*24b50*/  HMMA.16816.F32 R12, R24.reuse, R6, R12 ;  /* 0x00000006180c723c */ /* 0x048fee000000180c */
[----:B------:R-:W-:Y:S01]  /*24b60*/  IMAD.MOV.U32 R6, RZ, RZ, R7 ;  /* 0x000000ffff067224 */ /* 0x000fe200078e0007 */
[----:B----4-:R0:W-:Y:S04]  /*24b70*/  STL.64 [R1+0x1940], R10 ;  /* 0x0019400a01007387 */ /* 0x0101e80000100a00 */
[----:B0-----:R-:W2:Y:S11]  /*24b80*/  LDL.LU.64 R10, [R1+0x1f8] ;  /* 0x0001f800010a7983 */ /* 0x001eb60000300a00 */
[----:B------:R-:W-:Y:S02]  /*24b90*/  STL.64 [R1+0xa0], R12 ;  /* 0x0000a00c01007387 */ /* 0x000fe40000100a00 */
[----:B------:R0:W-:Y:S02]  /*24ba0*/  STL.64 [R1+0xa8], R14 ;  /* 0x0000a80e01007387 */ /* 0x0001e40000100a00 */
[----:B0-----:R-:W3:Y:S01]  /*24bb0*/  LDL.LU.64 R14, [R1+0x1950] ;  /* 0x00195000010e7983 */ /* 0x001ee20000300a00 */
[----:B------:R-:W3:Y:S02]  /*24bc0*/  LDL.LU.64 R12, [R1+0x1948] ;  /* 0x00194800010c7983 */ /* 0x000ee40000300a00 */
[----:B------:R-:W-:Y:S02]  /*24bd0*/  STL [R1+0x1918], R28 ;  /* 0x0019181c01007387 */ /* 0x000fe40000100800 */
[----:B------:R0:W-:Y:S02]  /*24be0*/  STL [R1+0x1914], R6 ;  /* 0x0019140601007387 */ /* 0x0001e40000100800 */
[----:B0-----:R-:W3:Y:S02]  /*24bf0*/  LDL.LU.64 R6, [R1+0x198] ;  /* 0x0001980001067983 */ /* 0x001ee40000300a00 */
[C---:B---3--:R-:W-:Y:S11]  /*24c00*/  HMMA.16816.F32 R12, R24.reuse, R6, R12 ;  /* 0x00000006180c723c */ /* 0x048ff6000000180c */
[----:B------:R-:W-:Y:S11]  /*24c10*/  @!UPT UIADD3 URZ, URZ, URZ, URZ ;  /* 0x0000003f3f3ff290 */ /* 0x000ff6000fffe03f */
[----:B------:R-:W-:Y:S01]  /*24c20*/  @!UPT UIADD3 URZ, URZ, URZ, URZ ;  /* 0x0000003f3f3ff290 */ /* 0x000fe2000fffe03f */
[----:B------:R-:W-:Y:S01]  /*24c30*/  STL.64 [R1+0x90], R12 ;  /* 0x0000900c01007387 */ /* 0x000fe20000100a00 */
[----:B------:R0:W-:Y:S03]  /*24c40*/  STL.64 [R1+0x98], R14 ;  /* 0x0000980e01007387 */ /* 0x0001e60000100a00 */
[----:B0-----:R-:W3:Y:S01]  /*24c50*/  LDL.LU.64 R14, [R1+0x238] ;  /* 0x00023800010e7983 */ /* 0x001ee20000300a00 */
[----:B--2---:R-:W-:Y:S01]  /*24c60*/  HMMA.16816.F32 R16, R24, R10, R16 ;  /* 0x0000000a1810723c */ /* 0x004fe20000001810 */
[----:B------:R-:W-:Y:S01]  /*24c70*/  MOV R2, R6 ;  /* 0x0000000600027202 */ /* 0x000fe20000000f00 */
[----:B------:R-:W-:Y:S01]  /*24c80*/  IMAD.MOV.U32 R6, RZ, RZ, R10 ;  /* 0x000000ffff067224 */ /* 0x000fe200078e000a */
[----:B------:R-:W-:Y:S01]  /*24c90*/  MOV R0, R11 ;  /* 0x0000000b00007202 */ /* 0x000fe20000000f00 */
[----:B------:R-:W0:Y:S04]  /*24ca0*/  S2R R23, SR_TID.X ;  /* 0x0000000000177919 */ /* 0x000e280000002100 */
[----:B------:R-:W1:Y:S04]  /*24cb0*/  S2R R22, SR_TID.X ;  /* 0x0000000000167919 */ /* 0x000e680000002100 */
[----:B---3--:R2:W-:Y:S01]  /*24cc0*/  STL.64 [R1+0x1938], R14 ;  /* 0x0019380e01007387 */ /* 0x0085e20000100a00 */
[----:B------:R-:W3:Y:S02]  /*24cd0*/  LDL.LU R12, [R1+0xd0] ;  /* 0x0000d000010c7983 */ /* 0x000ee40000300800 */
[----:B------:R-:W3:Y:S01]  /*24ce0*/  LDL.LU R13, [R1+0xd4] ;  /* 0x0000d400010d7983 */ /* 0x000ee20000300800 */
[----:B--2---:R-:W3:Y:S01]  /*24cf0*/  LDL.LU R14, [R1+0xd8] ;  /* 0x0000d800010e7983 */ /* 0x004ee20000300800 */
[----:B------:R-:W3:Y:S06]  /*24d00*/  LDL.LU R15, [R1+0xdc] ;  /* 0x0000dc00010f7983 */ /* 0x000eec0000300800 */
[----:B------:R2:W-:Y:S02]  /*24d10*/  STL.64 [R1+0x80], R16 ;  /* 0x0000801001007387 */ /* 0x0005e40000100a00 */
[----:B------:R4:W-:Y:S01]  /*24d20*/  STL.64 [R1+0x88], R18 ;  /* 0x0000881201007387 */ /* 0x0009e20000100a00 */
[----:B------:R-:W3:Y:S01]  /*24d30*/  LDL.LU.64 R10, [R1+0x1940] ;  /* 0x00194000010a7983 */ /* 0x000ee20000300a00 */
[----:B0-----:R-:W-:Y:S01]  /*24d40*/  LOP3.LUT R23, R23, 0x7, RZ, 0xc0, !PT ;  /* 0x0000000717177812 */ /* 0x001fe200078ec0ff */
[----:B-1----:R-:W-:-:S03]  /*24d50*/  IMAD.SHL.U32 R29, R22, 0x100, RZ ;  /* 0x00000100161d7824 */ /* 0x002fc600078e00ff */
[----:B------:R-:W-:-:S04]  /*24d60*/  SHF.L.U32 R23, R23, 0x4, RZ ;  /* 0x0000000417177819 */ /* 0x000fc800000006ff */
[----:B------:R-:W-:Y:S01]  /*24d70*/  LOP3.LUT R23, R23, 0xf00, R29, 0xf8, !PT ;  /* 0x00000f0017177812 */ /* 0x000fe200078ef81d */
[----:B--2---:R-:W2:Y:S01]  /*24d80*/  LDL.LU R16, [R1+0x100] ;  /* 0x0001000001107983 */ /* 0x004ea20000300800 */
[----:B------:R-:W2:Y:S02]  /*24d90*/  LDL.LU R17, [R1+0x104] ;  /* 0x0001040001117983 */ /* 0x000ea40000300800 */
[----:B----4-:R-:W2:Y:S01]  /*24da0*/  LDL.LU R18, [R1+0x108] ;  /* 0x0001080001127983 */ /* 0x010ea20000300800 */
[----:B------:R-:W-:Y:S01]  /*24db0*/  LOP3.LUT R23, R23, 0x10, R22, 0x78, !PT ;  /* 0x0000001017177812 */ /* 0x000fe200078e7816 */
[----:B------:R-:W2:Y:S03]  /*24dc0*/  LDL.LU R19, [R1+0x10c] ;  /* 0x00010c0001137983 */ /* 0x000ea60000300800 */
[----:B------:R-:W-:Y:S01]  /*24dd0*/  LOP3.LUT R23, R23, 0x40, RZ, 0x3c, !PT ;  /* 0x0000004017177812 */ /* 0x000fe200078e3cff */
[----:B---3--:R-:W-:Y:S01]  /*24de0*/  HMMA.16816.F32 R12, R24, R10, R12 ;  /* 0x0000000a180c723c */ /* 0x008fe2000000180c */
[----:B------:R-:W-:-:S02]  /*24df0*/  MOV R5, R10 ;  /* 0x0000000a00057202 */ /* 0x000fc40000000f00 */
[----:B------:R-:W-:Y:S02]  /*24e00*/  MOV R4, R11 ;  /* 0x0000000b00047202 */ /* 0x000fe40000000f00 */
[----:B------:R-:W0:Y:S11]  /*24e10*/  LDSM.16.M88.4 R8, [R23+0x28080] ;  /* 0x028080001708783b */ /* 0x000e360000000200 */
[----:B------:R-:W-:Y:S07]  /*24e20*/  @!UPT UIADD3 URZ, URZ, URZ, URZ ;  /* 0x0000003f3f3ff290 */ /* 0x000fee000fffe03f */
[----:B------:R-:W-:Y:S01]  /*24e30*/  STL.64 [R1+0x70], R12 ;  /* 0x0000700c01007387 */ /* 0x000fe20000100a00 */
[----:B------:R-:W-:Y:S02]  /*24e40*/  STL.64 [R1+0x78], R14 ;  /* 0x0000780e01007387 */ /* 0x000fe40000100a00 */
[----:B------:R-:W1:Y:S04]  /*24e50*/  LDSM.16.M88.4 R12, [R21+0x80] ;  /* 0x00008000150c783b */ /* 0x000e680000000200 */
[----:B------:R-:W-:Y:S01]  /*24e60*/  STL [R1+0x191c], R5 ;  /* 0x00191c0501007387 */ /* 0x000fe20000100800 */
[----:B------:R3:W-:Y:S04]  /*24e70*/  STL [R1+0x1930], R23 ;  /* 0x0019301701007387 */ /* 0x0007e80000100800 */
[----:B---3--:R-:W3:Y:S04]  /*24e80*/  LDL.LU.64 R22, [R1+0x258] ;  /* 0x0002580001167983 */ /* 0x008ee80000300a00 */
[----:B0-----:R0:W-:Y:S01]  /*24e90*/  STL.64 [R1+0x1850], R10 ;  /* 0x0018500a01007387 */ /* 0x0011e20000100a00 */
[----:B------:R-:W-:Y:S03]  /*24ea0*/  STL.64 [R1+0x1848], R8 ;  /* 0x0018480801007387 */ /* 0x000fe60000100a00 */
[----:B0-----:R-:W4:Y:S01]  /*24eb0*/  LDL.LU R10, [R1+0x288] ;  /* 0x00028800010a7983 */ /* 0x001f220000300800 */
[----:B------:R-:W4:Y:S03]  /*24ec0*/  LDL.LU R11, [R1+0x28c] ;  /* 0x00028c00010b7983 */ /* 0x000f260000300800 */
[----:B-1----:R-:W-:Y:S01]  /*24ed0*/  STL.64 [R1+0x50], R12 ;  /* 0x0000500c01007387 */ /* 0x002fe20000100a00 */
[----:B------:R0:W-:Y:S03]  /*24ee0*/  STL.64 [R1+0x58], R14 ;  /* 0x0000580e01007387 */ /* 0x0001e60000100a00 */
[----:B0-----:R-:W2:Y:S02]  /*24ef0*/  LDL.LU.64 R14, [R1+0x1938] ;  /* 0x00193800010e7983 */ /* 0x001ea40000300a00 */
[----:B--2---:R-:W-:Y:S01]  /*24f00*/  HMMA.16816.F32 R16, R24, R14, R16 ;  /* 0x0000000e1810723c */ /* 0x004fe20000001810 */
[----:B------:R-:W-:Y:S01]  /*24f10*/  IMAD.MOV.U32 R5, RZ, RZ, R14 ;  /* 0x000000ffff057224 */ /* 0x000fe200078e000e */
[----:B------:R-:W-:-:S02]  /*24f20*/  MOV R28, R15 ;  /* 0x0000000f001c7202 */ /* 0x000fc40000000f00 */
[----:B------:R-:W-:Y:S11]  /*24f30*/  LDSM.16.M88.4 R12, [R21+0x8080] ;  /* 0x00808000150c783b */ /* 0x000ff60000000200 */
[----:B------:R-:W-:Y:S08]  /*24f40*/  @!UPT UIADD3 URZ, URZ, URZ, URZ ;  /* 0x0000003f3f3ff290 */ /* 0x000ff0000fffe03f */
[----:B------:R-:W-:Y:S01]  /*24f50*/  STL.64 [R1+0x60], R16 ;  /* 0x0000601001007387 */ /* 0x000fe20000100a00 */
[----:B------:R-:W-:Y:S02]  /*24f60*/  STL.64 [R1+0x68], R18 ;  /* 0x0000681201007387 */ /* 0x000fe40000100a00 */
[----:B------:R-:W0:Y:S02]  /*24f70*/  LDSM.16.M88.4 R16, [R21+0x4080] ;  /* 0x004080001510783b */ /* 0x000e240000000200 */
[----:B0-----:R-:W-:Y:S02]  /*24f80*/  STL.64 [R1+0x40], R16 ;  /* 0x0000401001007387 */ /* 0x001fe40000100a00 */
[----:B------:R-:W-:Y:S02]  /*24f90*/  STL.64 [R1+0x48], R18 ;  /* 0x0000481201007387 */ /* 0x000fe40000100a00 */
[----:B------:R-:W0:Y:S04]  /*24fa0*/  LDSM.16.M88.4 R16, [R21+0xc080] ;  /* 0x00c080001510783b */ /* 0x000e280000000200 */
[----:B------:R-:W-:Y:S01]  /*24fb0*/  STL.64 [R1+0x30], R12 ;  /* 0x0000300c01007387 */ /* 0x000fe20000100a00 */
[----:B------:R-:W-:Y:S02]  /*24fc0*/  STL.64 [R1+0x38], R14 ;  /* 0x0000380e01007387 */ /* 0x000fe40000100a00 */
[----:B------:R-:W1:Y:S02]  /*24fd0*/  LDSM.16.M88.4 R12, [R21+0x10080] ;  /* 0x01008000150c783b */ /* 0x000e640000000200 */
[----:B0-----:R-:W-:Y:S02]  /*24fe0*/  STL.64 [R1+0x20], R16 ;  /* 0x0000201001007387 */ /* 0x001fe40000100a00 */
[----:B------:R-:W-:Y:S02]  /*24ff0*/  STL.64 [R1+0x28], R18 ;  /* 0x0000281201007387 */ /* 0x000fe40000100a00 */
[----:B-1----:R-:W-:Y:S02]  /*25000*/  STL.64 [R1+0x10], R12 ;  /* 0x0000100c01007387 */ /* 0x002fe40000100a00 */
[----:B------:R-:W-:Y:S02]  /*25010*/  STL.64 [R1+0x18], R14 ;  /* 0x0000180e01007387 */ /* 0x000fe40000100a00 */
[----:B------:R-:W0:Y:S04]  /*25020*/  LDSM.16.M88.4 R12, [R21+0x18080] ;  /* 0x01808000150c783b */ /* 0x000e280000000200 */
[----:B------:R-:W1:Y:S04]  /*25030*/  LDSM.16.M88.4 R16, [R21+0x14080] ;  /* 0x014080001510783b */ /* 0x000e680000000200 */
[----:B0-----:R-:W-:Y:S01]  /*25040*/  STL [R1+0x1670], R14 ;  /* 0x0016700e01007387 */ /* 0x001fe20000100800 */
[----:B-1----:R-:W-:Y:S02]  /*25050*/  STL.64 [R1], R16 ;  /* 0x0000001001007387 */ /* 0x002fe40000100a00 */
[----:B------:R-:W-:Y:S02]  /*25060*/  STL.64 [R1+0x8], R18 ;  /* 0x0000081201007387 */ /* 0x000fe40000100a00 */
[----:B------:R-:W-:Y:S01]  /*25070*/  STL [R1+0x166c], R15 ;  /* 0x00166c0f01007387 */ /* 0x000fe20000100800 */
[----:B------:R0:W-:Y:S04]  /*25080*/  STL.64 [R1+0x18c0], R12 ;  /* 0x0018c00c01007387 */ /* 0x0001e80000100a00 */
[----:B------:R-:W1:Y:S04]  /*25090*/  LDSM.16.M88.4 R16, [R21+0x1c080] ;  /* 0x01c080001510783b */ /* 0x000e680000000200 */
[----:B0-----:R-:W2:Y:S01]  /*250a0*/  LDL.LU R12, [R1+0x150] ;  /* 0x00015000010c7983 */ /* 0x001ea20000300800 */
[----:B------:R-:W2:Y:S02]  /*250b0*/  LDL.LU R13, [R1+0x154] ;  /* 0x00015400010d7983 */ /* 0x000ea40000300800 */
[----:B------:R-:W2:Y:S01]  /*250c0*/  LDL.LU R14, [R1+0x158] ;  /* 0x00015800010e7983 */ /* 0x000ea20000300800 */
[----:B------:R-:W-:-:S05]  /*250d0*/  MOV R15, R20 ;  /* 0x00000014000f7202 */ /* 0x000fca0000000f00 */
[----:B--2---:R0:W-:Y:S01]  /*250e0*/  STL.64 [R1+0x1928], R14 ;  /* 0x0019280e01007387 */ /* 0x0041e20000100a00 */
[----:B------:R-:W-:Y:S03]  /*250f0*/  STL.64 [R1+0x1920], R12 ;  /* 0x0019200c01007387 */ /* 0x000fe60000100a00 */
[----:B0-----:R-:W2:Y:S01]  /*25100*/  LDL.LU.64 R14, [R1+0x278] ;  /* 0x00027800010e7983 */ /* 0x001ea20000300a00 */
[----:B-1----:R0:W-:Y:S02]  /*25110*/  STL [R1+0x1844], R16 ;  /* 0x0018441001007387 */ /* 0x0021e40000100800 */
[----:B------:R1:W-:Y:S02]  /*25120*/  STL [R1+0x1840], R17 ;  /* 0x0018401101007387 */ /* 0x0003e40000100800 */
[----:B------:R3:W-:Y:S01]  /*25130*/  STL [R1+0x1678], R18 ;  /* 0x0016781201007387 */ /* 0x0007e20000100800 */
[----:B------:R4:W-:Y:S04]  /*25140*/  STL [R1+0x1674], R19 ;  /* 0x0016741301007387 */ /* 0x0009e80000100800 */
[----:B0-----:R-:W2:Y:S01]  /*25150*/  LDL.LU R16, [R1+0x160] ;  /* 0x0001600001107983 */ /* 0x001ea20000300800 */
[----:B-1----:R-:W2:Y:S02]  /*25160*/  LDL.LU R17, [R1+0x164] ;  /* 0x0001640001117983 */ /* 0x002ea40000300800 */
[----:B---3--:R-:W2:Y:S02]  /*25170*/  LDL.LU R18, [R1+0x168] ;  /* 0x0001680001127983 */ /* 0x008ea40000300800 */
[----:B----4-:R-:W2:Y:S01]  /*25180*/  LDL.LU R19, [R1+0x16c] ;  /* 0x00016c0001137983 */ /* 0x010ea20000300800 */
[----:B------:R-:W-:Y:S01]  /*25190*/  MOV R3, R7 ;  /* 0x0000000700037202 */ /* 0x000fe20000000f00 */
[----:B------:R-:W-:Y:S01]  /*251a0*/  MOV R7, R23 ;  /* 0x0000001700077202 */ /* 0x000fe20000000f00 */
[C---:B--2---:R-:W-:Y:S01]  /*251b0*/  HMMA.16816.F32 R16, R24.reuse, R22, R16 ;  /* 0x000000161810723c */ /* 0x044fe20000001810 */
[----:B------:R-:W2:Y:S01]  /*251c0*/  LDL.LU R23, [R1+0x1930] ;  /* 0x0019300001177983 */ /* 0x000ea20000300800 */
[----:B------:R-:W-:Y:S11]  /*251d0*/  IMAD.MOV.U32 R29, RZ, RZ, R22 ;  /* 0x000000ffff1d7224 */ /* 0x000ff600078e0016 */
[----:B------:R-:W-:Y:S10]  /*251e0*/  @!UPT UIADD3 URZ, URZ, URZ, URZ ;  /* 0x0000003f3f3ff290 */ /* 0x000ff4000fffe03f */
[----:B------:R-:W-:Y:S01]  /*251f0*/  STL.64 [R1+0xd0], R16 ;  /* 0x0000d01001007387 */ /* 0x000fe20000100a00 */
[----:B------:R-:W-:Y:S03]  /*25200*/  STL [R1+0xd8], R18 ;  /* 0x0000d81201007387 */ /* 0x000fe60000100800 */
[----:B--2---:R-:W0:Y:S04]  /*25210*/  LDSM.16.M88.4 R20, [R23+0x29080] ;  /* 0x029080001714783b */ /* 0x004e280000000200 */
[----:B0-----:R-:W-:Y:S01]  /*25220*/  STL.64 [R1+0x17b0], R22 ;  /* 0x0017b01601007387 */ /* 0x001fe20000100a00 */
[----:B------:R0:W-:Y:S03]  /*25230*/  STL.64 [R1+0x17a8], R20 ;  /* 0x0017a81401007387 */ /* 0x0001e60000100a00 */
[----:B0-----:R-:W2:Y:S01]  /*25240*/  LDL.LU R20, [R1+0x170] ;  /* 0x0001700001147983 */ /* 0x001ea20000300800 */
[----:B------:R-:W2:Y:S02]  /*25250*/  LDL.LU R21, [R1+0x174] ;  /* 0x0001740001157983 */ /* 0x000ea40000300800 */
[----:B------:R-:W2:Y:S02]  /*25260*/  LDL.LU R22, [R1+0x178] ;  /* 0x0001780001167983 */ /* 0x000ea40000300800 */
[----:B------:R-:W2:Y:S02]  /*25270*/  LDL.LU R23, [R1+0x17c] ;  /* 0x00017c0001177983 */ /* 0x000ea40000300800 */
[----:B------:R-:W-:Y:S01]  /*25280*/  IMAD.MOV.U32 R9, RZ, RZ, R14 ;  /* 0x000000ffff097224 */ /* 0x000fe200078e000e */
[----:B------:R-:W-:Y:S01]  /*25290*/  MOV R8, R15 ;  /* 0x0000000f00087202 */ /* 0x000fe20000000f00 */
[C---:B--2---:R-:W-:Y:S01]  /*252a0*/  HMMA.16816.F32 R20, R24.reuse, R14, R20 ;  /* 0x0000000e1814723c */ /* 0x044fe20000001814 */
[----:B------:R-:W2:Y:S01]  /*252b0*/  LDL.LU.64 R14, [R1+0x1928] ;  /* 0x00192800010e7983 */ /* 0x000ea20000300a00 */
[----:B------:R-:W2:Y:S01]  /*252c0*/  LDL.LU.64 R12, [R1+0x1920] ;  /* 0x00192000010c7983 */ /* 0x000ea20000300a00 */
[----:B------:R-:W-:Y:S11]  /*252d0*/  MOV R18, R19 ;  /* 0x0000001300127202 */ /* 0x000ff60000000f00 */
[----:B------:R-:W-:Y:S09]  /*252e0*/  @!UPT UIADD3 URZ, URZ, URZ, URZ ;  /* 0x0000003f3f3ff290 */ /* 0x000ff2000fffe03f */
[----:B------:R-:W-:Y:S01]  /*252f0*/  STL.64 [R1+0x17c0], R22 ;  /* 0x0017c01601007387 */ /* 0x000fe20000100a00 */
[----:B------:R-:W-:Y:S02]  /*25300*/  STL.64 [R1+0x17b8], R20 ;  /* 0x0017b81401007387 */ /* 0x000fe40000100a00 */
[----:B------:R0:W-:Y:S02]  /*25310*/  STL [R1+0x18a8], R18 ;  /* 0x0018a81201007387 */ /* 0x0001e40000100800 */
[----:B0-----:R-:W-:Y:S01]  /*25320*/  MOV R18, R6 ;  /* 0x0000000600127202 */ /* 0x001fe20000000f00 */
[----:B--2---:R-:W-:Y:S11]  /*25330*/  HMMA.16816.F32 R12, R24, R10, R12 ;  /* 0x0000000a180c723c */ /* 0x004ff6000000180c */
[----:B------:R-:W-:Y:S11]  /*25340*/  @!UPT UIADD3 URZ, URZ, URZ, URZ ;  /* 0x0000003f3f3ff290 */ /* 0x000ff6000fffe03f */
[----:B------:R-:W-:Y:S02]  /*25350*/  @!UPT UIADD3 URZ, URZ, URZ, URZ ;  /* 0x0000003f3f3ff290 */ /* 0x000fe4000fffe03f */
[----:B------:R-:W-:Y:S01]  /*25360*/  MOV R16, R12 ;  /* 0x0000000c00107202 */ /* 0x000fe20000000f00 */
[----:B------:R-:W-:Y:S01]  /*25370*/  IMAD.MOV.U32 R17, RZ, RZ, R13 ;  /* 0x000000ffff117224 */ /* 0x000fe200078e000d */
[----:B------:R-:W-:Y:S02]  /*25380*/  MOV R23, R14 ;  /* 0x0000000e00177202 */ /* 0x000fe40000000f00 */
[----:B------:R-:W-:Y:S02]  /*25390*/  MOV R22, R15 ;  /* 0x0000000f00167202 */ /* 0x000fe40000000f00 */
[----:B------:R-:W-:Y:S03]  /*253a0*/  STL.64 [R1+0x18a0], R16 ;  /* 0x0018a01001007387 */ /* 0x000fe60000100a00 */
[----:B------:R0:W-:Y:S02]  /*253b0*/  STL.64 [R1+0x1878], R22 ;  /* 0x0018781601007387 */ /* 0x0001e40000100a00 */
[----:B0-----:R-:W-:Y:S01]  /*253c0*/  IMAD.MOV.U32 R22, RZ, RZ, R5 ;  /* 0x000000ffff167224 */ /* 0x001fe200078e0005 */
[----:B------:R-:W-:Y:S01]  /*253d0*/  MOV R23, R28 ;  /* 0x0000001c00177202 */ /* 0x000fe20000000f00 */
[----:B------:R-:W2:Y:S01]  /*253e0*/  LDL.LU R5, [R1+0x191c] ;  /* 0x00191c0001057983 */ /* 0x000ea20000300800 */
[----:B------:R-:W3:Y:S02]  /*253f0*/  LDL.LU R28, [R1+0x1918] ;  /* 0x00191800011c7983 */ /* 0x000ee40000300800 */
[----:B------:R-:W4:Y:S02]  /*25400*/  LDL.LU R6, [R1+0x1914] ;  /* 0x0019140001067983 */ /* 0x000f240000300800 */
[----:B------:R-:W-:-:S02]  /*25410*/  IMAD.MOV.U32 R19, RZ, RZ, R0 ;  /* 0x000000ffff137224 */ /* 0x000fc400078e0000 */
[----:B------:R-:W2:Y:S03]  /*25420*/  LDL.LU R0, [R1+0x1910] ;  /* 0x0019100001007983 */ /* 0x000ea60000300800 */
[----:B------:R0:W-:Y:S02]  /*25430*/  STL.64 [R1+0x18b8], R18 ;  /* 0x0018b81201007387 */ /* 0x0001e40000100a00 */
[----:B0-----:R-:W-:Y:S02]  /*25440*/  MOV R18, R2 ;  /* 0x0000000200127202 */ /* 0x001fe40000000f00 */
[----:B------:R-:W-:Y:S01]  /*25450*/  MOV R19, R3 ;  /* 0x0000000300137202 */ /* 0x000fe20000000f00 */
[----:B------:R-:W2:Y:S01]  /*25460*/  LDL.LU R2, [R1+0x190c] ;  /* 0x00190c0001027983 */ /* 0x000ea20000300800 */
[----:B------:R-:W2:Y:S03]  /*25470*/  LDL.LU R3, [R1+0x1908] ;  /* 0x0019080001037983 */ /* 0x000ea60000300800 */
[----:B------:R3:W-:Y:S02]  /*25480*/  STL.64 [R1+0x18c8], R18 ;  /* 0x0018c81201007387 */ /* 0x0007e40000100a00 */
[----:B---3--:R-:W-:Y:S01]  /*25490*/  IMAD.MOV.U32 R18, RZ, RZ, R28 ;  /* 0x000000ffff127224 */ /* 0x008fe200078e001c */
[----:B----4-:R-:W-:Y:S01]  /*254a0*/  MOV R19, R6 ;  /* 0x0000000600137202 */ /* 0x010fe20000000f00 */
[----:B------:R-:W3:Y:S01]  /*254b0*/  LDL.LU R28, [R1+0x1904] ;  /* 0x00190400011c7983 */ /* 0x000ee20000300800 */
[----:B------:R-:W4:Y:S02]  /*254c0*/  LDL.LU R6, [R1+0x1900] ;  /* 0x0019000001067983 */ /* 0x000f240000300800 */
[----:B------:R-:W2:Y:S02]  /*254d0*/  LDL.LU R12, [R1+0x130] ;  /* 0x00013000010c7983 */ /* 0x000ea40000300800 */
[----:B------:R-:W2:Y:S01]  /*254e0*/  LDL.LU R13, [R1+0x134] ;  /* 0x00013400010d7983 */ /* 0x000ea20000300800 */
[----:B------:R-:W2:Y:S01]  /*254f0*/  LDL.LU R14, [R1+0x138] ;  /* 0x00013800010e7983 */ /* 0x000ea20000300800 */
[----:B------:R-:W2:Y:S01]  /*25500*/  LDL.LU R15, [R1+0x13c] ;  /* 0x00013c00010f7983 */ /* 0x000ea20000300800 */
[----:B------:R-:W-:-:S02]  /*25510*/  MOV R26, R29 ;  /* 0x0000001d001a7202 */ /* 0x000fc40000000f00 */
[----:B------:R-:W-:Y:S01]  /*25520*/  MOV R27, R7 ;  /* 0x00000007001b7202 */ /* 0x000fe20000000f00 */
[----:B--2---:R-:W-:Y:S01]  /*25530*/  STL.64 [R1+0x18d8], R14 ;  /* 0x0018d80e01007387 */ /* 0x004fe20000100a00 */
[----:B------:R0:W-:Y:S03]  /*25540*/  STL.64 [R1+0x18d0], R12 ;  /* 0x0018d00c01007387 */ /* 0x0001e60000100a00 */
[----:B0-----:R-:W2:Y:S01]  /*25550*/  LDL.LU R12, [R1+0x140] ;  /* 0x00014000010c7983 */ /* 0x001ea20000300800 */
[----:B------:R-:W2:Y:S02]  /*25560*/  LDL.LU R13, [R1+0x144] ;  /* 0x00014400010d7983 */ /* 0x000ea40000300800 */
[----:B------:R-:W2:Y:S02]  /*25570*/  LDL.LU R14, [R1+0x148] ;  /* 0x00014800010e7983 */ /* 0x000ea40000300800 */
[----:B------:R-:W2:Y:S01]  /*25580*/  LDL.LU R15, [R1+0x14c] ;  /* 0x00014c00010f7983 */ /* 0x000ea20000300800 */
[----:B------:R0:W-:Y:S02]  /*25590*/  STL.64 [R1+0x1888], R22 ;  /* 0x0018881601007387 */ /* 0x0001e40000100a00 */
[----:B0-----:R-:W-:Y:S01]  /*255a0*/  MOV R22, R5 ;  /* 0x0000000500167202 */ /* 0x001fe20000000f00 */
[----:B------:R-:W-:Y:S01]  /*255b0*/  IMAD.MOV.U32 R23, RZ, RZ, R4 ;  /* 0x000000ffff177224 */ /* 0x000fe200078e0004 */
[----:B------:R-:W2:Y:S01]  /*255c0*/  LDL.LU R5, [R1+0x18fc] ;  /* 0x0018fc0001057983 */ /* 0x000ea20000300800 */
[----:B------:R-:W3:Y:S03]  /*255d0*/  LDL.LU R4, [R1+0x18f8] ;  /* 0x0018f80001047983 */ /* 0x000ee60000300800 */
[----:B------:R0:W-:Y:S01]  /*255e0*/  STL.64 [R1+0x18b0], R22 ;  /* 0x0018b01601007387 */ /* 0x0001e20000100a00 */
[----:B------:R-:W3:Y:S02]  /*255f0*/  LDL.LU R20, [R1+0x120] ;  /* 0x0001200001147983 */ /* 0x000ee40000300800 */
[----:B------:R-:W3:Y:S01]  /*25600*/  LDL.LU R21, [R1+0x124] ;  /* 0x0001240001157983 */ /* 0x000ee20000300800 */
[----:B0-----:R-:W3:Y:S01]  /*25610*/  LDL.LU R22, [R1+0x128] ;  /* 0x0001280001167983 */ /* 0x001ee20000300800 */
[----:B------:R-:W3:Y:S02]  /*25620*/  LDL.LU R23, [R1+0x12c] ;  /* 0x00012c0001177983 */ /* 0x000ee40000300800 */
[----:B------:R-:W3:Y:S02]  /*25630*/  LDL.LU R29, [R1+0x18f4] ;  /* 0x0018f400011d7983 */ /* 0x000ee40000300800 */
[----:B------:R-:W3:Y:S01]  /*25640*/  LDL.LU R7, [R1+0x18f0] ;  /* 0x0018f00001077983 */ /* 0x000ee20000300800 */
[----:B------:R4:W-:Y:S01]  /*25650*/  STL.64 [R1+0x1880], R26 ;  /* 0x0018801a01007387 */ /* 0x0009e20000100a00 */
[----:B------:R-:W3:Y:S01]  /*25660*/  LDL.LU R24, [R1+0xf0] ;  /* 0x0000f00001187983 */ /* 0x000ee20000300800 */
[----:B----4-:R-:W-:-:S02]  /*25670*/  MOV R27, R6 ;  /* 0x00000006001b7202 */ /* 0x010fc40000000f00 */
[----:B--2---:R-:W-:Y:S01]  /*25680*/  MOV R26, R5 ;  /* 0x00000005001a7202 */ /* 0x004fe20000000f00 */
[----:B---3--:R-:W-:Y:S02]  /*25690*/  IMAD.MOV.U32 R25, RZ, RZ, R4 ;  /* 0x000000ffff197224 */ /* 0x008fe400078e0004 */
[----:B------:R-:W2:Y:S01]  /*256a0*/  LDL.LU R4, [R1+0x18ec] ;  /* 0x0018ec0001047983 */ /* 0x000ea20000300800 */
[----:B------:R-:W2:Y:S02]  /*256b0*/  LDL.LU R5, [R1+0x18e8] ;  /* 0x0018e80001057983 */ /* 0x000ea40000300800 */
[----:B------:R-:W2:Y:S02]  /*256c0*/  LDL.LU R6, [R1+0x18e4] ;  /* 0x0018e40001067983 */ /* 0x000ea40000300800 */
[----:B------:R-:W-:Y:S01]  /*256d0*/  STL.64 [R1+0x1898], R26 ;  /* 0x0018981a01007387 */ /* 0x000fe20000100a00 */
[----:B------:R0:W-:Y:S02]  /*256e0*/  STL.64 [R1+0x1890], R24 ;  /* 0x0018901801007387 */ /* 0x0001e40000100a00 */
[----:B0-----:R-:W-:-:S02]  /*256f0*/  IMAD.MOV.U32 R24, RZ, RZ, R7 ;  /* 0x000000ffff187224 */ /* 0x001fc400078e0007 */
[----:B------:R-:W2:Y:S01]  /*25700*/  LDL.LU R7, [R1+0x18e0] ;  /* 0x0018e00001077983 */ /* 0x000ea20000300800 */
[----:B------:R-:W3:Y:S02]  /*25710*/  LDL.LU R25, [R1+0x114] ;  /* 0x0001140001197983 */ /* 0x000ee40000300800 */
[----:B------:R-:W3:Y:S02]  /*25720*/  LDL.LU R26, [R1+0x118] ;  /* 0x00011800011a7983 */ /* 0x000ee40000300800 */
[----:B------:R0:W-:Y:S01]  /*25730*/  STL.64 [R1+0x1868], R10 ;  /* 0x0018680a01007387 */ /* 0x0001e20000100a00 */
[----:B------:R1:W-:Y:S01]  /*25740*/  STL.64 [R1+0x1870], R8 ;  /* 0x0018700801007387 */ /* 0x0003e20000100a00 */
[----:B0-----:R-:W-:Y:S02]  /*25750*/  MOV R10, R2 ;  /* 0x00000002000a7202 */ /* 0x001fe40000000f00 */
[----:B------:R-:W-:Y:S01]  /*25760*/  MOV R11, R0 ;  /* 0x00000000000b7202 */ /* 0x000fe20000000f00 */
[C---:B--2---:R-:W-:Y:S01]  /*25770*/  HMMA.16816.F32 R16, R4.reuse, R18, R12 ;  /* 0x000000120410723c */ /* 0x044fe2000000180c */
[----:B------:R-:W2:Y:S01]  /*25780*/  LDL.LU.64 R14, [R1+0x18d8] ;  /* 0x0018d800010e7983 */ /* 0x000ea20000300a00 */
[----:B------:R-:W2:Y:S11]  /*25790*/  LDL.LU.64 R12, [R1+0x18d0] ;  /* 0x0018d000010c7983 */ /* 0x000eb60000300a00 */
[----:B------:R-:W-:Y:S11]  /*257a0*/  @!UPT UIADD3 URZ, URZ, URZ, URZ ;  /* 0x0000003f3f3ff290 */ /* 0x000ff6000fffe03f */
[----:B------:R-:W-:Y:S01]  /*257b0*/  MOV R2, R18 ;  /* 0x0000001200027202 */ /* 0x000fe20000000f00 */
[----:B------:R-:W-:Y:S02]  /*257c0*/  IMAD.MOV.U32 R0, RZ, RZ, R19 ;  /* 0x000000ffff007224 */ /* 0x000fe400078e0013 */
[----:B------:R-:W2:Y:S01]  /*257d0*/  LDL.LU.64 R18, [R1+0x18c8] ;  /* 0x0018c80001127983 */ /* 0x000ea20000300a00 */
[----:B------:R-:W-:Y:S01]  /*257e0*/  MOV R27, R29 ;  /* 0x0000001d001b7202 */ /* 0x000fe20000000f00 */
[----:B-1----:R-:W-:Y:S02]  /*257f0*/  IMAD.MOV.U32 R9, RZ, RZ, R3 ;  /* 0x000000ffff097224 */ /* 0x002fe400078e0003 */
[----:B------:R-:W-:Y:S01]  /*25800*/  IMAD.MOV.U32 R29, RZ, RZ, R16 ;  /* 0x000000ffff1d7224 */ /* 0x000fe200078e0010 */
[----:B------:R-:W-:Y:S02]  /*25810*/  MOV R3, R17 ;  /* 0x0000001100037202 */ /* 0x000fe40000000f00 */
[C---:B--2---:R-:W-:Y:S01]  /*25820*/  HMMA.16816.F32 R16, R4.reuse, R18, R12 ;  /* 0x000000120410723c */ /* 0x044fe2000000180c */
[----:B------:R-:W2:Y:S11]  /*25830*/  LDL.LU.64 R12, [R1+0x18c0] ;  /* 0x0018c000010c7983 */ /* 0x000eb60000300a00 */
[----:B------:R-:W-:Y:S11]  /*25840*/  @!UPT UIADD3 URZ, URZ, URZ, URZ ;  /* 0x0000003f3f3ff290 */ /* 0x000ff6000fffe03f */
[----:B------:R0:W-:Y:S01]  /*25850*/  STL.64 [R1+0x1a0], R16 ;  /* 0x0001a01001007387 */ /* 0x0001e20000100a00 */
[----:B------:R-:W-:Y:S02]  /*25860*/  MOV R14, R18 ;  /* 0x00000012000e7202 */ /* 0x000fe40000000f00 */
[----:B------:R-:W-:Y:S02]  /*25870*/  MOV R15, R19 ;  /* 0x00000013000f7202 */ /* 0x000fe40000000f00 */
[----:B------:R-:W0:Y:S03]  /*25880*/  LDL.LU.64 R18, [R1+0x18b8] ;  /* 0x0018b80001127983 */ /* 0x000e260000300a00 */
[----:B------:R-:W-:Y:S02]  /*25890*/  STL [R1+0x17a4], R15 ;  /* 0x0017a40f01007387 */ /* 0x000fe40000100800 */
[----:B------:R-:W-:Y:S01]  /*258a0*/  STL [R1+0x17a0], R14 ;  /* 0x0017a00e01007387 */ /* 0x000fe20000100800 */
[C---:B0-----:R-:W-:Y:S01]  /*258b0*/  HMMA.16816.F32 R16, R4.reuse, R18, R20 ;  /* 0x000000120410723c */ /* 0x041fe20000001814 */
[----:B------:R-:W3:Y:S01]  /*258c0*/  LDL.LU.64 R22, [R1+0x18b0] ;  /* 0x0018b00001167983 */ /* 0x000ee20000300a00 */
[----:B------:R-:W-:Y:S11]  /*258d0*/  MOV R8, R28 ;  /* 0x0000001c00087202 */ /* 0x000ff60000000f00 */
[----:B------:R-:W-:Y:S10]  /*258e0*/  @!UPT UIADD3 URZ, URZ, URZ, URZ ;  /* 0x0000003f3f3ff290 */ /* 0x000ff4000fffe03f */
[----:B------:R0:W-:Y:S01]  /*258f0*/  STL.64 [R1+0x190], R16 ;  /* 0x0001901001007387 */ /* 0x0001e20000100a00 */
[----:B------:R-:W-:Y:S02]  /*25900*/  IMAD.MOV.U32 R28, RZ, RZ, R18 ;  /* 0x000000ffff1c7224 */ /* 0x000fe400078e0012 */
[----:B------:R-:W4:Y:S01]  /*25910*/  LDL.LU R18, [R1+0x18a8] ;  /* 0x0018a80001127983 */ /* 0x000f220000300800 */
[----:B0-----:R-:W2:Y:S01]  /*25920*/  LDL.LU.64 R16, [R1+0x18a0] ;  /* 0x0018a00001107983 */ /* 0x001ea20000300a00 */
[----:B------:R-:W-:Y:S02]  /*25930*/  STL [R1+0x178c], R19 ;  /* 0x00178c1301007387 */ /* 0x000fe40000100800 */
[----:B------:R-:W-:Y:S01]  /*25940*/  STL [R1+0x1788], R28 ;  /* 0x0017881c01007387 */ /* 0x000fe20000100800 */
[C---:B---3--:R-:W-:Y:S01]  /*25950*/  HMMA.16816.F32 R20, R4.reuse, R22, R24 ;  /* 0x000000160414723c */ /* 0x048fe20000001818 */
[----:B------:R-:W3:Y:S01]  /*25960*/  LDL.LU.64 R26, [R1+0x1898] ;  /* 0x00189800011a7983 */ /* 0x000ee20000300a00 */
[----:B------:R-:W3:Y:S11]  /*25970*/  LDL.LU.64 R24, [R1+0x1890] ;  /* 0x0018900001187983 */ /* 0x000ef60000300a00 */
[----:B------:R-:W-:Y:S10]  /*25980*/  @!UPT UIADD3 URZ, URZ, URZ, URZ ;  /* 0x0000003f3f3ff290 */ /* 0x000ff4000fffe03f */
[----:B------:R-:W-:Y:S01]  /*25990*/  STL.64 [R1+0x180], R20 ;  /* 0x0001801401007387 */ /* 0x000fe20000100a00 */
[----:B------:R0:W-:Y:S03]  /*259a0*/  STL.64 [R1+0x188], R22 ;  /* 0x0001881601007387 */ /* 0x0001e60000100a00 */
[----:B0-----:R-:W3:Y:S02]  /*259b0*/  LDL.LU.64 R22, [R1+0x1888] ;  /* 0x0018880001167983 */ /* 0x001ee40000300a00 */
[C---:B---3--:R-:W-:Y:S02]  /*259c0*/  HMMA.16816.F32 R20, R4.reuse, R22, R24 ;  /* 0x000000160414723c */ /* 0x048fe40000001818 */
[----:B------:R-:W3:Y:S11]  /*259d0*/  LDL.LU.64 R26, [R1+0x1880] ;  /* 0x00188000011a7983 */ /* 0x000ef60000300a00 */
[----:B------:R-:W-:Y:S10]  /*259e0*/  @!UPT UIADD3 URZ, URZ, URZ, URZ ;  /* 0x0000003f3f3ff290 */ /* 0x000ff4000fffe03f */
[----:B------:R0:W-:Y:S01]  /*259f0*/  STL.64 [R1+0x170], R20 ;  /* 0x0001701401007387 */ /* 0x0001e20000100a00 */
[----:B------:R-:W-:Y:S02]  /*25a00*/  MOV R19, R22 ;  /* 0x0000001600137202 */ /* 0x000fe40000000f00 */
[----:B------:R-:W-:Y:S02]  /*25a10*/  MOV R28, R23 ;  /* 0x00000017001c7202 */ /* 0x000fe40000000f00 */
[----:B------:R-:W2:Y:S04]  /*25a20*/  LDL.LU.64 R22, [R1+0x1878] ;  /* 0x0018780001167983 */ /* 0x000ea80000300a00 */
[----:B0-----:R-:W2:Y:S01]  /*25a30*/  LDL.LU.64 R20, [R1] ;  /* 0x0000000001147983 */ /* 0x001ea20000300a00 */
[----:B---3--:R-:W-:Y:S03]  /*25a40*/  HMMA.16816.F32 R24, R4, R26, R8 ;  /* 0x0000001a0418723c */ /* 0x008fe60000001808 */
[----:B--2---:R0:W-:Y:S01]  /*25a50*/  STL.64 [R1+0x17d8], R20 ;  /* 0x0017d81401007387 */ /* 0x0041e20000100a00 */
[----:B------:R-:W-:Y:S02]  /*25a60*/  STL [R1+0x1798], R19 ;  /* 0x0017981301007387 */ /* 0x000fe40000100800 */
[----:B------:R-:W-:Y:S02]  /*25a70*/  STL [R1+0x1794], R28 ;  /* 0x0017941c01007387 */ /* 0x000fe40000100800 */
[----:B------:R-:W2:Y:S11]  /*25a80*/  LDL.LU.64 R8, [R1+0x1870] ;  /* 0x0018700001087983 */ /* 0x000eb60000300a00 */
[----:B------:R-:W-:Y:S04]  /*25a90*/  @!UPT UIADD3 URZ, URZ, URZ, URZ ;  /* 0x0000003f3f3ff290 */ /* 0x000fe8000fffe03f */
[----:B------:R-:W-:Y:S01]  /*25aa0*/  STL [R1+0x160], R24 ;  /* 0x0001601801007387 */ /* 0x000fe20000100800 */
[----:B------:R-:W-:Y:S03]  /*25ab0*/  STL [R1+0x16c], R27 ;  /* 0x00016c1b01007387 */ /* 0x000fe60000100800 */
[----:B0-----:R-:W3:Y:S01]  /*25ac0*/  LDL.64 R20, [R1+0x10] ;  /* 0x0000100001147983 */ /* 0x001ee20000100a00 */
[----:B------:R-:W-:Y:S01]  /*25ad0*/  IMAD.MOV.U32 R15, RZ, RZ, R25 ;  /* 0x000000ffff0f7224 */ /* 0x000fe200078e0019 */
[----:B------:R-:W-:Y:S02]  /*25ae0*/  MOV R14, R26 ;  /* 0x0000001a000e7202 */ /* 0x000fe40000000f00 */
[----:B---3--:R0:W-:Y:S04]  /*25af0*/  STL.64 [R1+0x17f0], R20 ;  /* 0x0017f01401007387 */ /* 0x0081e80000100a00 */
[----:B0-----:R-:W3:Y:S04]  /*25b00*/  LDL.LU.64 R20, [R1+0x20] ;  /* 0x0000200001147983 */ /* 0x001ee80000300a00 */
[----:B---3--:R-:W-:Y:S01]  /*25b10*/  STL.64 [R1+0x1808], R20 ;  /* 0x0018081401007387 */ /* 0x008fe20000100a00 */
[----:B------:R-:W-:Y:S02]  /*25b20*/  STL.64 [R1+0x17d0], R14 ;  /* 0x0017d00e01007387 */ /* 0x000fe40000100a00 */
[----:B------:R0:W-:Y:S02]  /*25b30*/  STL.64 [R1+0x17c8], R12 ;  /* 0x0017c80c01007387 */ /* 0x0001e40000100a00 */
[----:B0-----:R-:W3:Y:S01]  /*25b40*/  LDL.LU R12, [R1+0xd0] ;  /* 0x0000d000010c7983 */ /* 0x001ee20000300800 */
[----:B------:R-:W3:Y:S02]  /*25b50*/  LDL.LU R13, [R1+0xd4] ;  /* 0x0000d400010d7983 */ /* 0x000ee40000300800 */
[----:B------:R-:W3:Y:S02]  /*25b60*/  LDL.LU R14, [R1+0xd8] ;  /* 0x0000d800010e7983 */ /* 0x000ee40000300800 */
[----:B------:R-:W3:Y:S01]  /*25b70*/  LDL.64 R20, [R1+0x30] ;  /* 0x0000300001147983 */ /* 0x000ee20000100a00 */
[----:B----4-:R-:W-:-:S02]  /*25b80*/  MOV R15, R18 ;  /* 0x00000012000f7202 */ /* 0x010fc40000000f00 */
[----:B--2---:R-:W-:Y:S01]  /*25b90*/  MOV R27, R8 ;  /* 0x00000008001b7202 */ /* 0x004fe20000000f00 */
[----:B------:R-:W-:Y:S01]  /*25ba0*/  IMAD.MOV.U32 R26, RZ, RZ, R9 ;  /* 0x000000ffff1a7224 */ /* 0x000fe200078e0009 */
[----:B---3--:R-:W-:Y:S01]  /*25bb0*/  STL.64 [R1+0x1820], R20 ;  /* 0x0018201401007387 */ /* 0x008fe20000100a00 */
[----:B------:R-:W-:Y:S02]  /*25bc0*/  STL.64 [R1+0x17e8], R14 ;  /* 0x0017e80e01007387 */ /* 0x000fe40000100a00 */
[----:B------:R0:W-:Y:S02]  /*25bd0*/  STL.64 [R1+0x17e0], R12 ;  /* 0x0017e00c01007387 */ /* 0x0001e40000100a00 */
[----:B0-----:R-:W2:Y:S01]  /*25be0*/  LDL.LU R12, [R1+0x60] ;  /* 0x00006000010c7983 */ /* 0x001ea20000300800 */
[----:B------:R-:W2:Y:S02]  /*25bf0*/  LDL.LU R13, [R1+0x64] ;  /* 0x00006400010d7983 */ /* 0x000ea40000300800 */
[----:B------:R-:W3:Y:S02]  /*25c00*/  LDL.LU R14, [R1+0x68] ;  /* 0x00006800010e7983 */ /* 0x000ee40000300800 */
[----:B------:R-:W3:Y:S01]  /*25c10*/  LDL.LU R15, [R1+0x6c] ;  /* 0x00006c00010f7983 */ /* 0x000ee20000300800 */
[----:B------:R-:W4:Y:S01]  /*25c20*/  LDL.LU R8, [R1+0xc0] ;  /* 0x0000c00001087983 */ /* 0x000f220000300800 */
[----:B------:R-:W4:Y:S02]  /*25c30*/  LDL.LU R9, [R1+0xc4] ;  /* 0x0000c40001097983 */ /* 0x000f240000300800 */
[----:B------:R-:W4:Y:S02]  /*25c40*/  LDL.LU R10, [R1+0xc8] ;  /* 0x0000c800010a7983 */ /* 0x000f240000300800 */
[----:B------:R-:W4:Y:S01]  /*25c50*/  LDL.LU R11, [R1+0xcc] ;  /* 0x0000cc00010b7983 */ /* 0x000f220000300800 */
[----:B------:R-:W2:Y:S04]  /*25c60*/  LDL R20, [R1+0x40] ;  /* 0x0000400001147983 */ /* 0x000ea80000100800 */
[----:B------:R-:W2:Y:S04]  /*25c70*/  LDL R21, [R1+0x44] ;  /* 0x0000440001157983 */ /* 0x000ea80000100800 */
[----:B--2---:R0:W-:Y:S04]  /*25c80*/  STL.64 [R1+0x1838], R20 ;  /* 0x0018381401007387 */ /* 0x0041e80000100a00 */
[----:B0-----:R-:W2:Y:S01]  /*25c90*/  LDL.LU.64 R20, [R1+0x50] ;  /* 0x0000500001147983 */ /* 0x001ea20000300a00 */
[----:B------:R-:W-:Y:S03]  /*25ca0*/  STL.64 [R1+0x1860], R22 ;  /* 0x0018601601007387 */ /* 0x000fe60000100a00 */
[----:B--2---:R0:W-:Y:S04]  /*25cb0*/  STL.64 [R1+0x1858], R20 ;  /* 0x0018581401007387 */ /* 0x0041e80000100a00 */
[----:B0-----:R-:W2:Y:S01]  /*25cc0*/  LDL.LU R20, [R1+0xb0] ;  /* 0x0000b00001147983 */ /* 0x001ea20000300800 */
[----:B------:R-:W2:Y:S02]  /*25cd0*/  LDL.LU R21, [R1+0xb4] ;  /* 0x0000b40001157983 */ /* 0x000ea40000300800 */
[----:B------:R-:W2:Y:S02]  /*25ce0*/  LDL.LU R22, [R1+0xb8] ;  /* 0x0000b80001167983 */ /* 0x000ea40000300800 */
[----:B------:R-:W2:Y:S01]  /*25cf0*/  LDL.LU R23, [R1+0xbc] ;  /* 0x0000bc0001177983 */ /* 0x000ea20000300800 */
[----:B---3--:R-:W-:Y:S01]  /*25d00*/  STL.64 [R1+0x1800], R14 ;  /* 0x0018000e01007387 */ /* 0x008fe20000100a00 */
[----:B------:R0:W-:Y:S03]  /*25d10*/  STL.64 [R1+0x17f8], R12 ;  /* 0x0017f80c01007387 */ /* 0x0001e60000100a00 */
[----:B0-----:R-:W3:Y:S01]  /*25d20*/  LDL.LU R12, [R1+0x70] ;  /* 0x00007000010c7983 */ /* 0x001ee20000300800 */
[----:B------:R-:W3:Y:S02]  /*25d30*/  LDL.LU R13, [R1+0x74] ;  /* 0x00007400010d7983 */ /* 0x000ee40000300800 */
[----:B------:R-:W2:Y:S02]  /*25d40*/  LDL.LU R14, [R1+0x78] ;  /* 0x00007800010e7983 */ /* 0x000ea40000300800 */
[----:B------:R-:W2:Y:S01]  /*25d50*/  LDL.LU R15, [R1+0x7c] ;  /* 0x00007c00010f7983 */ /* 0x000ea20000300800 */
[----:B------:R-:W0:Y:S04]  /*25d60*/  S2R R18, SR_TID.X ;  /* 0x0000000000127919 */ /* 0x000e280000002100 */
[----:B--2---:R-:W-:Y:S01]  /*25d70*/  STL.64 [R1+0x1818], R14 ;  /* 0x0018180e01007387 */ /* 0x004fe20000100a00 */
[----:B---3--:R1:W-:Y:S03]  /*25d80*/  STL.64 [R1+0x1810], R12 ;  /* 0x0018100c01007387 */ /* 0x0083e60000100a00 */
[----:B-1----:R-:W2:Y:S01]  /*25d90*/  LDL.LU R12, [R1+0x80] ;  /* 0x00008000010c7983 */ /* 0x002ea20000300800 */
[----:B------:R-:W2:Y:S02]  /*25da0*/  LDL.LU R13, [R1+0x84] ;  /* 0x00008400010d7983 */ /* 0x000ea40000300800 */
[----:B------:R-:W3:Y:S02]  /*25db0*/  LDL.LU R14, [R1+0x88] ;  /* 0x00008800010e7983 */ /* 0x000ee40000300800 */
[----:B------:R-:W3:Y:S01]  /*25dc0*/  LDL.LU R15, [R1+0x8c] ;  /* 0x00008c00010f7983 */ /* 0x000ee20000300800 */
[C---:B0-----:R-:W-:Y:S01]  /*25dd0*/  LOP3.LUT R25, R18.reuse, 0x7, RZ, 0xc0, !PT ;  /* 0x0000000712197812 */ /* 0x041fe200078ec0ff */
[----:B------:R-:W-:-:S03]  /*25de0*/  IMAD.SHL.U32 R24, R18, 0x100, RZ ;  /* 0x0000010012187824 */ /* 0x000fc600078e00ff */
[----:B------:R-:W-:-:S04]  /*25df0*/  SHF.L.U32 R25, R25, 0x4, RZ ;  /* 0x0000000419197819 */ /* 0x000fc800000006ff */
[----:B------:R-:W-:Y:S02]  /*25e00*/  LOP3.LUT R19, R25, 0xf00, R24, 0xf8, !PT ;  /* 0x00000f0019137812 */ /* 0x000fe400078ef818 */
[----:B----4-:R-:W-:Y:S02]  /*25e10*/  HMMA.16816.F32 R24, R4, R26, R8 ;  /* 0x0000001a0418723c */ /* 0x010fe40000001808 */
[----:B------:R-:W-:-:S04]  /*25e20*/  LOP3.LUT R19, R19, 0x10, R18, 0x78, !PT ;  /* 0x0000001013137812 */ /* 0x000fc800078e7812 */
[----:B------:R-:W-:Y:S11]  /*25e30*/  LOP3.LUT R19, R19, 0x60, RZ, 0x3c, !PT ;  /* 0x0000006013137812 */ /* 0x000ff600078e3cff */
[----:B------:R-:W-:Y:S07]  /*25e40*/  @!UPT UIADD3 URZ, URZ, URZ, URZ ;  /* 0x0000003f3f3ff290 */ /* 0x000fee000fffe03f */
[----:B------:R-:W-:Y:S01]  /*25e50*/  MOV R18, R27 ;  /* 0x0000001b00127202 */ /* 0x000fe20000000f00 */
[----:B---3--:R-:W-:Y:S01]  /*25e60*/  STL.64 [R1+0x1830], R14 ;  /* 0x0018300e01007387 */ /* 0x008fe20000100a00 */
[----:B--2---:R0:W-:Y:S03]  /*25e70*/  STL.64 [R1+0x1828], R12 ;  /* 0x0018280c01007387 */ /* 0x0041e60000100a00 */
[----:B0-----:R-:W2:Y:S01]  /*25e80*/  LDL.LU R12, [R1+0x90] ;  /* 0x00009000010c7983 */ /* 0x001ea20000300800 */
[----:B------:R-:W2:Y:S02]  /*25e90*/  LDL.LU R13, [R1+0x94] ;  /* 0x00009400010d7983 */ /* 0x000ea40000300800 */
[----:B------:R-:W2:Y:S02]  /*25ea0*/  LDL.LU R14, [R1+0x98] ;  /* 0x00009800010e7983 */ /* 0x000ea40000300800 */
[----:B------:R-:W2:Y:S01]  /*25eb0*/  LDL.LU R15, [R1+0x9c] ;  /* 0x00009c00010f7983 */ /* 0x000ea20000300800 */
[----:B------:R-:W3:Y:S01]  /*25ec0*/  LDL.LU.64 R10, [R1+0x1868] ;  /* 0x00186800010a7983 */ /* 0x000ee20000300a00 */
[----:B------:R-:W-:Y:S02]  /*25ed0*/  STL.64 [R1+0x150], R24 ;  /* 0x0001501801007387 */ /* 0x000fe40000100a00 */
[----:B------:R-:W-:Y:S02]  /*25ee0*/  STL [R1+0x158], R26 ;  /* 0x0001581a01007387 */ /* 0x000fe40000100800 */
[----:B------:R-:W0:Y:S04]  /*25ef0*/  LDSM.16.M88.4 R24, [R19+0x28080] ;  /* 0x028080001318783b */ /* 0x000e280000000200 */
[----:B------:R-:W-:Y:S04]  /*25f00*/  STL [R1+0x1790], R18 ;  /* 0x0017901201007387 */ /* 0x000fe80000100800 */
[----:B0-----:R-:W-:Y:S01]  /*25f10*/  STL [R1+0x1718], R25 ;  /* 0x0017181901007387 */ /* 0x001fe20000100800 */
[----:B------:R-:W-:Y:S02]  /*25f20*/  STL [R1+0x1714], R26 ;  /* 0x0017141a01007387 */ /* 0x000fe40000100800 */
[----:B------:R-:W-:Y:S02]  /*25f30*/  STL [R1+0x1710], R27 ;  /* 0x0017101b01007387 */ /* 0x000fe40000100800 */
[----:B------:R0:W-:Y:S02]  /*25f40*/  STL [R1+0x1730], R24 ;  /* 0x0017301801007387 */ /* 0x0001e40000100800 */
[----:B0-----:R-:W4:Y:S01]  /*25f50*/  LDL.LU R24, [R1+0xa0] ;  /* 0x0000a00001187983 */ /* 0x001f220000300800 */
[----:B------:R-:W4:Y:S02]  /*25f60*/  LDL.LU R25, [R1+0xa4] ;  /* 0x0000a40001197983 */ /* 0x000f240000300800 */
[----:B------:R-:W4:Y:S02]  /*25f70*/  LDL.LU R26, [R1+0xa8] ;  /* 0x0000a800011a7983 */ /* 0x000f240000300800 */
[----:B------:R-:W4:Y:S01]  /*25f80*/  LDL.LU R27, [R1+0xac] ;  /* 0x0000ac00011b7983 */ /* 0x000f220000300800 */
[----:B---3--:R-:W-:Y:S01]  /*25f90*/  HMMA.16816.F32 R4, R4, R10, R20 ;  /* 0x0000000a0404723c */ /* 0x008fe20000001814 */
[----:B------:R-:W3:Y:S01]  /*25fa0*/  LDL.LU.64 R22, [R1+0x1860] ;  /* 0x0018600001167983 */ /* 0x000ee20000300a00 */
[----:B------:R-:W4:Y:S02]  /*25fb0*/  LDL.LU.64 R20, [R1+0x1858] ;  /* 0x0018580001147983 */ /* 0x000f240000300a00 */
[----:B------:R-:W4:Y:S02]  /*25fc0*/  LDL.LU.64 R10, [R1+0x1850] ;  /* 0x00185000010a7983 */ /* 0x000f240000300a00 */
[----:B------:R-:W4:Y:S11]  /*25fd0*/  LDL.LU.64 R8, [R1+0x1848] ;  /* 0x0018480001087983 */ /* 0x000f360000300a00 */
[----:B------:R-:W-:Y:S06]  /*25fe0*/  @!UPT UIADD3 URZ, URZ, URZ, URZ ;  /* 0x0000003f3f3ff290 */ /* 0x000fec000fffe03f */
[----:B------:R-:W-:Y:S01]  /*25ff0*/  STL.64 [R1+0x140], R4 ;  /* 0x0001400401007387 */ /* 0x000fe20000100a00 */
[----:B------:R-:W-:Y:S02]  /*26000*/  STL.64 [R1+0x148], R6 ;  /* 0x0001480601007387 */ /* 0x000fe40000100a00 */
[----:B------:R-:W0:Y:S02]  /*26010*/  LDSM.16.M88.4 R4, [R19+0x29080] ;  /* 0x029080001304783b */ /* 0x000e240000000200 */
[----:B0-----:R-:W-:Y:S02]  /*26020*/  STL.64 [R1+0x1640], R6 ;  /* 0x0016400601007387 */ /* 0x001fe40000100a00 */
[----:B------:R0:W-:Y:S02]  /*26030*/  STL.64 [R1+0x1638], R4 ;  /* 0x0016380401007387 */ /* 0x0001e40000100a00 */
[----:B0-----:R-:W-:Y:S01]  /*26040*/  MOV R4, R16 ;  /* 0x0000001000047202 */ /* 0x001fe20000000f00 */
[----:B------:R-:W-:Y:S01]  /*26050*/  IMAD.MOV.U32 R5, RZ, RZ, R17 ;  /* 0x000000ffff057224 */ /* 0x000fe200078e0011 */
[----:B------:R-:W2:Y:S01]  /*26060*/  LDL.LU R16, [R1+0x1844] ;  /* 0x0018440001107983 */ /* 0x000ea20000300800 */
[----:B------:R-:W2:Y:S01]  /*26070*/  LDL.LU R17, [R1+0x1840] ;  /* 0x0018400001117983 */ /* 0x000ea20000300800 */
[C---:B----4-:R-:W-:Y:S11]  /*26080*/  HMMA.16816.F32 R24, R8.reuse, R20, R24 ;  /* 0x000000140818723c */ /* 0x050ff60000001818 */
[----:B------:R-:W-:Y:S11]  /*26090*/  @!UPT UIADD3 URZ, URZ, URZ, URZ ;  /* 0x0000003f3f3ff290 */ /* 0x000ff6000fffe03f */
[----:B------:R-:W-:Y:S01]  /*260a0*/  @!UPT UIADD3 URZ, URZ, URZ, URZ ;  /* 0x0000003f3f3ff290 */ /* 0x000fe2000fffe03f */
[----:B------:R-:W-:Y:S01]  /*260b0*/  STL.64 [R1+0x130], R24 ;  /* 0x0001301801007387 */ /* 0x000fe20000100a00 */
[----:B------:R0:W-:Y:S02]  /*260c0*/  STL.64 [R1+0x138], R26 ;  /* 0x0001381a01007387 */ /* 0x0001e40000100a00 */
[----:B0-----:R-:W-:Y:S01]  /*260d0*/  IMAD.MOV.U32 R27, RZ, RZ, R20 ;  /* 0x000000ffff1b7224 */ /* 0x001fe200078e0014 */
[----:B------:R-:W-:Y:S02]  /*260e0*/  MOV R26, R21 ;  /* 0x00000015001a7202 */ /* 0x000fe40000000f00 */
[----:B------:R-:W2:Y:S01]  /*260f0*/  LDL.LU.64 R20, [R1+0x1838] ;  /* 0x0018380001147983 */ /* 0x000ea20000300a00 */
[----:B---3--:R-:W-:Y:S02]  /*26100*/  MOV R6, R23 ;  /* 0x0000001700067202 */ /* 0x008fe40000000f00 */
[----:B------:R-:W-:Y:S02]  /*26110*/  MOV R7, R22 ;  /* 0x0000001600077202 */ /* 0x000fe40000000f00 */
[C---:B--2---:R-:W-:Y:S01]  /*26120*/  HMMA.16816.F32 R20, R8.reuse, R20, R12 ;  /* 0x000000140814723c */ /* 0x044fe2000000180c */
[----:B------:R-:W2:Y:S01]  /*26130*/  LDL.LU.64 R14, [R1+0x1830] ;  /* 0x00183000010e7983 */ /* 0x000ea20000300a00 */
[----:B------:R-:W2:Y:S11]  /*26140*/  LDL.LU.64 R12, [R1+0x1828] ;  /* 0x00182800010c7983 */ /* 0x000eb60000300a00 */
[----:B------:R-:W-:Y:S10]  /*26150*/  @!UPT UIADD3 URZ, URZ, URZ, URZ ;  /* 0x0000003f3f3ff290 */ /* 0x000ff4000fffe03f */
[----:B------:R0:W-:Y:S01]  /*26160*/  STL.64 [R1+0x120], R20 ;  /* 0x0001201401007387 */ /* 0x0001e20000100a00 */
[----:B------:R-:W-:Y:S03]  /*26170*/  STL.64 [R1+0x128], R22 ;  /* 0x0001281601007387 */ /* 0x000fe60000100a00 */
[----:B0-----:R-:W2:Y:S02]  /*26180*/  LDL.LU.64 R20, [R1+0x1820] ;  /* 0x0018200001147983 */ /* 0x001ea40000300a00 */
[C---:B--2---:R-:W-:Y:S01]  /*26190*/  HMMA.16816.F32 R12, R8.reuse, R20, R12 ;  /* 0x00000014080c723c */ /* 0x044fe2000000180c */
[----:B------:R-:W-:Y:S11]  /*261a0*/  MOV R18, R21 ;  /* 0x0000001500127202 */ /* 0x000ff60000000f00 */
[----:B------:R-:W-:Y:S11]  /*261b0*/  @!UPT UIADD3 URZ, URZ, URZ, URZ ;  /* 0x0000003f3f3ff290 */ /* 0x000ff6000fffe03f */
[----:B------:R-:W-:Y:S01]  /*261c0*/  STL.64 [R1+0x110], R12 ;  /* 0x0001100c01007387 */ /* 0x000fe20000100a00 */
[----:B------:R0:W-:Y:S03]  /*261d0*/  STL.64 [R1+0x118], R14 ;  /* 0x0001180e01007387 */ /* 0x0001e60000100a00 */
[----:B0-----:R-:W2:Y:S01]  /*261e0*/  LDL.LU.64 R14, [R1+0x1818] ;  /* 0x00181800010e7983 */ /* 0x001ea20000300a00 */
[----:B------:R-:W2:Y:S02]  /*261f0*/  LDL.LU.64 R12, [R1+0x1810] ;  /* 0x00181000010c7983 */ /* 0x000ea40000300a00 */
[----:B------:R-:W2:Y:S02]  /*26200*/  LDL.LU.64 R20, [R1+0x1808] ;  /* 0x0018080001147983 */ /* 0x000ea40000300a00 */
[----:B------:R-:W-:Y:S01]  /*26210*/  STL [R1+0x179c], R18 ;  /* 0x00179c1201007387 */ /* 0x000fe20000100800 */
        /* <DEDUP_REMOVED lines=24> */
[----:B------:R-:W3:Y:S02]  /*263a0*/  LDL.LU.64 R12, [R1+0x17c8] ;  /* 0x0017c800010c7983 */ /* 0x000ee40000300a00 */
[----:B------:R-:W3:Y:S02]  /*263b0*/  LDL.LU.64 R22, [R1+0x17c0] ;  /* 0x0017c00001167983 */ /* 0x000ee40000300a00 */
[----:B------:R-:W3:Y:S01]  /*263c0*/  LDL.LU.64 R20, [R1+0x17b8] ;  /* 0x0017b80001147983 */ /* 0x000ee20000300a00 */
[C---:B------:R-:W-:Y:S08]  /*263d0*/  HMMA.16816.F32 R4, R8.reuse, R16, R4 ;  /* 0x000000100804723c */ /* 0x040ff00000001804 */
[----:B---3--:R-:W-:Y:S11]  /*263e0*/  HMMA.16816.F32 R20, R8, R12, R20 ;  /* 0x0000000c0814723c */ /* 0x008ff60000001814 */
[----:B------:R-:W-:Y:S11]  /*263f0*/  @!UPT UIADD3 URZ, URZ, URZ, URZ ;  /* 0x0000003f3f3ff290 */ /* 0x000ff6000fffe03f */
[----:B------:R-:W-:Y:S01]  /*26400*/  @!UPT UIADD3 URZ, URZ, URZ, URZ ;  /* 0x0000003f3f3ff290 */ /* 0x000fe2000fffe03f */
[----:B------:R-:W-:Y:S01]  /*26410*/  STL.64 [R1+0xd0], R20 ;  /* 0x0000d01401007387 */ /* 0x000fe20000100a00 */
[----:B------:R0:W-:Y:S03]  /*26420*/  STL.64 [R1+0xd8], R22 ;  /* 0x0000d81601007387 */ /* 0x0001e60000100a00 */
[----:B0-----:R-:W3:Y:S01]  /*26430*/  LDL.LU.64 R22, [R1+0x17b0] ;  /* 0x0017b00001167983 */ /* 0x001ee20000300a00 */
[----:B------:R-:W3:Y:S02]  /*26440*/  LDL.LU.64 R20, [R1+0x17a8] ;  /* 0x0017a80001147983 */ /* 0x000ee40000300a00 */
[----:B------:R-:W-:Y:S02]  /*26450*/  STL.64 [R1+0x1780], R12 ;  /* 0x0017800c01007387 */ /* 0x000fe40000100a00 */
[----:B------:R0:W-:Y:S01]  /*26460*/  STL.64 [R1+0x1650], R6 ;  /* 0x0016500601007387 */ /* 0x0001e20000100a00 */
[----:B------:R1:W-:Y:S01]  /*26470*/  STL.64 [R1+0x1648], R4 ;  /* 0x0016480401007387 */ /* 0x0003e20000100a00 */
[----:B------:R-:W-:Y:S01]  /*26480*/  MOV R8, R27 ;  /* 0x0000001b00087202 */ /* 0x000fe20000000f00 */
[----:B------:R-:W-:-:S02]  /*26490*/  IMAD.MOV.U32 R9, RZ, RZ, R26 ;  /* 0x000000ffff097224 */ /* 0x000fc400078e001a */
[----:B0-----:R-:W-:Y:S01]  /*264a0*/  IMAD.MOV.U32 R6, RZ, RZ, R2 ;  /* 0x000000ffff067224 */ /* 0x001fe200078e0002 */
[----:B-1----:R-:W-:Y:S02]  /*264b0*/  MOV R4, R29 ;  /* 0x0000001d00047202 */ /* 0x002fe40000000f00 */
[----:B------:R-:W-:Y:S02]  /*264c0*/  MOV R5, R3 ;  /* 0x0000000300057202 */ /* 0x000fe40000000f00 */
[----:B------:R-:W-:Y:S01]  /*264d0*/  MOV R7, R0 ;  /* 0x0000000000077202 */ /* 0x000fe20000000f00 */
[----:B--2---:R-:W-:-:S06]  /*264e0*/  IMAD.MOV.U32 R26, RZ, RZ, R14 ;  /* 0x000000ffff1a7224 */ /* 0x004fcc00078e000e */
[----:B---3--:R-:W-:Y:S07]  /*264f0*/  HMMA.16816.F32 R8, R20, R8, R4 ;  /* 0x000000081408723c */ /* 0x008fee0000001804 */
[----:B------:R-:W-:Y:S01]  /*26500*/  IMAD.MOV.U32 R4, RZ, RZ, R25 ;  /* 0x000000ffff047224 */ /* 0x000fe200078e0019 */
[----:B------:R-:W-:Y:S02]  /*26510*/  MOV R5, R24 ;  /* 0x0000001800057202 */ /* 0x000fe40000000f00 */
[----:B------:R-:W-:-:S03]  /*26520*/  MOV R25, R15 ;  /* 0x0000000f00197202 */ /* 0x000fc60000000f00 */
[----:B------:R0:W-:Y:S01]  /*26530*/  STL.64 [R1+0x1738], R4 ;  /* 0x0017380401007387 */ /* 0x0001e20000100a00 */
[----:B------:R-:W2:Y:S02]  /*26540*/  LDL.LU R24, [R1+0x160] ;  /* 0x0001600001187983 */ /* 0x000ea40000300800 */
[----:B------:R-:W3:Y:S02]  /*26550*/  LDL.LU R15, [R1+0x17a4] ;  /* 0x0017a400010f7983 */ /* 0x000ee40000300800 */
[----:B------:R-:W3:Y:S01]  /*26560*/  LDL.LU R14, [R1+0x17a0] ;  /* 0x0017a000010e7983 */ /* 0x000ee20000300800 */
[----:B------:R-:W4:Y:S05]  /*26570*/  LDL.LU R27, [R1+0x16c] ;  /* 0x00016c00011b7983 */ /* 0x000f2a0000300800 */
[----:B------:R-:W-:Y:S01]  /*26580*/  MOV R29, R8 ;  /* 0x00000008001d7202 */ /* 0x000fe20000000f00 */
[----:B------:R-:W-:Y:S01]  /*26590*/  IMAD.MOV.U32 R3, RZ, RZ, R9 ;  /* 0x000000ffff037224 */ /* 0x000fe200078e0009 */
[----:B------:R-:W3:Y:S01]  /*265a0*/  LDL.LU R8, [R1+0x40] ;  /* 0x0000400001087983 */ /* 0x000ee20000300800 */
[----:B------:R-:W3:Y:S02]  /*265b0*/  LDL.LU R9, [R1+0x44] ;  /* 0x0000440001097983 */ /* 0x000ee40000300800 */
[----:B------:R-:W3:Y:S02]  /*265c0*/  LDL.LU R12, [R1+0x1a0] ;  /* 0x0001a000010c7983 */ /* 0x000ee40000300800 */
[----:B------:R-:W3:Y:S01]  /*265d0*/  LDL.LU R13, [R1+0x1a4] ;  /* 0x0001a400010d7983 */ /* 0x000ee20000300800 */
[----:B0-----:R-:W-:Y:S01]  /*265e0*/  MOV R4, R18 ;  /* 0x0000001200047202 */ /* 0x001fe20000000f00 */
[----:B----4-:R-:W-:Y:S01]  /*265f0*/  STL.64 [R1+0x1748], R26 ;  /* 0x0017481a01007387 */ /* 0x010fe20000100a00 */
[----:B--2---:R-:W-:Y:S02]  /*26600*/  STL.64 [R1+0x1740], R24 ;  /* 0x0017401801007387 */ /* 0x004fe40000100a00 */
[----:B------:R-:W2:Y:S02]  /*26610*/  LDL.LU R18, [R1+0x179c] ;  /* 0x00179c0001127983 */ /* 0x000ea40000300800 */
[----:B------:R-:W4:Y:S02]  /*26620*/  LDL.LU R5, [R1+0x14] ;  /* 0x0000140001057983 */ /* 0x000f240000300800 */
[----:B----4-:R0:W-:Y:S02]  /*26630*/  STL.64 [R1+0x1750], R4 ;  /* 0x0017500401007387 */ /* 0x0101e40000100a00 */
[----:B0-----:R-:W-:Y:S01]  /*26640*/  MOV R4, R19 ;  /* 0x0000001300047202 */ /* 0x001fe20000000f00 */
[----:B------:R-:W-:Y:S01]  /*26650*/  IMAD.MOV.U32 R5, RZ, RZ, R28 ;  /* 0x000000ffff057224 */ /* 0x000fe200078e001c */
[----:B------:R-:W4:Y:S01]  /*26660*/  LDL.LU R19, [R1+0x1798] ;  /* 0x0017980001137983 */ /* 0x000f220000300800 */
[----:B------:R-:W3:Y:S03]  /*26670*/  LDL.LU R28, [R1+0x1794] ;  /* 0x00179400011c7983 */ /* 0x000ee60000300800 */
[----:B------:R0:W-:Y:S04]  /*26680*/  STL.64 [R1+0x1768], R4 ;  /* 0x0017680401007387 */ /* 0x0001e80000100a00 */
[----:B0-----:R-:W3:Y:S01]  /*26690*/  LDL.LU R4, [R1+0x30] ;  /* 0x0000300001047983 */ /* 0x001ee20000300800 */
[----:B--2---:R-:W-:-:S02]  /*266a0*/  MOV R5, R18 ;  /* 0x0000001200057202 */ /* 0x004fc40000000f00 */
[----:B------:R-:W2:Y:S02]  /*266b0*/  LDL.LU R18, [R1+0x1790] ;  /* 0x0017900001127983 */ /* 0x000ea40000300800 */
[----:B------:R-:W2:Y:S01]  /*266c0*/  LDL.LU R24, [R1+0x170] ;  /* 0x0001700001187983 */ /* 0x000ea20000300800 */
[----:B------:R-:W2:Y:S01]  /*266d0*/  LDL.LU R25, [R1+0x174] ;  /* 0x0001740001197983 */ /* 0x000ea20000300800 */
[----:B----4-:R-:W-:Y:S01]  /*266e0*/  MOV R26, R19 ;  /* 0x00000013001a7202 */ /* 0x010fe20000000f00 */
[----:B---3--:R-:W-:Y:S02]  /*266f0*/  IMAD.MOV.U32 R27, RZ, RZ, R28 ;  /* 0x000000ffff1b7224 */ /* 0x008fe400078e001c */
[----:B------:R-:W3:Y:S01]  /*26700*/  LDL.LU R19, [R1+0x178c] ;  /* 0x00178c0001137983 */ /* 0x000ee20000300800 */
[----:B------:R-:W4:Y:S03]  /*26710*/  LDL.LU R28, [R1+0x1788] ;  /* 0x00178800011c7983 */ /* 0x000f260000300800 */
[----:B------:R-:W-:Y:S04]  /*26720*/  STL.64 [R1+0x1760], R26 ;  /* 0x0017601a01007387 */ /* 0x000fe80000100a00 */
[----:B--2---:R0:W-:Y:S04]  /*26730*/  STL.64 [R1+0x1758], R24 ;  /* 0x0017581801007387 */ /* 0x0041e80000100a00 */
[----:B0-----:R-:W2:Y:S01]  /*26740*/  LDL.LU R24, [R1+0x180] ;  /* 0x0001800001187983 */ /* 0x001ea20000300800 */
[----:B------:R-:W2:Y:S02]  /*26750*/  LDL.LU R25, [R1+0x184] ;  /* 0x0001840001197983 */ /* 0x000ea40000300800 */
[----:B------:R-:W2:Y:S02]  /*26760*/  LDL.LU R26, [R1+0x188] ;  /* 0x00018800011a7983 */ /* 0x000ea40000300800 */
[----:B------:R-:W2:Y:S01]  /*26770*/  LDL.LU R27, [R1+0x18c] ;  /* 0x00018c00011b7983 */ /* 0x000ea20000300800 */
[----:B------:R-:W-:-:S02]  /*26780*/  MOV R0, R10 ;  /* 0x0000000a00007202 */ /* 0x000fc40000000f00 */
[----:B------:R-:W-:Y:S02]  /*26790*/  MOV R2, R11 ;  /* 0x0000000b00027202 */ /* 0x000fe40000000f00 */
[----:B------:R-:W-:Y:S01]  /*267a0*/  HMMA.16816.F32 R8, R20, R8, R12 ;  /* 0x000000081408723c */ /* 0x000fe2000000180c */
[----:B--2---:R-:W-:Y:S01]  /*267b0*/  STL.64 [R1+0x1778], R26 ;  /* 0x0017781a01007387 */ /* 0x004fe20000100a00 */
[----:B------:R0:W-:Y:S03]  /*267c0*/  STL.64 [R1+0x1770], R24 ;  /* 0x0017701801007387 */ /* 0x0001e60000100a00 */
[----:B0-----:R-:W2:Y:S01]  /*267d0*/  LDL.LU R24, [R1+0x190] ;  /* 0x0001900001187983 */ /* 0x001ea20000300800 */
[----:B------:R-:W2:Y:S01]  /*267e0*/  LDL.LU R25, [R1+0x194] ;  /* 0x0001940001197983 */ /* 0x000ea20000300800 */
[----:B----4-:R-:W-:Y:S02]  /*267f0*/  MOV R26, R28 ;  /* 0x0000001c001a7202 */ /* 0x010fe40000000f00 */
[----:B---3--:R-:W-:Y:S01]  /*26800*/  MOV R27, R19 ;  /* 0x00000013001b7202 */ /* 0x008fe20000000f00 */
[----:B------:R-:W-:Y:S01]  /*26810*/  STL [R1+0x1688], R2 ;  /* 0x0016880201007387 */ /* 0x000fe20000100800 */
[----:B------:R0:W-:Y:S02]  /*26820*/  STL [R1+0x1684], R0 ;  /* 0x0016840001007387 */ /* 0x0001e40000100800 */
[----:B------:R1:W-:Y:S02]  /*26830*/  STL [R1+0x1680], R3 ;  /* 0x0016800301007387 */ /* 0x0003e40000100800 */
[----:B------:R3:W-:Y:S09]  /*26840*/  STL [R1+0x167c], R29 ;  /* 0x00167c1d01007387 */ /* 0x0007f20000100800 */
[----:B------:R-:W-:Y:S01]  /*26850*/  IMAD.MOV.U32 R28, RZ, RZ, R11 ;  /* 0x000000ffff1c7224 */ /* 0x000fe200078e000b */
[----:B------:R-:W4:Y:S01]  /*26860*/  LDL.LU.64 R12, [R1+0x1780] ;  /* 0x00178000010c7983 */ /* 0x000f220000300a00 */
[----:B------:R-:W-:Y:S01]  /*26870*/  IMAD.MOV.U32 R19, RZ, RZ, R8 ;  /* 0x000000ffff137224 */ /* 0x000fe200078e0008 */
[----:B------:R-:W-:-:S02]  /*26880*/  MOV R15, R10 ;  /* 0x0000000a000f7202 */ /* 0x000fc40000000f00 */
[----:B------:R-:W-:Y:S01]  /*26890*/  MOV R14, R9 ;  /* 0x00000009000e7202 */ /* 0x000fe20000000f00 */
[----:B------:R-:W4:Y:S01]  /*268a0*/  LDL.LU R8, [R1+0x150] ;  /* 0x0001500001087983 */ /* 0x000f220000300800 */
[----:B------:R-:W4:Y:S02]  /*268b0*/  LDL.LU R9, [R1+0x154] ;  /* 0x0001540001097983 */ /* 0x000f240000300800 */
[----:B------:R-:W4:Y:S02]  /*268c0*/  LDL.LU R10, [R1+0x158] ;  /* 0x00015800010a7983 */ /* 0x000f240000300800 */
[----:B------:R-:W-:Y:S01]  /*268d0*/  STL [R1+0x1698], R28 ;  /* 0x0016981c01007387 */ /* 0x000fe20000100800 */
[----:B------:R0:W-:Y:S01]  /*268e0*/  STL [R1+0x1694], R15 ;  /* 0x0016940f01007387 */ /* 0x0001e20000100800 */
[----:B------:R0:W-:Y:S02]  /*268f0*/  STL [R1+0x1690], R14 ;  /* 0x0016900e01007387 */ /* 0x0001e40000100800 */
[----:B------:R0:W-:Y:S01]  /*26900*/  STL [R1+0x168c], R19 ;  /* 0x00168c1301007387 */ /* 0x0001e20000100800 */
[----:B--2---:R-:W-:Y:S01]  /*26910*/  HMMA.16816.F32 R4, R20, R4, R24 ;  /* 0x000000041404723c */ /* 0x004fe20000001818 */
[----:B------:R-:W2:Y:S01]  /*26920*/  LDL.LU.64 R26, [R1+0x1778] ;  /* 0x00177800011a7983 */ /* 0x000ea20000300a00 */
[----:B------:R-:W2:Y:S11]  /*26930*/  LDL.LU.64 R24, [R1+0x1770] ;  /* 0x0017700001187983 */ /* 0x000eb60000300a00 */
[----:B------:R-:W-:Y:S11]  /*26940*/  @!UPT UIADD3 URZ, URZ, URZ, URZ ;  /* 0x0000003f3f3ff290 */ /* 0x000ff6000fffe03f */
[----:B0-----:R-:W-:Y:S01]  /*26950*/  MOV R0, R4 ;  /* 0x0000000400007202 */ /* 0x001fe20000000f00 */
[----:B-1----:R-:W-:Y:S02]  /*26960*/  IMAD.MOV.U32 R3, RZ, RZ, R5 ;  /* 0x000000ffff037224 */ /* 0x002fe400078e0005 */
[----:B------:R-:W2:Y:S01]  /*26970*/  LDL.LU.64 R4, [R1+0x1768] ;  /* 0x0017680001047983 */ /* 0x000ea20000300a00 */
[----:B------:R-:W-:Y:S02]  /*26980*/  MOV R11, R18 ;  /* 0x00000012000b7202 */ /* 0x000fe40000000f00 */
[----:B---3--:R-:W-:Y:S01]  /*26990*/  MOV R29, R6 ;  /* 0x00000006001d7202 */ /* 0x008fe20000000f00 */
[----:B------:R-:W-:-:S05]  /*269a0*/  MOV R18, R7 ;  /* 0x0000000700127202 */ /* 0x000fca0000000f00 */
[----:B------:R-:W-:Y:S01]  /*269b0*/  STL [R1+0x16a8], R18 ;  /* 0x0016a81201007387 */ /* 0x000fe20000100800 */
[----:B------:R0:W-:Y:S02]  /*269c0*/  STL [R1+0x16a4], R29 ;  /* 0x0016a41d01007387 */ /* 0x0001e40000100800 */
[----:B------:R1:W-:Y:S02]  /*269d0*/  STL [R1+0x16a0], R3 ;  /* 0x0016a00301007387 */ /* 0x0003e40000100800 */
[----:B------:R3:W-:Y:S01]  /*269e0*/  STL [R1+0x169c], R0 ;  /* 0x00169c0001007387 */ /* 0x0007e20000100800 */
[C---:B--2---:R-:W-:Y:S01]  /*269f0*/  HMMA.16816.F32 R4, R20.reuse, R4, R24 ;  /* 0x000000041404723c */ /* 0x044fe20000001818 */
[----:B------:R-:W2:Y:S01]  /*26a00*/  LDL.LU.64 R26, [R1+0x1760] ;  /* 0x00176000011a7983 */ /* 0x000ea20000300a00 */
[----:B------:R-:W2:Y:S11]  /*26a10*/  LDL.LU.64 R24, [R1+0x1758] ;  /* 0x0017580001187983 */ /* 0x000eb60000300a00 */
[----:B------:R-:W-:Y:S11]  /*26a20*/  @!UPT UIADD3 URZ, URZ, URZ, URZ ;  /* 0x0000003f3f3ff290 */ /* 0x000ff6000fffe03f */
[----:B------:R-:W-:Y:S01]  /*26a30*/  IMAD.MOV.U32 R15, RZ, RZ, R4 ;  /* 0x000000ffff0f7224 */ /* 0x000fe200078e0004 */
[----:B------:R-:W-:Y:S02]  /*26a40*/  MOV R14, R5 ;  /* 0x00000005000e7202 */ /* 0x000fe40000000f00 */
[----:B------:R-:W2:Y:S01]  /*26a50*/  LDL.LU.64 R4, [R1+0x1750] ;  /* 0x0017500001047983 */ /* 0x000ea20000300a00 */
[----:B------:R-:W-:Y:S01]  /*26a60*/  MOV R19, R6 ;  /* 0x0000000600137202 */ /* 0x000fe20000000f00 */
[----:B------:R-:W-:Y:S02]  /*26a70*/  IMAD.MOV.U32 R2, RZ, RZ, R7 ;  /* 0x000000ffff027224 */ /* 0x000fe400078e0007 */
[----:B------:R-:W-:Y:S01]  /*26a80*/  STL [R1+0x16ac], R15 ;  /* 0x0016ac0f01007387 */ /* 0x000fe20000100800 */
[C---:B--2---:R-:W-:Y:S01]  /*26a90*/  HMMA.16816.F32 R4, R20.reuse, R4, R24 ;  /* 0x000000041404723c */ /* 0x044fe20000001818 */
[----:B------:R-:W2:Y:S01]  /*26aa0*/  LDL.LU.64 R26, [R1+0x1748] ;  /* 0x00174800011a7983 */ /* 0x000ea20000300a00 */
[----:B------:R-:W2:Y:S11]  /*26ab0*/  LDL.LU.64 R24, [R1+0x1740] ;  /* 0x0017400001187983 */ /* 0x000eb60000300a00 */
[----:B------:R-:W-:Y:S11]  /*26ac0*/  @!UPT UIADD3 URZ, URZ, URZ, URZ ;  /* 0x0000003f3f3ff290 */ /* 0x000ff6000fffe03f */
[----:B0-----:R-:W-:Y:S02]  /*26ad0*/  MOV R29, R4 ;  /* 0x00000004001d7202 */ /* 0x001fe40000000f00 */
[----:B-1----:R-:W-:Y:S02]  /*26ae0*/  MOV R3, R5 ;  /* 0x0000000500037202 */ /* 0x002fe40000000f00 */
[----:B------:R-:W2:Y:S01]  /*26af0*/  LDL.LU.64 R4, [R1+0x1738] ;  /* 0x0017380001047983 */ /* 0x000ea20000300a00 */
[----:B---3--:R-:W-:Y:S01]  /*26b00*/  IMAD.MOV.U32 R0, RZ, RZ, R6 ;  /* 0x000000ffff007224 */ /* 0x008fe200078e0006 */
[----:B------:R-:W-:Y:S01]  /*26b10*/  MOV R28, R7 ;  /* 0x00000007001c7202 */ /* 0x000fe20000000f00 */
[C---:B----4-:R-:W-:Y:S08]  /*26b20*/  HMMA.16816.F32 R8, R20.reuse, R12, R8 ;  /* 0x0000000c1408723c */ /* 0x050ff00000001808 */
[----:B--2---:R-:W-:Y:S01]  /*26b30*/  HMMA.16816.F32 R4, R20, R4, R24 ;  /* 0x000000041404723c */ /* 0x004fe20000001818 */
[----:B------:R-:W2:Y:S11]  /*26b40*/  LDL.LU R24, [R1+0x1730] ;  /* 0x0017300001187983 */ /* 0x000eb60000300800 */
[----:B------:R-:W-:Y:S11]  /*26b50*/  @!UPT UIADD3 URZ, URZ, URZ, URZ ;  /* 0x0000003f3f3ff290 */ /* 0x000ff6000fffe03f */
[----:B------:R-:W-:Y:S01]  /*26b60*/  @!UPT UIADD3 URZ, URZ, URZ, URZ ;  /* 0x0000003f3f3ff290 */ /* 0x000fe2000fffe03f */
[----:B------:R-:W-:Y:S01]  /*26b70*/  IMAD.MOV.U32 R26, RZ, RZ, R5 ;  /* 0x000000ffff1a7224 */ /* 0x000fe200078e0005 */
[----:B------:R-:W-:Y:S02]  /*26b80*/  MOV R27, R6 ;  /* 0x00000006001b7202 */ /* 0x000fe40000000f00 */
[----:B------:R-:W-:-:S03]  /*26b90*/  MOV R25, R4 ;  /* 0x0000000400197202 */ /* 0x000fc60000000f00 */
[----:B------:R-:W-:Y:S04]  /*26ba0*/  STL.64 [R1+0x1728], R26 ;  /* 0x0017281a01007387 */ /* 0x000fe80000100a00 */
[----:B--2---:R-:W-:Y:S01]  /*26bb0*/  STL.64 [R1+0x1720], R24 ;  /* 0x0017201801007387 */ /* 0x004fe20000100a00 */
[----:B------:R0:W-:Y:S02]  /*26bc0*/  STL.64 [R1+0x15a8], R10 ;  /* 0x0015a80a01007387 */ /* 0x0001e40000100a00 */
[----:B------:R-:W-:Y:S01]  /*26bd0*/  STL.64 [R1+0x15a0], R8 ;  /* 0x0015a00801007387 */ /* 0x000fe20000100a00 */
[----:B0-----:R-:W2:Y:S01]  /*26be0*/  LDL.LU R10, [R1+0x8] ;  /* 0x00000800010a7983 */ /* 0x001ea20000300800 */
[----:B------:R-:W2:Y:S02]  /*26bf0*/  LDL.LU R11, [R1+0xc] ;  /* 0x00000c00010b7983 */ /* 0x000ea40000300800 */
[----:B------:R-:W3:Y:S02]  /*26c00*/  LDL.LU R24, [R1+0x140] ;  /* 0x0001400001187983 */ /* 0x000ee40000300800 */
[----:B------:R-:W3:Y:S01]  /*26c10*/  LDL.LU R25, [R1+0x144] ;  /* 0x0001440001197983 */ /* 0x000ee20000300800 */
[----:B------:R-:W3:Y:S01]  /*26c20*/  LDL.LU R26, [R1+0x148] ;  /* 0x00014800011a7983 */ /* 0x000ee20000300800 */
[----:B------:R-:W3:Y:S01]  /*26c30*/  LDL.LU R27, [R1+0x14c] ;  /* 0x00014c00011b7983 */ /* 0x000ee20000300800 */
[----:B------:R-:W-:-:S02]  /*26c40*/  MOV R18, R7 ;  /* 0x0000000700127202 */ /* 0x000fc40000000f00 */
[----:B--2---:R-:W-:Y:S01]  /*26c50*/  STL.64 [R1+0x1708], R10 ;  /* 0x0017080a01007387 */ /* 0x004fe20000100a00 */
[----:B------:R-:W2:Y:S02]  /*26c60*/  LDL.LU R4, [R1+0xe0] ;  /* 0x0000e00001047983 */ /* 0x000ea40000300800 */
[----:B------:R-:W2:Y:S02]  /*26c70*/  LDL.LU R5, [R1+0xe4] ;  /* 0x0000e40001057983 */ /* 0x000ea40000300800 */
[----:B------:R-:W4:Y:S01]  /*26c80*/  LDL.LU R6, [R1+0xe8] ;  /* 0x0000e80001067983 */ /* 0x000f220000300800 */
[----:B------:R-:W4:Y:S04]  /*26c90*/  LDL.LU R7, [R1+0xec] ;  /* 0x0000ec0001077983 */ /* 0x000f280000300800 */
[----:B----4-:R-:W-:Y:S01]  /*26ca0*/  STL.64 [R1+0x16b8], R6 ;  /* 0x0016b80601007387 */ /* 0x010fe20000100a00 */
[----:B--2---:R0:W-:Y:S03]  /*26cb0*/  STL.64 [R1+0x16b0], R4 ;  /* 0x0016b00401007387 */ /* 0x0041e60000100a00 */
[----:B0-----:R-:W2:Y:S01]  /*26cc0*/  LDL.LU R4, [R1+0xf0] ;  /* 0x0000f00001047983 */ /* 0x001ea20000300800 */
[----:B------:R-:W2:Y:S02]  /*26cd0*/  LDL.LU R5, [R1+0xf4] ;  /* 0x0000f40001057983 */ /* 0x000ea40000300800 */
[----:B------:R-:W4:Y:S02]  /*26ce0*/  LDL.LU R6, [R1+0xf8] ;  /* 0x0000f80001067983 */ /* 0x000f240000300800 */
[----:B------:R-:W4:Y:S01]  /*26cf0*/  LDL.LU R7, [R1+0xfc] ;  /* 0x0000fc0001077983 */ /* 0x000f220000300800 */
[----:B------:R-:W2:Y:S01]  /*26d00*/  LDL.LU R8, [R1+0x130] ;  /* 0x0001300001087983 */ /* 0x000ea20000300800 */
[----:B------:R-:W3:Y:S02]  /*26d10*/  LDL.LU R9, [R1+0x134] ;  /* 0x0001340001097983 */ /* 0x000ee40000300800 */
[----:B------:R-:W3:Y:S02]  /*26d20*/  LDL.LU R10, [R1+0x138] ;  /* 0x00013800010a7983 */ /* 0x000ee40000300800 */
[----:B------:R-:W3:Y:S01]  /*26d30*/  LDL.LU R11, [R1+0x13c] ;  /* 0x00013c00010b7983 */ /* 0x000ee20000300800 */
[----:B----4-:R0:W-:Y:S01]  /*26d40*/  STL.64 [R1+0x16c8], R6 ;  /* 0x0016c80601007387 */ /* 0x0101e20000100a00 */
[----:B--2---:R-:W-:Y:S03]  /*26d50*/  STL.64 [R1+0x16c0], R4 ;  /* 0x0016c00401007387 */ /* 0x004fe60000100a00 */
[----:B0-----:R-:W2:Y:S04]  /*26d60*/  LDL.LU.64 R6, [R1+0x28] ;  /* 0x0000280001067983 */ /* 0x001ea80000300a00 */
[----:B--2---:R0:W-:Y:S04]  /*26d70*/  STL.64 [R1+0x16e0], R6 ;  /* 0x0016e00601007387 */ /* 0x0041e80000100a00 */
[----:B0-----:R-:W2:Y:S04]  /*26d80*/  LDL.LU.64 R6, [R1+0x38] ;  /* 0x0000380001067983 */ /* 0x001ea80000300a00 */
[----:B--2---:R0:W-:Y:S04]  /*26d90*/  STL.64 [R1+0x16f0], R6 ;  /* 0x0016f00601007387 */ /* 0x0041e80000100a00 */
[----:B0-----:R-:W2:Y:S04]  /*26da0*/  LDL.LU.64 R6, [R1+0x48] ;  /* 0x0000480001067983 */ /* 0x001ea80000300a00 */
[----:B--2---:R0:W-:Y:S04]  /*26db0*/  STL.64 [R1+0x1700], R6 ;  /* 0x0017000601007387 */ /* 0x0041e80000100a00 */
[----:B0-----:R-:W2:Y:S01]  /*26dc0*/  LDL.LU.64 R6, [R1+0x58] ;  /* 0x0000580001067983 */ /* 0x001ea20000300a00 */
[----:B------:R-:W4:Y:S02]  /*26dd0*/  LDL.LU R13, [R1+0x4fc] ;  /* 0x0004fc00010d7983 */ /* 0x000f240000300800 */
[----:B------:R-:W-:Y:S01]  /*26de0*/  STL [R1+0x16fc], R14 ;  /* 0x0016fc0e01007387 */ /* 0x000fe20000100800 */
[----:B---3--:R-:W-:Y:S01]  /*26df0*/  HMMA.16816.F32 R20, R20, R16, R24 ;  /* 0x000000101414723c */ /* 0x008fe20000001818 */
[----:B----4-:R0:W-:Y:S01]  /*26e00*/  STL [R1+0x16f8], R13 ;  /* 0x0016f80d01007387 */ /* 0x0101e20000100800 */
[----:B------:R-:W3:Y:S03]  /*26e10*/  LDL.LU R12, [R1+0x120] ;  /* 0x00012000010c7983 */ /* 0x000ee60000300800 */
[----:B0-----:R-:W3:Y:S01]  /*26e20*/  LDL.LU R13, [R1+0x124] ;  /* 0x00012400010d7983 */ /* 0x001ee20000300800 */
[----:B------:R-:W3:Y:S02]  /*26e30*/  LDL.LU R14, [R1+0x128] ;  /* 0x00012800010e7983 */ /* 0x000ee40000300800 */
[----:B------:R-:W3:Y:S02]  /*26e40*/  LDL.LU R15, [R1+0x12c] ;  /* 0x00012c00010f7983 */ /* 0x000ee40000300800 */
[----:B------:R-:W4:Y:S01]  /*26e50*/  LDL.LU.64 R26, [R1+0x1728] ;  /* 0x00172800011a7983 */ /* 0x000f220000300a00 */
[----:B------:R-:W2:Y:S11]  /*26e60*/  LDL.LU.64 R24, [R1+0x1720] ;  /* 0x0017200001187983 */ /* 0x000eb60000300a00 */
[----:B------:R-:W-:Y:S01]  /*26e70*/  @!UPT UIADD3 URZ, URZ, URZ, URZ ;  /* 0x0000003f3f3ff290 */ /* 0x000fe2000fffe03f */
[----:B------:R0:W-:Y:S02]  /*26e80*/  STL.64 [R1+0x15b8], R22 ;  /* 0x0015b81601007387 */ /* 0x0001e40000100a00 */
[----:B------:R4:W-:Y:S02]  /*26e90*/  STL.64 [R1+0x15b0], R20 ;  /* 0x0015b01401007387 */ /* 0x0009e40000100a00 */
[----:B0-----:R-:W-:Y:S01]  /*26ea0*/  IMAD.MOV.U32 R23, RZ, RZ, R18 ;  /* 0x000000ffff177224 */ /* 0x001fe200078e0012 */
[----:B----4-:R-:W-:Y:S01]  /*26eb0*/  MOV R21, R26 ;  /* 0x0000001a00157202 */ /* 0x010fe20000000f00 */
[----:B--2---:R-:W-:Y:S01]  /*26ec0*/  IMAD.MOV.U32 R20, RZ, RZ, R25 ;  /* 0x000000ffff147224 */ /* 0x004fe200078e0019 */
[----:B------:R-:W-:Y:S01]  /*26ed0*/  MOV R22, R27 ;  /* 0x0000001b00167202 */ /* 0x000fe20000000f00 */
[----:B------:R-:W2:Y:S01]  /*26ee0*/  LDL.LU R25, [R1+0x1718] ;  /* 0x0017180001197983 */ /* 0x000ea20000300800 */
[----:B------:R-:W2:Y:S02]  /*26ef0*/  LDL.LU R26, [R1+0x1714] ;  /* 0x00171400011a7983 */ /* 0x000ea40000300800 */
[----:B------:R-:W2:Y:S01]  /*26f00*/  LDL.LU R27, [R1+0x1710] ;  /* 0x00171000011b7983 */ /* 0x000ea20000300800 */
[----:B------:R0:W-:Y:S01]  /*26f10*/  STL.64 [R1+0x15c8], R22 ;  /* 0x0015c81601007387 */ /* 0x0001e20000100a00 */
[----:B------:R1:W-:Y:S03]  /*26f20*/  STL.64 [R1+0x15c0], R20 ;  /* 0x0015c01401007387 */ /* 0x0003e60000100a00 */
[----:B0-----:R-:W4:Y:S01]  /*26f30*/  LDL.LU R22, [R1+0x18] ;  /* 0x0000180001167983 */ /* 0x001f220000300800 */
[----:B------:R-:W4:Y:S01]  /*26f40*/  LDL.LU R23, [R1+0x1c] ;  /* 0x00001c0001177983 */ /* 0x000f220000300800 */
[----:B--2---:R-:W-:Y:S02]  /*26f50*/  HMMA.16816.F32 R8, R24, R6, R8 ;  /* 0x000000061808723c */ /* 0x004fe40000001808 */
[----:B----4-:R0:W-:Y:S01]  /*26f60*/  STL.64 [R1+0x16e8], R22 ;  /* 0x0016e81601007387 */ /* 0x0101e20000100a00 */
[----:B-1----:R-:W2:Y:S02]  /*26f70*/  LDL.LU R20, [R1+0x110] ;  /* 0x0001100001147983 */ /* 0x002ea40000300800 */
[----:B------:R-:W2:Y:S01]  /*26f80*/  LDL.LU R21, [R1+0x114] ;  /* 0x0001140001157983 */ /* 0x000ea20000300800 */
[----:B0-----:R-:W2:Y:S01]  /*26f90*/  LDL.LU R22, [R1+0x118] ;  /* 0x0001180001167983 */ /* 0x001ea20000300800 */
[----:B------:R-:W2:Y:S02]  /*26fa0*/  LDL.LU R23, [R1+0x11c] ;  /* 0x00011c0001177983 */ /* 0x000ea40000300800 */
[----:B------:R-:W4:Y:S11]  /*26fb0*/  LDL.LU R17, [R1+0x500] ;  /* 0x0005000001117983 */ /* 0x000f360000300800 */
[----:B------:R-:W-:Y:S03]  /*26fc0*/  @!UPT UIADD3 URZ, URZ, URZ, URZ ;  /* 0x0000003f3f3ff290 */ /* 0x000fe6000fffe03f */
[----:B------:R0:W-:Y:S01]  /*26fd0*/  STL.64 [R1+0x2d0], R8 ;  /* 0x0002d00801007387 */ /* 0x0001e20000100a00 */
[----:B------:R1:W-:Y:S01]  /*26fe0*/  STL.64 [R1+0x2d8], R10 ;  /* 0x0002d80a01007387 */ /* 0x0003e20000100a00 */
[----:B0-----:R-:W-:-:S03]  /*26ff0*/  MOV R9, R6 ;  /* 0x0000000600097202 */ /* 0x001fc60000000f00 */
[----:B-1----:R-:W2:Y:S01]  /*27000*/  LDL.LU.64 R10, [R1+0x1708] ;  /* 0x00170800010a7983 */ /* 0x002ea20000300a00 */
[----:B------:R-:W-:Y:S02]  /*27010*/  MOV R8, R7 ;  /* 0x0000000700087202 */ /* 0x000fe40000000f00 */
[----:B------:R-:W3:Y:S02]  /*27020*/  LDL.LU.64 R6, [R1+0x1700] ;  /* 0x0017000001067983 */ /* 0x000ee40000300a00 */
[C---:B---3--:R-:W-:Y:S01]  /*27030*/  HMMA.16816.F32 R12, R24.reuse, R6, R12 ;  /* 0x00000006180c723c */ /* 0x048fe2000000180c */
[----:B--2---:R-:W-:Y:S01]  /*27040*/  STL.64 [R1+0x16d8], R10 ;  /* 0x0016d80a01007387 */ /* 0x004fe20000100a00 */
[----:B------:R0:W-:Y:S02]  /*27050*/  STL.64 [R1+0x16d0], R8 ;  /* 0x0016d00801007387 */ /* 0x0001e40000100a00 */
[----:B------:R-:W-:Y:S01]  /*27060*/  IMAD.MOV.U32 R16, RZ, RZ, R6 ;  /* 0x000000ffff107224 */ /* 0x000fe200078e0006 */
[----:B0-----:R-:W2:Y:S01]  /*27070*/  LDL.LU R8, [R1+0x100] ;  /* 0x0001000001087983 */ /* 0x001ea20000300800 */
[----:B------:R-:W2:Y:S02]  /*27080*/  LDL.LU R9, [R1+0x104] ;  /* 0x0001040001097983 */ /* 0x000ea40000300800 */
[----:B------:R-:W2:Y:S02]  /*27090*/  LDL.LU R10, [R1+0x108] ;  /* 0x00010800010a7983 */ /* 0x000ea40000300800 */
[----:B------:R-:W2:Y:S11]  /*270a0*/  LDL.LU R11, [R1+0x10c] ;  /* 0x00010c00010b7983 */ /* 0x000eb60000300800 */
[----:B------:R-:W-:Y:S02]  /*270b0*/  @!UPT UIADD3 URZ, URZ, URZ, URZ ;  /* 0x0000003f3f3ff290 */ /* 0x000fe4000fffe03f */
[----:B------:R0:W-:Y:S01]  /*270c0*/  STL.64 [R1+0x2e0], R12 ;  /* 0x0002e00c01007387 */ /* 0x0001e20000100a00 */
[----:B------:R1:W-:Y:S01]  /*270d0*/  STL.64 [R1+0x2e8], R14 ;  /* 0x0002e80e01007387 */ /* 0x0003e20000100a00 */
[----:B0-----:R-:W-:Y:S02]  /*270e0*/  MOV R12, R7 ;  /* 0x00000007000c7202 */ /* 0x001fe40000000f00 */
[----:B-1----:R-:W3:Y:S01]  /*270f0*/  LDL.LU R14, [R1+0x16fc] ;  /* 0x0016fc00010e7983 */ /* 0x002ee20000300800 */
[----:B------:R-:W2:Y:S02]  /*27100*/  LDL.LU R13, [R1+0x16f8] ;  /* 0x0016f800010d7983 */ /* 0x000ea40000300800 */
[----:B------:R-:W2:Y:S02]  /*27110*/  LDL.LU.64 R6, [R1+0x16f0] ;  /* 0x0016f00001067983 */ /* 0x000ea40000300a00 */
[C---:B--2---:R-:W-:Y:S11]  /*27120*/  HMMA.16816.F32 R20, R24.reuse, R6, R20 ;  /* 0x000000061814723c */ /* 0x044ff60000001814 */
[----:B------:R-:W-:Y:S11]  /*27130*/  @!UPT UIADD3 URZ, URZ, URZ, URZ ;  /* 0x0000003f3f3ff290 */ /* 0x000ff6000fffe03f */
[----:B------:R-:W-:Y:S01]  /*27140*/  @!UPT UIADD3 URZ, URZ, URZ, URZ ;  /* 0x0000003f3f3ff290 */ /* 0x000fe2000fffe03f */
[----:B------:R0:W-:Y:S01]  /*27150*/  STL.64 [R1+0x2f0], R20 ;  /* 0x0002f01401007387 */ /* 0x0001e20000100a00 */
[----:B------:R1:W-:Y:S01]  /*27160*/  STL.64 [R1+0x2f8], R22 ;  /* 0x0002f81601007387 */ /* 0x0003e20000100a00 */
[----:B0-----:R-:W-:Y:S02]  /*27170*/  MOV R21, R6 ;  /* 0x0000000600157202 */ /* 0x001fe40000000f00 */
[----:B-1----:R-:W2:Y:S01]  /*27180*/  LDL.LU.64 R22, [R1+0x16e8] ;  /* 0x0016e80001167983 */ /* 0x002ea20000300a00 */
[----:B------:R-:W-:Y:S02]  /*27190*/  IMAD.MOV.U32 R20, RZ, RZ, R7 ;  /* 0x000000ffff147224 */ /* 0x000fe400078e0007 */
[----:B------:R-:W2:Y:S02]  /*271a0*/  LDL.LU.64 R6, [R1+0x16e0] ;  /* 0x0016e00001067983 */ /* 0x000ea40000300a00 */
[----:B--2---:R-:W-:Y:S01]  /*271b0*/  HMMA.16816.F32 R8, R24, R6, R8 ;  /* 0x000000061808723c */ /* 0x004fe20000001808 */
[----:B------:R-:W-:-:S02]  /*271c0*/  MOV R15, R6 ;  /* 0x00000006000f7202 */ /* 0x000fc40000000f00 */
[----:B------:R-:W-:Y:S11]  /*271d0*/  MOV R18, R7 ;  /* 0x0000000700127202 */ /* 0x000ff60000000f00 */
[----:B------:R-:W-:Y:S09]  /*271e0*/  @!UPT UIADD3 URZ, URZ, URZ, URZ ;  /* 0x0000003f3f3ff290 */ /* 0x000ff2000fffe03f */
[----:B------:R-:W-:Y:S01]  /*271f0*/  STL.64 [R1+0x310], R8 ;  /* 0x0003100801007387 */ /* 0x000fe20000100a00 */
[----:B------:R0:W-:Y:S03]  /*27200*/  STL.64 [R1+0x318], R10 ;  /* 0x0003180a01007387 */ /* 0x0001e60000100a00 */
[----:B0-----:R-:W2:Y:S01]  /*27210*/  LDL.LU.64 R10, [R1+0x16d8] ;  /* 0x0016d800010a7983 */ /* 0x001ea20000300a00 */
[----:B------:R-:W2:Y:S02]  /*27220*/  LDL.LU.64 R8, [R1+0x16d0] ;  /* 0x0016d00001087983 */ /* 0x000ea40000300a00 */
[----:B------:R-:W2:Y:S02]  /*27230*/  LDL.LU.64 R6, [R1+0x16c8] ;  /* 0x0016c80001067983 */ /* 0x000ea40000300a00 */
[----:B------:R-:W2:Y:S02]  /*27240*/  LDL.LU.64 R4, [R1+0x16c0] ;  /* 0x0016c00001047983 */ /* 0x000ea40000300a00 */
[----:B--2---:R-:W-:Y:S11]  /*27250*/  HMMA.16816.F32 R4, R24, R22, R4 ;  /* 0x000000161804723c */ /* 0x004ff60000001804 */
[----:B------:R-:W-:Y:S11]  /*27260*/  @!UPT UIADD3 URZ, URZ, URZ, URZ ;  /* 0x0000003f3f3ff290 */ /* 0x000ff6000fffe03f */
[----:B------:R-:W-:Y:S01]  /*27270*/  @!UPT UIADD3 URZ, URZ, URZ, URZ ;  /* 0x0000003f3f3ff290 */ /* 0x000fe2000fffe03f */
[----:B------:R-:W-:Y:S01]  /*27280*/  STL.64 [R1+0x320], R4 ;  /* 0x0003200401007387 */ /* 0x000fe20000100a00 */
[----:B------:R0:W-:Y:S03]  /*27290*/  STL.64 [R1+0x328], R6 ;  /* 0x0003280601007387 */ /* 0x0001e60000100a00 */
[----:B0-----:R-:W2:Y:S01]  /*272a0*/  LDL.LU.64 R6, [R1+0x16b8] ;  /* 0x0016b80001067983 */ /* 0x001ea20000300a00 */
[----:B------:R-:W2:Y:S02]  /*272b0*/  LDL.LU.64 R4, [R1+0x16b0] ;  /* 0x0016b00001047983 */ /* 0x000ea40000300a00 */
[----:B------:R0:W-:Y:S02]  /*272c0*/  STL.64 [R1+0x15d8], R22 ;  /* 0x0015d81601007387 */ /* 0x0001e40000100a00 */
[----:B0-----:R-:W-:Y:S02]  /*272d0*/  IMAD.MOV.U32 R22, RZ, RZ, R15 ;  /* 0x000000ffff167224 */ /* 0x001fe400078e000f */
[----:B------:R-:W3:Y:S01]  /*272e0*/  LDL.LU R15, [R1+0x16ac] ;  /* 0x0016ac00010f7983 */ /* 0x000ee20000300800 */
[----:B------:R-:W-:-:S02]  /*272f0*/  MOV R23, R18 ;  /* 0x0000001200177202 */ /* 0x000fc40000000f00 */
[----:B------:R-:W3:Y:S03]  /*27300*/  LDL.LU R18, [R1+0x16a8] ;  /* 0x0016a80001127983 */ /* 0x000ee60000300800 */
[----:B------:R0:W-:Y:S02]  /*27310*/  STL.64 [R1+0x15f0], R22 ;  /* 0x0015f01601007387 */ /* 0x0001e40000100a00 */
[----:B0-----:R-:W-:Y:S01]  /*27320*/  MOV R22, R21 ;  /* 0x0000001500167202 */ /* 0x001fe20000000f00 */
[----:B------:R-:W-:-:S05]  /*27330*/  IMAD.MOV.U32 R23, RZ, RZ, R20 ;  /* 0x000000ffff177224 */ /* 0x000fca00078e0014 */
[----:B------:R0:W-:Y:S02]  /*27340*/  STL.64 [R1+0x1608], R22 ;  /* 0x0016081601007387 */ /* 0x0001e40000100a00 */
[----:B0-----:R-:W-:Y:S02]  /*27350*/  MOV R22, R16 ;  /* 0x0000001000167202 */ /* 0x001fe40000000f00 */
[----:B------:R-:W-:-:S05]  /*27360*/  MOV R23, R12 ;  /* 0x0000000c00177202 */ /* 0x000fca0000000f00 */
[----:B------:R2:W-:Y:S02]  /*27370*/  STL.64 [R1+0x1620], R22 ;  /* 0x0016201601007387 */ /* 0x0005e40000100a00 */
[----:B--2---:R-:W-:Y:S02]  /*27380*/  HMMA.16816.F32 R20, R24, R10, R4 ;  /* 0x0000000a1814723c */ /* 0x004fe40000001804 */
[----:B------:R-:W2:Y:S11]  /*27390*/  LDL.LU R4, [R1+0xd0] ;  /* 0x0000d00001047983 */ /* 0x000eb60000300800 */
[----:B------:R-:W-:Y:S10]  /*273a0*/  @!UPT UIADD3 URZ, URZ, URZ, URZ ;  /* 0x0000003f3f3ff290 */ /* 0x000ff4000fffe03f */
[----:B------:R-:W-:Y:S01]  /*273b0*/  STL.64 [R1+0x330], R20 ;  /* 0x0003301401007387 */ /* 0x000fe20000100a00 */
[----:B------:R0:W-:Y:S02]  /*273c0*/  STL.64 [R1+0x338], R22 ;  /* 0x0003381601007387 */ /* 0x0001e40000100a00 */
[----:B------:R-:W2:Y:S02]  /*273d0*/  LDL.LU R5, [R1+0xd4] ;  /* 0x0000d40001057983 */ /* 0x000ea40000300800 */
[----:B------:R-:W2:Y:S01]  /*273e0*/  LDL.LU R6, [R1+0xd8] ;  /* 0x0000d80001067983 */ /* 0x000ea20000300800 */
[----:B------:R-:W2:Y:S01]  /*273f0*/  LDL.LU R7, [R1+0xdc] ;  /* 0x0000dc0001077983 */ /* 0x000ea20000300800 */
[----:B------:R1:W-:Y:S01]  /*27400*/  STL.64 [R1+0x15d0], R10 ;  /* 0x0015d00a01007387 */ /* 0x0003e20000100a00 */
[----:B0-----:R-:W-:Y:S01]  /*27410*/  MOV R23, R8 ;  /* 0x0000000800177202 */ /* 0x001fe20000000f00 */
[----:B------:R-:W-:Y:S01]  /*27420*/  IMAD.MOV.U32 R22, RZ, RZ, R9 ;  /* 0x000000ffff167224 */ /* 0x000fe200078e0009 */
[----:B------:R-:W-:Y:S01]  /*27430*/  MOV R8, R29 ;  /* 0x0000001d00087202 */ /* 0x000fe20000000f00 */
[----:B------:R-:W-:Y:S01]  /*27440*/  IMAD.MOV.U32 R9, RZ, RZ, R3 ;  /* 0x000000ffff097224 */ /* 0x000fe200078e0003 */
[----:B-1----:R-:W-:-:S02]  /*27450*/  MOV R10, R0 ;  /* 0x00000000000a7202 */ /* 0x002fc40000000f00 */
[----:B------:R-:W-:Y:S01]  /*27460*/  MOV R11, R28 ;  /* 0x0000001c000b7202 */ /* 0x000fe20000000f00 */
[----:B------:R-:W2:Y:S01]  /*27470*/  LDL.LU R29, [R1+0x16a4] ;  /* 0x0016a400011d7983 */ /* 0x000ea20000300800 */
[----:B------:R-:W4:Y:S02]  /*27480*/  LDL.LU R3, [R1+0x16a0] ;  /* 0x0016a00001037983 */ /* 0x000f240000300800 */
[----:B------:R-:W4:Y:S02]  /*27490*/  LDL.LU R0, [R1+0x169c] ;  /* 0x00169c0001007983 */ /* 0x000f240000300800 */
[----:B------:R-:W4:Y:S01]  /*274a0*/  LDL.LU R28, [R1+0x1698] ;  /* 0x00169800011c7983 */ /* 0x000f220000300800 */
[----:B------:R-:W-:Y:S01]  /*274b0*/  STL.64 [R1+0x15e8], R10 ;  /* 0x0015e80a01007387 */ /* 0x000fe20000100a00 */
[----:B------:R3:W-:Y:S02]  /*274c0*/  STL.64 [R1+0x15e0], R8 ;  /* 0x0015e00801007387 */ /* 0x0007e40000100a00 */
[----:B---3--:R-:W-:Y:S01]  /*274d0*/  IMAD.MOV.U32 R8, RZ, RZ, R15 ;  /* 0x000000ffff087224 */ /* 0x008fe200078e000f */
[----:B------:R-:W-:Y:S01]  /*274e0*/  MOV R9, R14 ;  /* 0x0000000e00097202 */ /* 0x000fe20000000f00 */
[----:B------:R-:W3:Y:S01]  /*274f0*/  LDL.LU R15, [R1+0x1694] ;  /* 0x00169400010f7983 */ /* 0x000ee20000300800 */
[----:B------:R-:W3:Y:S01]  /*27500*/  LDL.LU R14, [R1+0x1690] ;  /* 0x00169000010e7983 */ /* 0x000ee20000300800 */
[----:B------:R-:W-:-:S02]  /*27510*/  MOV R10, R19 ;  /* 0x00000013000a7202 */ /* 0x000fc40000000f00 */
[----:B------:R-:W3:Y:S01]  /*27520*/  LDL.LU R19, [R1+0x168c] ;  /* 0x00168c0001137983 */ /* 0x000ee20000300800 */
[----:B------:R-:W-:Y:S02]  /*27530*/  IMAD.MOV.U32 R11, RZ, RZ, R2 ;  /* 0x000000ffff0b7224 */ /* 0x000fe400078e0002 */
[----:B------:R-:W3:Y:S03]  /*27540*/  LDL.LU R2, [R1+0x1688] ;  /* 0x0016880001027983 */ /* 0x000ee60000300800 */
[----:B------:R0:W-:Y:S01]  /*27550*/  STL.64 [R1+0x1600], R10 ;  /* 0x0016000a01007387 */ /* 0x0001e20000100a00 */
[----:B------:R4:W-:Y:S01]  /*27560*/  STL.64 [R1+0x15f8], R8 ;  /* 0x0015f80801007387 */ /* 0x0009e20000100a00 */
[----:B0-----:R-:W-:Y:S01]  /*27570*/  MOV R11, R18 ;  /* 0x00000012000b7202 */ /* 0x001fe20000000f00 */
[----:B--2---:R-:W-:Y:S01]  /*27580*/  IMAD.MOV.U32 R10, RZ, RZ, R29 ;  /* 0x000000ffff0a7224 */ /* 0x004fe200078e001d */
[----:B----4-:R-:W-:-:S02]  /*27590*/  MOV R9, R3 ;  /* 0x0000000300097202 */ /* 0x010fc40000000f00 */
[----:B------:R-:W-:Y:S02]  /*275a0*/  MOV R8, R0 ;  /* 0x0000000000087202 */ /* 0x000fe40000000f00 */
[----:B------:R-:W2:Y:S01]  /*275b0*/  LDL.LU R0, [R1+0x1684] ;  /* 0x0016840001007983 */ /* 0x000ea20000300800 */
[----:B------:R-:W4:Y:S02]  /*275c0*/  LDL.LU R3, [R1+0x1680] ;  /* 0x0016800001037983 */ /* 0x000f240000300800 */
[----:B------:R-:W4:Y:S02]  /*275d0*/  LDL.LU R29, [R1+0x167c] ;  /* 0x00167c00011d7983 */ /* 0x000f240000300800 */
[----:B------:R-:W4:Y:S01]  /*275e0*/  LDL.LU R18, [R1+0x1678] ;  /* 0x0016780001127983 */ /* 0x000f220000300800 */
[----:B------:R3:W-:Y:S01]  /*275f0*/  STL.64 [R1+0x1618], R10 ;  /* 0x0016180a01007387 */ /* 0x0007e20000100a00 */
[----:B------:R0:W-:Y:S01]  /*27600*/  STL.64 [R1+0x1610], R8 ;  /* 0x0016100801007387 */ /* 0x0001e20000100a00 */
[----:B---3--:R-:W-:Y:S01]  /*27610*/  MOV R10, R15 ;  /* 0x0000000f000a7202 */ /* 0x008fe20000000f00 */
[----:B0-----:R-:W-:Y:S01]  /*27620*/  IMAD.MOV.U32 R9, RZ, RZ, R14 ;  /* 0x000000ffff097224 */ /* 0x001fe200078e000e */
[----:B------:R-:W-:-:S02]  /*27630*/  MOV R8, R19 ;  /* 0x0000001300087202 */ /* 0x000fc40000000f00 */
[----:B------:R-:W3:Y:S01]  /*27640*/  LDL.LU R19, [R1+0x1674] ;  /* 0x0016740001137983 */ /* 0x000ee20000300800 */
[----:B------:R-:W3:Y:S02]  /*27650*/  LDL.LU R14, [R1+0x1670] ;  /* 0x00167000010e7983 */ /* 0x000ee40000300800 */
[----:B------:R-:W3:Y:S01]  /*27660*/  LDL.LU R15, [R1+0x166c] ;  /* 0x00166c00010f7983 */ /* 0x000ee20000300800 */
[----:B------:R-:W-:Y:S02]  /*27670*/  MOV R11, R28 ;  /* 0x0000001c000b7202 */ /* 0x000fe40000000f00 */
[----:B------:R-:W3:Y:S03]  /*27680*/  LDL.LU R28, [R1+0x1668] ;  /* 0x00166800011c7983 */ /* 0x000ee60000300800 */
[----:B------:R0:W-:Y:S02]  /*27690*/  STL.64 [R1+0x1630], R10 ;  /* 0x0016300a01007387 */ /* 0x0001e40000100a00 */
[----:B------:R4:W-:Y:S02]  /*276a0*/  STL.64 [R1+0x1628], R8 ;  /* 0x0016280801007387 */ /* 0x0009e40000100a00 */
[----:B0-----:R-:W-:Y:S01]  /*276b0*/  IMAD.MOV.U32 R11, RZ, RZ, R2 ;  /* 0x000000ffff0b7224 */ /* 0x001fe200078e0002 */
[----:B--2---:R-:W-:-:S02]  /*276c0*/  MOV R10, R0 ;  /* 0x00000000000a7202 */ /* 0x004fc40000000f00 */
[----:B----4-:R-:W-:Y:S01]  /*276d0*/  MOV R9, R3 ;  /* 0x0000000300097202 */ /* 0x010fe20000000f00 */
[----:B------:R-:W-:Y:S02]  /*276e0*/  IMAD.MOV.U32 R8, RZ, RZ, R29 ;  /* 0x000000ffff087224 */ /* 0x000fe400078e001d */
[----:B------:R-:W2:Y:S01]  /*276f0*/  LDL.LU R29, [R1+0x1664] ;  /* 0x00166400011d7983 */ /* 0x000ea20000300800 */
[----:B------:R-:W4:Y:S02]  /*27700*/  LDL.LU R3, [R1+0x1660] ;  /* 0x0016600001037983 */ /* 0x000f240000300800 */
[----:B------:R-:W2:Y:S02]  /*27710*/  LDL.LU R0, [R1+0x165c] ;  /* 0x00165c0001007983 */ /* 0x000ea40000300800 */
[----:B------:R-:W2:Y:S01]  /*27720*/  LDL.LU R2, [R1+0x1658] ;  /* 0x0016580001027983 */ /* 0x000ea20000300800 */
[C---:B---3--:R-:W-:Y:S11]  /*27730*/  HMMA.16816.F32 R4, R24.reuse, R14, R4 ;  /* 0x0000000e1804723c */ /* 0x048ff60000001804 */
[----:B------:R-:W-:Y:S11]  /*27740*/  @!UPT UIADD3 URZ, URZ, URZ, URZ ;  /* 0x0000003f3f3ff290 */ /* 0x000ff6000fffe03f */
[----:B------:R-:W-:Y:S01]  /*27750*/  @!UPT UIADD3 URZ, URZ, URZ, URZ ;  /* 0x0000003f3f3ff290 */ /* 0x000fe2000fffe03f */
[----:B------:R-:W-:Y:S01]  /*27760*/  STL.64 [R1+0x340], R4 ;  /* 0x0003400401007387 */ /* 0x000fe20000100a00 */
[----:B------:R0:W-:Y:S03]  /*27770*/  STL.64 [R1+0x348], R6 ;  /* 0x0003480601007387 */ /* 0x0001e60000100a00 */
[----:B0-----:R-:W3:Y:S01]  /*27780*/  LDL.LU.64 R6, [R1+0x1650] ;  /* 0x0016500001067983 */ /* 0x001ee20000300a00 */
[----:B------:R-:W3:Y:S02]  /*27790*/  LDL.LU.64 R4, [R1+0x1648] ;  /* 0x0016480001047983 */ /* 0x000ee40000300a00 */
[----:B------:R-:W2:Y:S02]  /*277a0*/  LDL.LU R16, [R1+0x55c] ;  /* 0x00055c0001107983 */ /* 0x000ea40000300800 */
[----:B------:R-:W2:Y:S01]  /*277b0*/  LDL.LU R12, [R1+0x560] ;  /* 0x00056000010c7983 */ /* 0x000ea20000300800 */
[----:B---3--:R-:W-:Y:S01]  /*277c0*/  HMMA.16816.F32 R24, R24, R18, R4 ;  /* 0x000000121818723c */ /* 0x008fe20000001804 */
[----:B------:R-:W3:Y:S01]  /*277d0*/  LDL.LU.64 R6, [R1+0x1640] ;  /* 0x0016400001067983 */ /* 0x000ee20000300a00 */
[----:B------:R-:W3:Y:S11]  /*277e0*/  LDL.LU.64 R4, [R1+0x1638] ;  /* 0x0016380001047983 */ /* 0x000ef60000300a00 */
[----:B------:R-:W-:Y:S10]  /*277f0*/  @!UPT UIADD3 URZ, URZ, URZ, URZ ;  /* 0x0000003f3f3ff290 */ /* 0x000ff4000fffe03f */
[----:B------:R0:W-:Y:S01]  /*27800*/  STL.64 [R1+0x350], R24 ;  /* 0x0003501801007387 */ /* 0x0001e20000100a00 */
[----:B------:R1:W-:Y:S03]  /*27810*/  STL.64 [R1+0x358], R26 ;  /* 0x0003581a01007387 */ /* 0x0003e60000100a00 */
[----:B0-----:R-:W4:Y:S01]  /*27820*/  LDL.LU R25, [R1+0x504] ;  /* 0x0005040001197983 */ /* 0x001f220000300800 */
[----:B-1----:R-:W4:Y:S02]  /*27830*/  LDL.LU R26, [R1+0x558] ;  /* 0x00055800011a7983 */ /* 0x002f240000300800 */
[----:B------:R-:W2:Y:S01]  /*27840*/  LDL.LU R27, [R1+0x544] ;  /* 0x00054400011b7983 */ /* 0x000ea20000300800 */
        /* <DEDUP_REMOVED lines=8> */
[----:B------:R-:W3:Y:S01]  /*278d0*/  LDL.LU.64 R10, [R1+0x1618] ;  /* 0x00161800010a7983 */ /* 0x000ee20000300a00 */
[----:B------:R-:W3:Y:S11]  /*278e0*/  LDL.LU.64 R8, [R1+0x1610] ;  /* 0x0016100001087983 */ /* 0x000ef60000300a00 */
[----:B------:R-:W-:Y:S09]  /*278f0*/  @!UPT UIADD3 URZ, URZ, URZ, URZ ;  /* 0x0000003f3f3ff290 */ /* 0x000ff2000fffe03f */
        /* <DEDUP_REMOVED lines=18> */
[----:B------:R-:W3:Y:S11]  /*27a20*/  LDL.LU.64 R10, [R1+0x15d0] ;  /* 0x0015d000010a7983 */ /* 0x000ef60000300a00 */
[----:B------:R-:W-:Y:S10]  /*27a30*/  @!UPT UIADD3 URZ, URZ, URZ, URZ ;  /* 0x0000003f3f3ff290 */ /* 0x000ff4000fffe03f */
[----:B------:R-:W-:Y:S01]  /*27a40*/  STL.64 [R1+0x3a0], R20 ;  /* 0x0003a01401007387 */ /* 0x000fe20000100a00 */
[----:B------:R0:W-:Y:S03]  /*27a50*/  STL.64 [R1+0x3a8], R22 ;  /* 0x0003a81601007387 */ /* 0x0001e60000100a00 */
[----:B0-----:R-:W3:Y:S01]  /*27a60*/  LDL.LU.64 R22, [R1+0x15c8] ;  /* 0x0015c80001167983 */ /* 0x001ee20000300a00 */
[----:B------:R-:W3:Y:S02]  /*27a70*/  LDL.LU.64 R20, [R1+0x15c0] ;  /* 0x0015c00001147983 */ /* 0x000ee40000300a00 */
[C---:B---3--:R-:W-:Y:S01]  /*27a80*/  HMMA.16816.F32 R8, R4.reuse, R10, R20 ;  /* 0x0000000a0408723c */ /* 0x048fe20000001814 */
[----:B------:R-:W3:Y:S01]  /*27a90*/  LDL.LU.64 R22, [R1+0x15b8] ;  /* 0x0015b80001167983 */ /* 0x000ee20000300a00 */
[----:B------:R-:W3:Y:S11]  /*27aa0*/  LDL.LU.64 R20, [R1+0x15b0] ;  /* 0x0015b00001147983 */ /* 0x000ef60000300a00 */
[----:B------:R-:W-:Y:S10]  /*27ab0*/  @!UPT UIADD3 URZ, URZ, URZ, URZ ;  /* 0x0000003f3f3ff290 */ /* 0x000ff4000fffe03f */
[----:B------:R-:W-:Y:S01]  /*27ac0*/  STL.64 [R1+0x3b0], R8 ;  /* 0x0003b00801007387 */ /* 0x000fe20000100a00 */
[----:B------:R0:W-:Y:S03]  /*27ad0*/  STL.64 [R1+0x3b8], R10 ;  /* 0x0003b80a01007387 */ /* 0x0001e60000100a00 */
[----:B0-----:R-:W3:Y:S01]  /*27ae0*/  LDL.LU.64 R10, [R1+0x15a8] ;  /* 0x0015a800010a7983 */ /* 0x001ee20000300a00 */
[----:B------:R-:W3:Y:S01]  /*27af0*/  LDL.LU.64 R8, [R1+0x15a0] ;  /* 0x0015a00001087983 */ /* 0x000ee20000300a00 */
[----:B--2---:R-:W-:Y:S01]  /*27b00*/  IADD3 R27, R27, 0x80, RZ ;  /* 0x000000801b1b7810 */ /* 0x004fe20007ffe0ff */
[----:B----4-:R-:W-:Y:S01]  /*27b10*/  FFMA R26, R3, R26, R25 ;  /* 0x0000001a031a7223 */ /* 0x010fe20000000019 */
[C---:B---3--:R-:W-:Y:S11]  /*27b20*/  HMMA.16816.F32 R8, R4.reuse, R14, R8 ;  /* 0x0000000e0408723c */ /* 0x048ff60000001808 */
[----:B------:R-:W-:Y:S11]  /*27b30*/  @!UPT UIADD3 URZ, URZ, URZ, URZ ;  /* 0x0000003f3f3ff290 */ /* 0x000ff6000fffe03f */
[----:B------:R-:W-:Y:S01]  /*27b40*/  @!UPT UIADD3 URZ, URZ, URZ, URZ ;  /* 0x0000003f3f3ff290 */ /* 0x000fe2000fffe03f */
[----:B------:R-:W-:Y:S01]  /*27b50*/  STL.64 [R1+0x3c0], R8 ;  /* 0x0003c00801007387 */ /* 0x000fe20000100a00 */
[----:B------:R0:W-:Y:S02]  /*27b60*/  STL.64 [R1+0x3c8], R10 ;  /* 0x0003c80a01007387 */ /* 0x0001e40000100a00 */
[----:B0-----:R-:W-:Y:S11]  /*27b70*/  HMMA.16816.F32 R8, R4, R18, R20 ;  /* 0x000000120408723c */ /* 0x001ff60000001814 */
[----:B------:R-:W-:Y:S11]  /*27b80*/  @!UPT UIADD3 URZ, URZ, URZ, URZ ;  /* 0x0000003f3f3ff290 */ /* 0x000ff6000fffe03f */
[----:B------:R-:W-:Y:S01]  /*27b90*/  @!UPT UIADD3 URZ, URZ, URZ, URZ ;  /* 0x0000003f3f3ff290 */ /* 0x000fe2000fffe03f */
[----:B------:R-:W-:Y:S01]  /*27ba0*/  STL.64 [R1+0x3d0], R8 ;  /* 0x0003d00801007387 */ /* 0x000fe20000100a00 */
[----:B------:R-:W-:Y:S02]  /*27bb0*/  STL.64 [R1+0x3d8], R10 ;  /* 0x0003d80a01007387 */ /* 0x000fe40000100a00 */
[----:B------:R-:W2:Y:S02]  /*27bc0*/  LDL.LU R3, [R1+0x159c] ;  /* 0x00159c0001037983 */ /* 0x000ea40000300800 */
[----:B------:R-:W-:Y:S01]  /*27bd0*/  STL [R1+0x544], R27 ;  /* 0x0005441b01007387 */ /* 0x000fe20000100800 */
[----:B------:R-:W-:Y:S01]  /*27be0*/  STL [R1+0x558], R26 ;  /* 0x0005581a01007387 */ /* 0x000fe20000100800 */
[----:B------:R-:W3:Y:S01]  /*27bf0*/  LDL R5, [R1+0x2c0] ;  /* 0x0002c00001057983 */ /* 0x000ee20000100800 */
[----:B------:R-:W-:Y:S01]  /*27c00*/  MOV R4, 0x80 ;  /* 0x0000008000047802 */ /* 0x000fe20000000f00 */
[----:B------:R-:W-:Y:S02]  /*27c10*/  FFMA R16, R29, R16, R17 ;  /* 0x000000101d107223 */ /* 0x000fe40000000011 */
[----:B------:R-:W-:-:S02]  /*27c20*/  FFMA R12, R28, R12, R13 ;  /* 0x0000000c1c0c7223 */ /* 0x000fc4000000000d */
[C---:B------:R-:W-:Y:S02]  /*27c30*/  IMAD R2, R4.reuse, c[0x0][0x1a4], R2 ;  /* 0x0000690004027a24 */ /* 0x040fe400078e0202 */
[----:B------:R-:W-:Y:S01]  /*27c40*/  IMAD R0, R4, c[0x0][0x1b4], R0 ;  /* 0x00006d0004007a24 */ /* 0x000fe200078e0200 */
[----:B------:R-:W-:Y:S01]  /*27c50*/  STL [R1+0x55c], R16 ;  /* 0x00055c1001007387 */ /* 0x000fe20000100800 */
[----:B------:R-:W4:Y:S02]  /*27c60*/  LDL R4, [R1+0x2bc] ;  /* 0x0002bc0001047983 */ /* 0x000f240000100800 */
[----:B------:R-:W-:Y:S01]  /*27c70*/  STL [R1+0x560], R12 ;  /* 0x0005600c01007387 */ /* 0x000fe20000100800 */
[----:B---3--:R0:W-:Y:S04]  /*27c80*/  STL [R1+0x534], R5 ;  /* 0x0005340501007387 */ /* 0x0081e80000100800 */
[----:B0-----:R-:W3:Y:S01]  /*27c90*/  LDL R5, [R1+0x2b8] ;  /* 0x0002b80001057983 */ /* 0x001ee20000100800 */
[----:B----4-:R2:W-:Y:S02]  /*27ca0*/  STL [R1+0x538], R4 ;  /* 0x0005380401007387 */ /* 0x0105e40000100800 */
[----:B--2---:R-:W-:-:S02]  /*27cb0*/  MOV R4, R3 ;  /* 0x0000000300047202 */ /* 0x004fc40000000f00 */
[----:B------:R0:W5:Y:S01]  /*27cc0*/  LDL.LU R3, [R1+0x1598] ;  /* 0x0015980001037983 */ /* 0x0001620000300800 */
[----:B------:R-:W-:-:S03]  /*27cd0*/  ISETP.GE.AND P2, PT, R27, c[0x0][0x1d0], PT ;  /* 0x000074001b007a0c */ /* 0x000fc60003f46270 */
[----:B---3--:R0:W-:Y:S01]  /*27ce0*/  STL [R1+0x53c], R5 ;  /* 0x00053c0501007387 */ /* 0x0081e20000100800 */
[----:B------:R0:W-:Y:S09]  /*27cf0*/  STL [R1+0x540], R4 ;  /* 0x0005400401007387 */ /* 0x0001f20000100800 */
[----:B------:R-:W-:Y:S01]  /*27d00*/  @P2 CALL.REL.NOINC `(.L_x_0) ;  /* 0x0000001000002944 */ /* 0x000fe20003c00000 */
[----:B------:R-:W-:Y:S05]  /*27d10*/  BRA `(.L_x_1) ;  /* 0xfffe413000007947 */ /* 0x000fea000383ffff */
.L_x_0:
[----:B01----:R-:W0:Y:S01]  /*27d20*/  S2R R4, SR_TID.X ;  /* 0x0000000000047919 */ /* 0x003e220000002100 */
[----:B-----5:R-:W-:-:S03]  /*27d30*/  IMAD.MOV.U32 R3, RZ, RZ, c[0x0][0x1c8] ;  /* 0x00007200ff037624 */ /* 0x020fc600078e00ff */
[----:B------:R-:W1:Y:S04]  /*27d40*/  S2R R12, SR_TID.X ;  /* 0x00000000000c7919 */ /* 0x000e680000002100 */
[----:B------:R-:W2:Y:S04]  /*27d50*/  S2R R14, SR_CTAID.X ;  /* 0x00000000000e7919 */ /* 0x000ea80000002500 */
[----:B------:R-:W3:Y:S04]  /*27d60*/  S2R R15, SR_CTAID.Y ;  /* 0x00000000000f7919 */ /* 0x000ee80000002600 */
[----:B------:R-:W4:Y:S04]  /*27d70*/  S2R R18, SR_TID.X ;  /* 0x0000000000127919 */ /* 0x000f280000002100 */
[----:B------:R-:W-:Y:S01]  /*27d80*/  BAR.SYNC.DEFER_BLOCKING 0x0 ;  /* 0x0000000000007b1d */ /* 0x000fe20000010000 */
[----:B0-----:R-:W-:-:S04]  /*27d90*/  SHF.R.U32.HI R4, RZ, 0x5, R4 ;  /* 0x00000005ff047819 */ /* 0x001fc80000011604 */
[----:B------:R-:W-:Y:S02]  /*27da0*/  SGXT.U32 R4, R4, 0x3 ;  /* 0x000000030404781a */ /* 0x000fe40000000000 */
[----:B-1----:R-:W-:-:S03]  /*27db0*/  LOP3.LUT R13, R12, 0x1f, RZ, 0xc0, !PT ;  /* 0x0000001f0c0d7812 */ /* 0x002fc600078ec0ff */
[----:B------:R-:W-:Y:S02]  /*27dc0*/  IMAD R4, R4, c[0x0][0x1c8], RZ ;  /* 0x0000720004047a24 */ /* 0x000fe400078e02ff */
[----:B--2---:R-:W-:Y:S02]  /*27dd0*/  IMAD R14, R14, 0x20, R13 ;  /* 0x000000200e0e7824 */ /* 0x004fe400078e020d */
[----:B------:R-:W0:Y:S01]  /*27de0*/  S2R R13, SR_TID.X ;  /* 0x00000000000d7919 */ /* 0x000e220000002100 */
[----:B------:R-:W-:Y:S01]  /*27df0*/  LEA R26, R3, R4, 0x3 ;  /* 0x00000004031a7211 */ /* 0x000fe200078e18ff */
[----:B---3--:R-:W-:Y:S02]  /*27e00*/  IMAD R2, R15, c[0x0][0x1c0], RZ ;  /* 0x000070000f027a24 */ /* 0x008fe400078e02ff */
[----:B------:R-:W-:Y:S01]  /*27e10*/  IMAD R22, R14, c[0x0][0x1c4], RZ ;  /* 0x000071000e167a24 */ /* 0x000fe200078e02ff */
[----:B------:R-:W-:Y:S02]  /*27e20*/  LEA R21, R3, R26, 0x3 ;  /* 0x0000001a03157211 */ /* 0x000fe400078e18ff */
[----:B------:R-:W-:-:S02]  /*27e30*/  SHF.L.U32 R17, R2, 0x1, RZ ;  /* 0x0000000102117819 */ /* 0x000fc400000006ff */
[C---:B------:R-:W-:Y:S01]  /*27e40*/  SHF.L.U32 R0, R22.reuse, 0x1, RZ ;  /* 0x0000000116007819 */ /* 0x040fe200000006ff */
[C---:B------:R-:W-:Y:S02]  /*27e50*/  IMAD R16, R3.reuse, 0x8, R21 ;  /* 0x0000000803107824 */ /* 0x040fe400078e0215 */
[----:B------:R-:W-:Y:S01]  /*27e60*/  IMAD.HI R22, R22, 0x2, RZ ;  /* 0x0000000216167827 */ /* 0x000fe200078e02ff */
[----:B------:R-:W-:Y:S02]  /*27e70*/  IADD3 R0, P1, P2, R0, c[0x0][0x178], R17 ;  /* 0x00005e0000007a10 */ /* 0x000fe40007a3e011 */
[----:B------:R-:W-:-:S04]  /*27e80*/  LEA R20, R3, R16, 0x3 ;  /* 0x0000001003147211 */ /* 0x000fc800078e18ff */
[----:B------:R-:W-:-:S05]  /*27e90*/  LEA R25, R3, R20, 0x3 ;  /* 0x0000001403197211 */ /* 0x000fca00078e18ff */
[----:B------:R-:W-:Y:S01]  /*27ea0*/  IMAD R4, R3, 0x8, R25 ;  /* 0x0000000803047824 */ /* 0x000fe200078e0219 */
[----:B0-----:R-:W-:-:S04]  /*27eb0*/  LOP3.LUT R13, R13, 0xff, RZ, 0xc0, !PT ;  /* 0x000000ff0d0d7812 */ /* 0x001fc800078ec0ff */
[----:B------:R-:W-:Y:S02]  /*27ec0*/  LEA R5, R3, R4, 0x3 ;  /* 0x0000000403057211 */ /* 0x000fe400078e18ff */
[----:B------:R-:W-:Y:S02]  /*27ed0*/  ISETP.GE.U32.AND P0, PT, R13, 0x20, PT ;  /* 0x000000200d00780c */ /* 0x000fe40003f06070 */
[C---:B------:R-:W-:Y:S01]  /*27ee0*/  LEA R6, R3.reuse, R5, 0x3 ;  /* 0x0000000503067211 */ /* 0x040fe200078e18ff */
[----:B------:R0:W-:Y:S04]  /*27ef0*/  STL.64 [R1+0x1788], R4 ;  /* 0x0017880401007387 */ /* 0x0001e80000100a00 */
[----:B------:R-:W-:-:S05]  /*27f00*/  IMAD R7, R3, 0x8, R6 ;  /* 0x0000000803077824 */ /* 0x000fca00078e0206 */
[C---:B------:R-:W-:Y:S01]  /*27f10*/  LEA R8, R3.reuse, R7, 0x3 ;  /* 0x0000000703087211 */ /* 0x040fe200078e18ff */
[----:B0-----:R-:W0:Y:S03]  /*27f20*/  S2R R5, SR_TID.X ;  /* 0x0000000000057919 */ /* 0x001e260000002100 */
[----:B------:R-:W-:Y:S02]  /*27f30*/  LEA R9, R3, R8, 0x3 ;  /* 0x0000000803097211 */ /* 0x000fe400078e18ff */
[----:B----4-:R-:W-:-:S03]  /*27f40*/  LOP3.LUT R4, R18, 0xc0, RZ, 0xc0, !PT ;  /* 0x000000c012047812 */ /* 0x010fc600078ec0ff */
[----:B------:R-:W-:Y:S01]  /*27f50*/  IMAD R10, R3, 0x8, R9 ;  /* 0x00000008030a7824 */ /* 0x000fe200078e0209 */
[----:B------:R-:W-:Y:S01]  /*27f60*/  SHF.R.U32.HI R29, RZ, 0x1, R4 ;  /* 0x00000001ff1d7819 */ /* 0x000fe20000011604 */
[----:B------:R-:W-:-:S03]  /*27f70*/  IMAD.HI R4, R2, 0x2, RZ ;  /* 0x0000000202047827 */ /* 0x000fc600078e02ff */
[----:B------:R-:W-:-:S04]  /*27f80*/  LEA R11, R3, R10, 0x3 ;  /* 0x0000000a030b7211 */ /* 0x000fc800078e18ff */
[C---:B------:R-:W-:Y:S01]  /*27f90*/  LEA R12, R3.reuse, R11, 0x3 ;  /* 0x0000000b030c7211 */ /* 0x040fe200078e18ff */
[----:B------:R1:W-:Y:S03]  /*27fa0*/  STL.64 [R1+0x1780], R10 ;  /* 0x0017800a01007387 */ /* 0x0003e60000100a00 */
[----:B------:R-:W-:Y:S01]  /*27fb0*/  LEA R15, R3, R12, 0x3 ;  /* 0x0000000c030f7211 */ /* 0x000fe200078e18ff */
[C---:B0-----:R-:W-:Y:S01]  /*27fc0*/  IMAD.SHL.U32 R17, R5.reuse, 0x4, RZ ;  /* 0x0000000405117824 */ /* 0x041fe200078e00ff */
[C---:B------:R-:W-:Y:S01]  /*27fd0*/  SHF.L.U32 R27, R5.reuse, 0x5, RZ ;  /* 0x00000005051b7819 */ /* 0x040fe200000006ff */
[C---:B------:R-:W-:Y:S01]  /*27fe0*/  IMAD.SHL.U32 R24, R5.reuse, 0x1000, RZ ;  /* 0x0000100005187824 */ /* 0x040fe200078e00ff */
[----:B------:R-:W-:Y:S01]  /*27ff0*/  LOP3.LUT R28, R5, 0x18, RZ, 0xc0, !PT ;  /* 0x00000018051c7812 */ /* 0x000fe200078ec0ff */
[----:B------:R-:W-:Y:S01]  /*28000*/  IMAD R14, R3, 0x8, R15 ;  /* 0x00000008030e7824 */ /* 0x000fe200078e020f */
[----:B------:R-:W-:-:S02]  /*28010*/  SHF.L.U32 R23, R5, 0x4, RZ ;  /* 0x0000000405177819 */ /* 0x000fc400000006ff */
[----:B-1----:R-:W-:Y:S02]  /*28020*/  LOP3.LUT R10, R17, 0x70, RZ, 0xc0, !PT ;  /* 0x00000070110a7812 */ /* 0x002fe400078ec0ff */
[----:B------:R-:W-:Y:S01]  /*28030*/  SHF.R.U32.HI R5, RZ, 0x5, R5 ;  /* 0x00000005ff057819 */ /* 0x000fe20000011605 */
[----:B------:R0:W-:Y:S01]  /*28040*/  STL.64 [R1+0x1778], R14 ;  /* 0x0017780e01007387 */ /* 0x0001e20000100a00 */
[----:B------:R-:W-:Y:S02]  /*28050*/  LOP3.LUT R24, R24, 0x6000, RZ, 0xc0, !PT ;  /* 0x0000600018187812 */ /* 0x000fe400078ec0ff */
[----:B------:R-:W-:Y:S02]  /*28060*/  LOP3.LUT R27, R10, 0x1c60, R27, 0x78, !PT ;  /* 0x00001c600a1b7812 */ /* 0x000fe400078e781b */
[----:B------:R-:W-:Y:S02]  /*28070*/  SGXT.U32 R5, R5, 0x3 ;  /* 0x000000030505781a */ /* 0x000fe40000000000 */
[----:B------:R-:W-:Y:S01]  /*28080*/  LOP3.LUT R2, R24, 0x3f0, R23, 0xf8, !PT ;  /* 0x000003f018027812 */ /* 0x000fe200078ef817 */
[----:B------:R-:W-:Y:S01]  /*28090*/  IMAD R10, R28, 0x400, R27 ;  /* 0x000004001c0a7824 */ /* 0x000fe200078e021b */
[----:B------:R-:W-:Y:S01]  /*280a0*/  LOP3.LUT R23, R23, 0x70, RZ, 0xc0, !PT ;  /* 0x0000007017177812 */ /* 0x000fe200078ec0ff */
[----:B------:R-:W-:Y:S01]  /*280b0*/  IMAD R27, R5, c[0x0][0x1c8], RZ ;  /* 0x00007200051b7a24 */ /* 0x000fe200078e02ff */
[----:B------:R-:W-:-:S02]  /*280c0*/  LOP3.LUT R5, R2, R29, RZ, 0x3c, !PT ;  /* 0x0000001d02057212 */ /* 0x000fc400078e3cff */
[----:B------:R-:W-:Y:S02]  /*280d0*/  LEA.HI R11, R28, R23, RZ, 0x1f ;  /* 0x000000171c0b7211 */ /* 0x000fe400078ff8ff */
[----:B------:R-:W-:Y:S02]  /*280e0*/  LEA R13, R3, R14, 0x3 ;  /* 0x0000000e030d7211 */ /* 0x000fe400078e18ff */
[----:B------:R-:W-:Y:S01]  /*280f0*/  IADD3.X R2, R22, c[0x0][0x17c], R4, P1, P2 ;  /* 0x00005f0016027a10 */ /* 0x000fe20000fe4404 */
[----:B------:R-:W-:Y:S01]  /*28100*/  STL [R1+0x400], R11 ;  /* 0x0004000b01007387 */ /* 0x000fe20000100800 */
[-C--:B0-----:R-:W-:Y:S02]  /*28110*/  LEA R14, P1, R27, R0.reuse, 0x1 ;  /* 0x000000001b0e7211 */ /* 0x081fe400078208ff */
[----:B------:R-:W-:Y:S01]  /*28120*/  LEA R4, P3, R21, R0, 0x1 ;  /* 0x0000000015047211 */ /* 0x000fe200078608ff */
[----:B------:R0:W-:Y:S01]  /*28130*/  STL [R1+0x9c], R10 ;  /* 0x00009c0a01007387 */ /* 0x0001e20000100800 */
[----:B------:R-:W-:-:S02]  /*28140*/  LEA.HI.X.SX32 R15, R27, R2, 0x1, P1 ;  /* 0x000000021b0f7211 */ /* 0x000fc400008f0eff */
[C---:B------:R-:W-:Y:S01]  /*28150*/  LEA R19, R3.reuse, R13, 0x3 ;  /* 0x0000000d03137211 */ /* 0x040fe200078e18ff */
[----:B------:R1:W-:Y:S03]  /*28160*/  STL [R1+0xa0], R5 ;  /* 0x0000a00501007387 */ /* 0x0003e60000100800 */
[----:B------:R-:W-:Y:S01]  /*28170*/  LEA R18, R3, R19, 0x3 ;  /* 0x0000001303127211 */ /* 0x000fe200078e18ff */
[----:B------:R2:W-:Y:S01]  /*28180*/  STL.64 [R1+0x3f8], R14 ;  /* 0x0003f80e01007387 */ /* 0x0005e20000100a00 */
[----:B0-----:R-:W-:-:S03]  /*28190*/  LEA R10, P2, R26, R0, 0x1 ;  /* 0x000000001a0a7211 */ /* 0x001fc600078408ff */
[----:B------:R-:W-:Y:S01]  /*281a0*/  IMAD R17, R3, 0x8, R18 ;  /* 0x0000000803117824 */ /* 0x000fe200078e0212 */
[-C--:B-1----:R-:W-:Y:S02]  /*281b0*/  LEA.HI.X.SX32 R5, R21, R2.reuse, 0x1, P3 ;  /* 0x0000000215057211 */ /* 0x082fe400018f0eff */
[----:B------:R-:W-:Y:S02]  /*281c0*/  LEA.HI.X.SX32 R11, R26, R2, 0x1, P2 ;  /* 0x000000021a0b7211 */ /* 0x000fe400010f0eff */
[C---:B------:R-:W-:Y:S01]  /*281d0*/  LEA R24, R3.reuse, R17, 0x3 ;  /* 0x0000001103187211 */ /* 0x040fe200078e18ff */
[----:B------:R0:W-:Y:S01]  /*281e0*/  STL.64 [R1+0x3e8], R4 ;  /* 0x0003e80401007387 */ /* 0x0001e20000100a00 */
[----:B--2---:R-:W-:Y:S02]  /*281f0*/  LEA R14, P2, R20, R0, 0x1 ;  /* 0x00000000140e7211 */ /* 0x004fe400078408ff */
[----:B------:R-:W-:Y:S01]  /*28200*/  LEA R23, R3, R24, 0x3 ;  /* 0x0000001803177211 */ /* 0x000fe200078e18ff */
[----:B------:R1:W-:Y:S01]  /*28210*/  STL.64 [R1+0x3f0], R10 ;  /* 0x0003f00a01007387 */ /* 0x0003e20000100a00 */
[----:B0-----:R-:W-:-:S02]  /*28220*/  LEA R4, P1, R16, R0, 0x1 ;  /* 0x0000000010047211 */ /* 0x001fc400078208ff */
[-C--:B------:R-:W-:Y:S02]  /*28230*/  LEA.HI.X.SX32 R15, R20, R2.reuse, 0x1, P2 ;  /* 0x00000002140f7211 */ /* 0x080fe400010f0eff */
[----:B------:R-:W-:Y:S02]  /*28240*/  LEA.HI.X.SX32 R5, R16, R2, 0x1, P1 ;  /* 0x0000000210057211 */ /* 0x000fe400008f0eff */
[----:B-1----:R-:W-:Y:S02]  /*28250*/  LEA R10, P3, R25, R0, 0x1 ;  /* 0x00000000190a7211 */ /* 0x002fe400078608ff */
[----:B------:R-:W-:Y:S01]  /*28260*/  LEA R22, R3, R23, 0x3 ;  /* 0x0000001703167211 */ /* 0x000fe200078e18ff */
[----:B------:R0:W-:Y:S01]  /*28270*/  STL.64 [R1+0x3e0], R4 ;  /* 0x0003e00401007387 */ /* 0x0001e20000100a00 */
[----:B------:R-:W-:Y:S02]  /*28280*/  LEA.HI.X.SX32 R11, R25, R2, 0x1, P3 ;  /* 0x00000002190b7211 */ /* 0x000fe400018f0eff */
[----:B------:R-:W-:-:S05]  /*28290*/  LEA R28, R3, R22, 0x3 ;  /* 0x00000016031c7211 */ /* 0x000fca00078e18ff */
[C---:B------:R-:W-:Y:S01]  /*282a0*/  IMAD R27, R3.reuse, 0x8, R28 ;  /* 0x00000008031b7824 */ /* 0x040fe200078e021c */
[----:B0-----:R-:W2:Y:S04]  /*282b0*/  LDL.LU.64 R4, [R1+0x1788] ;  /* 0x0017880001047983 */ /* 0x001ea80000300a00 */
[----:B------:R-:W-:Y:S01]  /*282c0*/  LEA R26, R3, R27, 0x3 ;  /* 0x0000001b031a7211 */ /* 0x000fe200078e18ff */
[----:B------:R-:W-:Y:S04]  /*282d0*/  STL.64 [R1+0x308], R14 ;  /* 0x0003080e01007387 */ /* 0x000fe80000100a00 */
[----:B------:R0:W-:Y:S02]  /*282e0*/  STL.64 [R1+0x300], R10 ;  /* 0x0003000a01007387 */ /* 0x0001e40000100a00 */
[----:B0-----:R-:W-:-:S04]  /*282f0*/  LEA R10, P3, R6, R0, 0x1 ;  /* 0x00000000060a7211 */ /* 0x001fc800078608ff */
[----:B------:R-:W-:Y:S02]  /*28300*/  LEA.HI.X.SX32 R11, R6, R2, 0x1, P3 ;  /* 0x00000002060b7211 */ /* 0x000fe400018f0eff */
[----:B--2---:R-:W-:-:S04]  /*28310*/  LEA R20, P1, R4, R0, 0x1 ;  /* 0x0000000004147211 */ /* 0x004fc800078208ff */
[----:B------:R-:W-:Y:S02]  /*28320*/  LEA.HI.X.SX32 R21, R4, R2, 0x1, P1 ;  /* 0x0000000204157211 */ /* 0x000fe400008f0eff */
[----:B------:R-:W-:-:S03]  /*28330*/  LEA R14, P2, R5, R0, 0x1 ;  /* 0x00000000050e7211 */ /* 0x000fc600078408ff */
[----:B------:R-:W-:Y:S04]  /*28340*/  STL.64 [R1+0x280], R20 ;  /* 0x0002801401007387 */ /* 0x000fe80000100a00 */
[----:B------:R0:W-:Y:S01]  /*28350*/  STL.64 [R1+0x2c8], R10 ;  /* 0x0002c80a01007387 */ /* 0x0001e20000100a00 */
[----:B------:R-:W-:Y:S02]  /*28360*/  LEA.HI.X.SX32 R15, R5, R2, 0x1, P2 ;  /* 0x00000002050f7211 */ /* 0x000fe400010f0eff */
[----:B0-----:R-:W-:-:S04]  /*28370*/  LEA R10, P1, R7, R0, 0x1 ;  /* 0x00000000070a7211 */ /* 0x001fc800078208ff */
[----:B------:R-:W-:Y:S01]  /*28380*/  LEA.HI.X.SX32 R11, R7, R2, 0x1, P1 ;  /* 0x00000002070b7211 */ /* 0x000fe200008f0eff */
[----:B------:R0:W-:Y:S04]  /*28390*/  STL.64 [R1+0x290], R14 ;  /* 0x0002900e01007387 */ /* 0x0001e80000100a00 */
[----:B------:R1:W-:Y:S01]  /*283a0*/  STL.64 [R1+0x278], R10 ;  /* 0x0002780a01007387 */ /* 0x0003e20000100a00 */
[----:B0-----:R-:W-:-:S03]  /*283b0*/  LEA R14, P2, R8, R0, 0x1 ;  /* 0x00000000080e7211 */ /* 0x001fc600078408ff */
[----:B-1----:R-:W2:Y:S01]  /*283c0*/  LDL.LU.64 R10, [R1+0x1780] ;  /* 0x00178000010a7983 */ /* 0x002ea20000300a00 */
[----:B------:R-:W-:-:S05]  /*283d0*/  LEA.HI.X.SX32 R15, R8, R2, 0x1, P2 ;  /* 0x00000002080f7211 */ /* 0x000fca00010f0eff */
[----:B------:R0:W-:Y:S04]  /*283e0*/  STL.64 [R1+0x288], R14 ;  /* 0x0002880e01007387 */ /* 0x0001e80000100a00 */
[----:B0-----:R-:W3:Y:S01]  /*283f0*/  LDL.LU.64 R14, [R1+0x1778] ;  /* 0x00177800010e7983 */ /* 0x001ee20000300a00 */
[----:B------:R-:W-:-:S04]  /*28400*/  LEA R4, P3, R9, R0, 0x1 ;  /* 0x0000000009047211 */ /* 0x000fc800078608ff */
[----:B------:R-:W-:-:S05]  /*28410*/  LEA.HI.X.SX32 R5, R9, R2, 0x1, P3 ;  /* 0x0000000209057211 */ /* 0x000fca00018f0eff */
[----:B------:R0:W-:Y:S01]  /*28420*/  STL.64 [R1+0x2a8], R4 ;  /* 0x0002a80401007387 */ /* 0x0001e20000100a00 */
[----:B------:R-:W-:Y:S02]  /*28430*/  LEA R16, R3, R26, 0x3 ;  /* 0x0000001a03107211 */ /* 0x000fe400078e18ff */
[----:B0-----:R-:W-:-:S04]  /*28440*/  LEA R4, P3, R12, R0, 0x1 ;  /* 0x000000000c047211 */ /* 0x001fc800078608ff */
[----:B------:R-:W-:Y:S01]  /*28450*/  LEA.HI.X.SX32 R5, R12, R2, 0x1, P3 ;  /* 0x000000020c057211 */ /* 0x000fe200018f0eff */
[----:B------:R-:W-:-:S04]  /*28460*/  IMAD R29, R3, 0x8, R16 ;  /* 0x00000008031d7824 */ /* 0x000fc800078e0210 */
[----:B------:R0:W-:Y:S01]  /*28470*/  STL.64 [R1+0x298], R4 ;  /* 0x0002980401007387 */ /* 0x0001e20000100a00 */
[----:B------:R-:W-:-:S04]  /*28480*/  LEA R21, R3, R29, 0x3 ;  /* 0x0000001d03157211 */ /* 0x000fc800078e18ff */
[----:B------:R-:W-:-:S05]  /*28490*/  LEA R25, R3, R21, 0x3 ;  /* 0x0000001503197211 */ /* 0x000fca00078e18ff */
[----:B------:R-:W-:-:S05]  /*284a0*/  IMAD R20, R3, 0x8, R25 ;  /* 0x0000000803147824 */ /* 0x000fca00078e0219 */
[----:B------:R-:W-:-:S04]  /*284b0*/  LEA R16, R3, R20, 0x3 ;  /* 0x0000001403107211 */ /* 0x000fc800078e18ff */
[----:B0-----:R-:W-:-:S05]  /*284c0*/  LEA R4, R3, R16, 0x3 ;  /* 0x0000001003047211 */ /* 0x001fca00078e18ff */
[----:B------:R-:W-:Y:S01]  /*284d0*/  IMAD R5, R3, 0x8, R4 ;  /* 0x0000000803057824 */ /* 0x000fe200078e0204 */
[CC--:B--2---:R-:W-:Y:S02]  /*284e0*/  LEA R8, P1, R10.reuse, R0.reuse, 0x1 ;  /* 0x000000000a087211 */ /* 0x0c4fe400078208ff */
[C---:B------:R-:W-:Y:S02]  /*284f0*/  LEA R6, P2, R11.reuse, R0, 0x1 ;  /* 0x000000000b067211 */ /* 0x040fe400078408ff */
[-C--:B------:R-:W-:Y:S02]  /*28500*/  LEA.HI.X.SX32 R9, R10, R2.reuse, 0x1, P1 ;  /* 0x000000020a097211 */ /* 0x080fe400008f0eff */
[----:B------:R-:W-:-:S03]  /*28510*/  LEA.HI.X.SX32 R7, R11, R2, 0x1, P2 ;  /* 0x000000020b077211 */ /* 0x000fc600010f0eff */
[----:B------:R0:W-:Y:S04]  /*28520*/  STL.64 [R1+0x270], R8 ;  /* 0x0002700801007387 */ /* 0x0001e80000100a00 */
[----:B------:R1:W-:Y:S01]  /*28530*/  STL.64 [R1+0x2a0], R6 ;  /* 0x0002a00601007387 */ /* 0x0003e20000100a00 */
[-C--:B---3--:R-:W-:Y:S02]  /*28540*/  LEA R10, P1, R15, R0.reuse, 0x1 ;  /* 0x000000000f0a7211 */ /* 0x088fe400078208ff */
[-C--:B0-----:R-:W-:Y:S02]  /*28550*/  LEA R8, P2, R14, R0.reuse, 0x1 ;  /* 0x000000000e087211 */ /* 0x081fe400078408ff */
[----:B-1----:R-:W-:Y:S02]  /*28560*/  LEA R6, P3, R13, R0, 0x1 ;  /* 0x000000000d067211 */ /* 0x002fe400078608ff */
[----:B------:R-:W-:-:S02]  /*28570*/  LEA.HI.X.SX32 R11, R15, R2, 0x1, P1 ;  /* 0x000000020f0b7211 */ /* 0x000fc400008f0eff */
[-C--:B------:R-:W-:Y:S02]  /*28580*/  LEA.HI.X.SX32 R7, R13, R2.reuse, 0x1, P3 ;  /* 0x000000020d077211 */ /* 0x080fe400018f0eff */
[----:B------:R-:W-:-:S03]  /*28590*/  LEA.HI.X.SX32 R9, R14, R2, 0x1, P2 ;  /* 0x000000020e097211 */ /* 0x000fc600010f0eff */
[----:B------:R-:W-:Y:S01]  /*285a0*/  STL.64 [R1+0x258], R6 ;  /* 0x0002580601007387 */ /* 0x000fe20000100a00 */
[----:B------:R-:W-:-:S03]  /*285b0*/  LEA R14, P1, R19, R0, 0x1 ;  /* 0x00000000130e7211 */ /* 0x000fc600078208ff */
[----:B------:R-:W-:Y:S04]  /*285c0*/  STL.64 [R1+0x268], R10 ;  /* 0x0002680a01007387 */ /* 0x000fe80000100a00 */
[----:B------:R0:W-:Y:S01]  /*285d0*/  STL.64 [R1+0x260], R8 ;  /* 0x0002600801007387 */ /* 0x0001e20000100a00 */
[----:B------:R-:W-:Y:S02]  /*285e0*/  LEA.HI.X.SX32 R15, R19, R2, 0x1, P1 ;  /* 0x00000002130f7211 */ /* 0x000fe400008f0eff */
[CC--:B0-----:R-:W-:Y:S02]  /*285f0*/  LEA R8, P3, R17.reuse, R0.reuse, 0x1 ;  /* 0x0000000011087211 */ /* 0x0c1fe400078608ff */
[----:B------:R-:W-:Y:S02]  /*28600*/  LEA R10, P2, R18, R0, 0x1 ;  /* 0x00000000120a7211 */ /* 0x000fe400078408ff */
[----:B------:R-:W-:-:S02]  /*28610*/  LEA.HI.X.SX32 R9, R17, R2, 0x1, P3 ;  /* 0x0000000211097211 */ /* 0x000fc400018f0eff */
[----:B------:R-:W-:Y:S02]  /*28620*/  LEA.HI.X.SX32 R11, R18, R2, 0x1, P2 ;  /* 0x00000002120b7211 */ /* 0x000fe400010f0eff */
[C---:B------:R-:W-:Y:S01]  /*28630*/  LEA R12, P2, R23.reuse, R0, 0x1 ;  /* 0x00000000170c7211 */ /* 0x040fe200078408ff */
[----:B------:R-:W-:Y:S04]  /*28640*/  STL.64 [R1+0x240], R8 ;  /* 0x0002400801007387 */ /* 0x000fe80000100a00 */
[----:B------:R0:W-:Y:S01]  /*28650*/  STL.64 [R1+0x250], R14 ;  /* 0x0002500e01007387 */ /* 0x0001e20000100a00 */
[----:B------:R-:W-:-:S03]  /*28660*/  LEA.HI.X.SX32 R13, R23, R2, 0x1, P2 ;  /* 0x00000002170d7211 */ /* 0x000fc600010f0eff */
[----:B------:R1:W-:Y:S01]  /*28670*/  STL.64 [R1+0x248], R10 ;  /* 0x0002480a01007387 */ /* 0x0003e20000100a00 */
[----:B0-----:R-:W-:-:S04]  /*28680*/  LEA R14, P1, R24, R0, 0x1 ;  /* 0x00000000180e7211 */ /* 0x001fc800078208ff */
[----:B------:R-:W-:Y:S01]  /*28690*/  LEA.HI.X.SX32 R15, R24, R2, 0x1, P1 ;  /* 0x00000002180f7211 */ /* 0x000fe200008f0eff */
[----:B------:R-:W-:Y:S01]  /*286a0*/  STL.64 [R1+0x218], R12 ;  /* 0x0002180c01007387 */ /* 0x000fe20000100a00 */
[C---:B------:R-:W-:Y:S02]  /*286b0*/  LEA R6, R3.reuse, R5, 0x3 ;  /* 0x0000000503067211 */ /* 0x040fe400078e18ff */
[C---:B-1----:R-:W-:Y:S01]  /*286c0*/  LEA R10, P3, R22.reuse, R0, 0x1 ;  /* 0x00000000160a7211 */ /* 0x042fe200078608ff */
[----:B------:R0:W-:Y:S01]  /*286d0*/  STL.64 [R1+0x220], R14 ;  /* 0x0002200e01007387 */ /* 0x0001e20000100a00 */
[----:B------:R-:W-:Y:S02]  /*286e0*/  LEA R7, R3, R6, 0x3 ;  /* 0x0000000603077211 */ /* 0x000fe400078e18ff */
[----:B------:R-:W-:Y:S02]  /*286f0*/  LEA.HI.X.SX32 R11, R22, R2, 0x1, P3 ;  /* 0x00000002160b7211 */ /* 0x000fe400018f0eff */
[----:B------:R-:W-:-:S02]  /*28700*/  LEA R22, P2, R27, R0, 0x1 ;  /* 0x000000001b167211 */ /* 0x000fc400078408ff */
[-C--:B0-----:R-:W-:Y:S02]  /*28710*/  LEA R14, P1, R28, R0.reuse, 0x1 ;  /* 0x000000001c0e7211 */ /* 0x081fe400078208ff */
[----:B------:R-:W-:Y:S02]  /*28720*/  LEA R18, P3, R26, R0, 0x1 ;  /* 0x000000001a127211 */ /* 0x000fe400078608ff */
[-C--:B------:R-:W-:Y:S01]  /*28730*/  LEA.HI.X.SX32 R15, R28, R2.reuse, 0x1, P1 ;  /* 0x000000021c0f7211 */ /* 0x080fe200008f0eff */
[----:B------:R-:W-:Y:S01]  /*28740*/  IMAD R8, R3, 0x8, R7 ;  /* 0x0000000803087824 */ /* 0x000fe200078e0207 */
[----:B------:R-:W-:Y:S01]  /*28750*/  STL.64 [R1+0x230], R10 ;  /* 0x0002300a01007387 */ /* 0x000fe20000100a00 */
[-C--:B------:R-:W-:Y:S02]  /*28760*/  LEA.HI.X.SX32 R23, R27, R2.reuse, 0x1, P2 ;  /* 0x000000021b177211 */ /* 0x080fe400010f0eff */
[----:B------:R-:W-:Y:S01]  /*28770*/  LEA.HI.X.SX32 R19, R26, R2, 0x1, P3 ;  /* 0x000000021a137211 */ /* 0x000fe200018f0eff */
[----:B------:R0:W-:Y:S01]  /*28780*/  STL.64 [R1+0x200], R14 ;  /* 0x0002000e01007387 */ /* 0x0001e20000100a00 */
[----:B------:R-:W-:-:S03]  /*28790*/  LEA R9, R3, R8, 0x3 ;  /* 0x0000000803097211 */ /* 0x000fc600078e18ff */
[----:B------:R1:W-:Y:S01]  /*287a0*/  STL.64 [R1+0x210], R22 ;  /* 0x0002101601007387 */ /* 0x0003e20000100a00 */
[C---:B------:R-:W-:Y:S02]  /*287b0*/  LEA R12, R3.reuse, R9, 0x3 ;  /* 0x00000009030c7211 */ /* 0x040fe400078e18ff */
[----:B0-----:R-:W-:Y:S01]  /*287c0*/  LEA R14, R3, R26, 0x3 ;  /* 0x0000001a030e7211 */ /* 0x001fe200078e18ff */
[----:B------:R0:W-:Y:S03]  /*287d0*/  STL.64 [R1+0x228], R18 ;  /* 0x0002281201007387 */ /* 0x0001e60000100a00 */
[CC--:B------:R-:W-:Y:S02]  /*287e0*/  LEA R26, P1, R14.reuse, R0.reuse, 0x1 ;  /* 0x000000000e1a7211 */ /* 0x0c0fe400078208ff */
[----:B-1----:R-:W-:Y:S02]  /*287f0*/  LEA R22, P2, R29, R0, 0x1 ;  /* 0x000000001d167211 */ /* 0x002fe400078408ff */
[----:B------:R-:W-:-:S02]  /*28800*/  LEA.HI.X.SX32 R27, R14, R2, 0x1, P1 ;  /* 0x000000020e1b7211 */ /* 0x000fc400008f0eff */
[----:B------:R-:W-:Y:S02]  /*28810*/  LEA.HI.X.SX32 R23, R29, R2, 0x1, P2 ;  /* 0x000000021d177211 */ /* 0x000fe400010f0eff */
[----:B0-----:R-:W-:Y:S01]  /*28820*/  LEA R18, P3, R21, R0, 0x1 ;  /* 0x0000000015127211 */ /* 0x001fe200078608ff */
[----:B------:R-:W-:-:S03]  /*28830*/  IMAD R10, R3, 0x8, R12 ;  /* 0x00000008030a7824 */ /* 0x000fc600078e020c */
[----:B------:R-:W-:Y:S01]  /*28840*/  LEA.HI.X.SX32 R19, R21, R2, 0x1, P3 ;  /* 0x0000000215137211 */ /* 0x000fe200018f0eff */
[----:B------:R0:W-:Y:S01]  /*28850*/  STL.64 [R1+0x1f8], R26 ;  /* 0x0001f81a01007387 */ /* 0x0001e20000100a00 */
[----:B------:R-:W-:-:S03]  /*28860*/  LEA R11, R3, R10, 0x3 ;  /* 0x0000000a030b7211 */ /* 0x000fc600078e18ff */
[----:B------:R1:W-:Y:S04]  /*28870*/  STL.64 [R1+0x208], R22 ;  /* 0x0002081601007387 */ /* 0x0003e80000100a00 */
[----:B------:R2:W-:Y:S01]  /*28880*/  STL.64 [R1+0x238], R18 ;  /* 0x0002381201007387 */ /* 0x0005e20000100a00 */
[-C--:B0-----:R-:W-:Y:S02]  /*28890*/  LEA R26, P1, R25, R0.reuse, 0x1 ;  /* 0x00000000191a7211 */ /* 0x081fe400078208ff */
[-C--:B-1----:R-:W-:Y:S02]  /*288a0*/  LEA R22, P2, R20, R0.reuse, 0x1 ;  /* 0x0000000014167211 */ /* 0x082fe400078408ff */
[----:B--2---:R-:W-:Y:S01]  /*288b0*/  LEA R18, P3, R16, R0, 0x1 ;  /* 0x0000000010127211 */ /* 0x004fe200078608ff */
[----:B------:R-:W-:Y:S01]  /*288c0*/  IMAD R15, R3, 0x8, R11 ;  /* 0x00000008030f7824 */ /* 0x000fe200078e020b */
[----:B------:R-:W-:-:S02]  /*288d0*/  LEA.HI.X.SX32 R27, R25, R2, 0x1, P1 ;  /* 0x00000002191b7211 */ /* 0x000fc400008f0eff */
[-C--:B------:R-:W-:Y:S02]  /*288e0*/  LEA.HI.X.SX32 R19, R16, R2.reuse, 0x1, P3 ;  /* 0x0000000210137211 */ /* 0x080fe400018f0eff */
[----:B------:R-:W-:-:S03]  /*288f0*/  LEA.HI.X.SX32 R23, R20, R2, 0x1, P2 ;  /* 0x0000000214177211 */ /* 0x000fc600010f0eff */
[----:B------:R-:W-:Y:S01]  /*28900*/  STL.64 [R1+0x1e0], R18 ;  /* 0x0001e01201007387 */ /* 0x000fe20000100a00 */
[----:B------:R-:W-:Y:S02]  /*28910*/  LEA R14, R3, R15, 0x3 ;  /* 0x0000000f030e7211 */ /* 0x000fe400078e18ff */
[-C--:B------:R-:W-:Y:S01]  /*28920*/  LEA R24, P1, R4, R0.reuse, 0x1 ;  /* 0x0000000004187211 */ /* 0x080fe200078208ff */
[----:B------:R-:W-:Y:S01]  /*28930*/  STL.64 [R1+0x1f0], R26 ;  /* 0x0001f01a01007387 */ /* 0x000fe20000100a00 */
[----:B------:R-:W-:-:S03]  /*28940*/  LEA R20, P3, R6, R0, 0x1 ;  /* 0x0000000006147211 */ /* 0x000fc600078608ff */
[----:B------:R0:W-:Y:S01]  /*28950*/  STL.64 [R1+0x1e8], R22 ;  /* 0x0001e81601007387 */ /* 0x0001e20000100a00 */
[----:B------:R-:W-:Y:S02]  /*28960*/  LEA R13, R3, R14, 0x3 ;  /* 0x0000000e030d7211 */ /* 0x000fe400078e18ff */
[-C--:B------:R-:W-:Y:S02]  /*28970*/  LEA.HI.X.SX32 R25, R4, R2.reuse, 0x1, P1 ;  /* 0x0000000204197211 */ /* 0x080fe400008f0eff */
[----:B------:R-:W-:Y:S02]  /*28980*/  LEA.HI.X.SX32 R21, R6, R2, 0x1, P3 ;  /* 0x0000000206157211 */ /* 0x000fe400018f0eff */
[----:B0-----:R-:W-:-:S04]  /*28990*/  LEA R22, P2, R5, R0, 0x1 ;  /* 0x0000000005167211 */ /* 0x001fc800078408ff */
[----:B------:R-:W-:Y:S01]  /*289a0*/  LEA.HI.X.SX32 R23, R5, R2, 0x1, P2 ;  /* 0x0000000205177211 */ /* 0x000fe200010f0eff */
[----:B------:R-:W-:Y:S01]  /*289b0*/  IMAD R18, R3, 0x8, R13 ;  /* 0x0000000803127824 */ /* 0x000fe200078e020d */
[----:B------:R-:W-:Y:S01]  /*289c0*/  STL.64 [R1+0x1d8], R24 ;  /* 0x0001d81801007387 */ /* 0x000fe20000100a00 */
[----:B------:R-:W-:-:S03]  /*289d0*/  LEA R4, P3, R9, R0, 0x1 ;  /* 0x0000000009047211 */ /* 0x000fc600078608ff */
[----:B------:R0:W-:Y:S01]  /*289e0*/  STL.64 [R1+0x1d0], R22 ;  /* 0x0001d01601007387 */ /* 0x0001e20000100a00 */
[----:B------:R-:W-:-:S03]  /*289f0*/  LEA R17, R3, R18, 0x3 ;  /* 0x0000001203117211 */ /* 0x000fc600078e18ff */
[----:B------:R1:W-:Y:S01]  /*28a00*/  STL.64 [R1+0x1c8], R20 ;  /* 0x0001c81401007387 */ /* 0x0003e20000100a00 */
[----:B------:R-:W-:Y:S02]  /*28a10*/  LEA.HI.X.SX32 R5, R9, R2, 0x1, P3 ;  /* 0x0000000209057211 */ /* 0x000fe400018f0eff */
[CC--:B0-----:R-:W-:Y:S02]  /*28a20*/  LEA R22, P1, R7.reuse, R0.reuse, 0x1 ;  /* 0x0000000007167211 */ /* 0x0c1fe400078208ff */
[C---:B-1----:R-:W-:Y:S02]  /*28a30*/  LEA R20, P2, R8.reuse, R0, 0x1 ;  /* 0x0000000008147211 */ /* 0x042fe400078408ff */
[-C--:B------:R-:W-:Y:S02]  /*28a40*/  LEA.HI.X.SX32 R23, R7, R2.reuse, 0x1, P1 ;  /* 0x0000000207177211 */ /* 0x080fe400008f0eff */
[----:B------:R-:W-:Y:S01]  /*28a50*/  LEA.HI.X.SX32 R21, R8, R2, 0x1, P2 ;  /* 0x0000000208157211 */ /* 0x000fe200010f0eff */
[----:B------:R-:W-:Y:S01]  /*28a60*/  STL.64 [R1+0x1b0], R4 ;  /* 0x0001b00401007387 */ /* 0x000fe20000100a00 */
[----:B------:R-:W-:-:S02]  /*28a70*/  LEA R6, R3, R17, 0x3 ;  /* 0x0000001103067211 */ /* 0x000fc400078e18ff */
[C---:B------:R-:W-:Y:S01]  /*28a80*/  LEA R24, P1, R12.reuse, R0, 0x1 ;  /* 0x000000000c187211 */ /* 0x040fe200078208ff */
[----:B------:R0:W-:Y:S02]  /*28a90*/  STL.64 [R1+0x1c0], R22 ;  /* 0x0001c01601007387 */ /* 0x0001e40000100a00 */
[----:B------:R-:W-:Y:S02]  /*28aa0*/  IMAD R16, R3, 0x8, R6 ;  /* 0x0000000803107824 */ /* 0x000fe400078e0206 */
[----:B------:R1:W-:Y:S01]  /*28ab0*/  STL.64 [R1+0x1b8], R20 ;  /* 0x0001b81401007387 */ /* 0x0003e20000100a00 */
[----:B------:R-:W-:Y:S02]  /*28ac0*/  LEA.HI.X.SX32 R25, R12, R2, 0x1, P1 ;  /* 0x000000020c197211 */ /* 0x000fe400008f0eff */
[-C--:B0-----:R-:W-:Y:S02]  /*28ad0*/  LEA R22, P2, R10, R0.reuse, 0x1 ;  /* 0x000000000a167211 */ /* 0x081fe400078408ff */
[----:B-1----:R-:W-:-:S02]  /*28ae0*/  LEA R20, P3, R11, R0, 0x1 ;  /* 0x000000000b147211 */ /* 0x002fc400078608ff */
[-C--:B------:R-:W-:Y:S02]  /*28af0*/  LEA.HI.X.SX32 R23, R10, R2.reuse, 0x1, P2 ;  /* 0x000000020a177211 */ /* 0x080fe400010f0eff */
[----:B------:R-:W-:Y:S01]  /*28b00*/  LEA.HI.X.SX32 R21, R11, R2, 0x1, P3 ;  /* 0x000000020b157211 */ /* 0x000fe200018f0eff */
[----:B------:R0:W-:Y:S01]  /*28b10*/  STL.64 [R1+0x160], R24 ;  /* 0x0001601801007387 */ /* 0x0001e20000100a00 */
[----:B------:R-:W-:-:S03]  /*28b20*/  LEA R4, R3, R16, 0x3 ;  /* 0x0000001003047211 */ /* 0x000fc600078e18ff */
[----:B------:R1:W-:Y:S01]  /*28b30*/  STL.64 [R1+0x198], R22 ;  /* 0x0001981601007387 */ /* 0x0003e20000100a00 */
[----:B------:R-:W-:-:S03]  /*28b40*/  LEA R5, R3, R4, 0x3 ;  /* 0x0000000403057211 */ /* 0x000fc600078e18ff */
[----:B------:R2:W-:Y:S01]  /*28b50*/  STL.64 [R1+0x1a8], R20 ;  /* 0x0001a81401007387 */ /* 0x0005e20000100a00 */
[CC--:B0-----:R-:W-:Y:S02]  /*28b60*/  LEA R24, P1, R15.reuse, R0.reuse, 0x1 ;  /* 0x000000000f187211 */ /* 0x0c1fe400078208ff */
[C---:B-1----:R-:W-:Y:S02]  /*28b70*/  LEA R22, P2, R14.reuse, R0, 0x1 ;  /* 0x000000000e167211 */ /* 0x042fe400078408ff */
[----:B------:R-:W-:Y:S02]  /*28b80*/  LEA.HI.X.SX32 R25, R15, R2, 0x1, P1 ;  /* 0x000000020f197211 */ /* 0x000fe400008f0eff */
[----:B--2---:R-:W-:Y:S02]  /*28b90*/  LEA R20, P3, R13, R0, 0x1 ;  /* 0x000000000d147211 */ /* 0x004fe400078608ff */
[-C--:B------:R-:W-:Y:S01]  /*28ba0*/  LEA.HI.X.SX32 R23, R14, R2.reuse, 0x1, P2 ;  /* 0x000000020e177211 */ /* 0x080fe200010f0eff */
[----:B------:R-:W-:Y:S01]  /*28bb0*/  IMAD R9, R3, 0x8, R5 ;  /* 0x0000000803097824 */ /* 0x000fe200078e0205 */
[----:B------:R-:W-:Y:S01]  /*28bc0*/  LEA.HI.X.SX32 R21, R13, R2, 0x1, P3 ;  /* 0x000000020d157211 */ /* 0x000fe200018f0eff */
[----:B------:R-:W-:Y:S01]  /*28bd0*/  STL.64 [R1+0x158], R24 ;  /* 0x0001581801007387 */ /* 0x000fe20000100a00 */
[----:B------:R-:W-:-:S03]  /*28be0*/  LEA R14, P3, R6, R0, 0x1 ;  /* 0x00000000060e7211 */ /* 0x000fc600078608ff */
[----:B------:R0:W-:Y:S01]  /*28bf0*/  STL.64 [R1+0x190], R22 ;  /* 0x0001901601007387 */ /* 0x0001e20000100a00 */
[----:B------:R-:W-:-:S03]  /*28c00*/  LEA R7, R3, R9, 0x3 ;  /* 0x0000000903077211 */ /* 0x000fc600078e18ff */
[----:B------:R1:W-:Y:S01]  /*28c10*/  STL.64 [R1+0x1a0], R20 ;  /* 0x0001a01401007387 */ /* 0x0003e20000100a00 */
[----:B------:R-:W-:Y:S02]  /*28c20*/  LEA R8, R3, R7, 0x3 ;  /* 0x0000000703087211 */ /* 0x000fe400078e18ff */
[CC--:B0-----:R-:W-:Y:S02]  /*28c30*/  LEA R22, P1, R18.reuse, R0.reuse, 0x1 ;  /* 0x0000000012167211 */ /* 0x0c1fe400078208ff */
[C---:B-1----:R-:W-:Y:S02]  /*28c40*/  LEA R20, P2, R17.reuse, R0, 0x1 ;  /* 0x0000000011147211 */ /* 0x042fe400078408ff */
[-C--:B------:R-:W-:Y:S02]  /*28c50*/  LEA.HI.X.SX32 R23, R18, R2.reuse, 0x1, P1 ;  /* 0x0000000212177211 */ /* 0x080fe400008f0eff */
[-C--:B------:R-:W-:Y:S02]  /*28c60*/  LEA.HI.X.SX32 R21, R17, R2.reuse, 0x1, P2 ;  /* 0x0000000211157211 */ /* 0x080fe400010f0eff */
[----:B------:R-:W-:Y:S01]  /*28c70*/  LEA.HI.X.SX32 R15, R6, R2, 0x1, P3 ;  /* 0x00000002060f7211 */ /* 0x000fe200018f0eff */
[----:B------:R-:W-:Y:S01]  /*28c80*/  STL.64 [R1+0x188], R22 ;  /* 0x0001881601007387 */ /* 0x000fe20000100a00 */
[----:B------:R-:W-:Y:S01]  /*28c90*/  IMAD R11, R3, 0x8, R8 ;  /* 0x00000008030b7824 */ /* 0x000fe200078e0208 */
[----:B------:R-:W-:-:S02]  /*28ca0*/  LEA R18, P1, R16, R0, 0x1 ;  /* 0x0000000010127211 */ /* 0x000fc400078208ff */
[----:B------:R-:W-:Y:S04]  /*28cb0*/  STL.64 [R1+0x180], R20 ;  /* 0x0001801401007387 */ /* 0x000fe80000100a00 */
[----:B------:R0:W-:Y:S01]  /*28cc0*/  STL.64 [R1+0x178], R14 ;  /* 0x0001780e01007387 */ /* 0x0001e20000100a00 */
[----:B------:R-:W-:Y:S02]  /*28cd0*/  LEA R10, R3, R11, 0x3 ;  /* 0x0000000b030a7211 */ /* 0x000fe400078e18ff */
[----:B------:R-:W-:Y:S02]  /*28ce0*/  LEA.HI.X.SX32 R19, R16, R2, 0x1, P1 ;  /* 0x0000000210137211 */ /* 0x000fe400008f0eff */
[-C--:B------:R-:W-:Y:S02]  /*28cf0*/  LEA R12, P3, R5, R0.reuse, 0x1 ;  /* 0x00000000050c7211 */ /* 0x080fe400078608ff */
[----:B0-----:R-:W-:-:S04]  /*28d00*/  LEA R14, P2, R4, R0, 0x1 ;  /* 0x00000000040e7211 */ /* 0x001fc800078408ff */
[----:B------:R-:W-:Y:S01]  /*28d10*/  LEA.HI.X.SX32 R15, R4, R2, 0x1, P2 ;  /* 0x00000002040f7211 */ /* 0x000fe200010f0eff */
[----:B------:R-:W-:Y:S01]  /*28d20*/  STL.64 [R1+0x130], R18 ;  /* 0x0001301201007387 */ /* 0x000fe20000100a00 */
[----:B------:R-:W-:Y:S02]  /*28d30*/  LEA R6, R3, R10, 0x3 ;  /* 0x0000000a03067211 */ /* 0x000fe400078e18ff */
[----:B------:R-:W-:Y:S01]  /*28d40*/  LEA.HI.X.SX32 R13, R5, R2, 0x1, P3 ;  /* 0x00000002050d7211 */ /* 0x000fe200018f0eff */
[----:B------:R0:W-:Y:S01]  /*28d50*/  STL.64 [R1+0x150], R14 ;  /* 0x0001500e01007387 */ /* 0x0001e20000100a00 */
[----:B------:R-:W-:Y:S01]  /*28d60*/  LEA R16, P1, R9, R0, 0x1 ;  /* 0x0000000009107211 */ /* 0x000fe200078208ff */
[----:B------:R-:W-:Y:S02]  /*28d70*/  IMAD R4, R3, 0x8, R6 ;  /* 0x0000000803047824 */ /* 0x000fe400078e0206 */
[----:B------:R1:W-:Y:S01]  /*28d80*/  STL.64 [R1+0x170], R12 ;  /* 0x0001700c01007387 */ /* 0x0003e20000100a00 */
[----:B------:R-:W-:-:S02]  /*28d90*/  LEA.HI.X.SX32 R17, R9, R2, 0x1, P1 ;  /* 0x0000000209117211 */ /* 0x000fc400008f0eff */
[CC--:B0-----:R-:W-:Y:S02]  /*28da0*/  LEA R14, P2, R7.reuse, R0.reuse, 0x1 ;  /* 0x00000000070e7211 */ /* 0x0c1fe400078408ff */
[C---:B-1----:R-:W-:Y:S02]  /*28db0*/  LEA R12, P3, R8.reuse, R0, 0x1 ;  /* 0x00000000080c7211 */ /* 0x042fe400078608ff */
[----:B------:R-:W-:Y:S01]  /*28dc0*/  LEA.HI.X.SX32 R15, R7, R2, 0x1, P2 ;  /* 0x00000002070f7211 */ /* 0x000fe200010f0eff */
[----:B------:R0:W-:Y:S01]  /*28dd0*/  STL.64 [R1+0x128], R16 ;  /* 0x0001281001007387 */ /* 0x0001e20000100a00 */
[C---:B------:R-:W-:Y:S02]  /*28de0*/  LEA R5, R3.reuse, R4, 0x3 ;  /* 0x0000000403057211 */ /* 0x040fe400078e18ff */
[----:B------:R-:W-:Y:S01]  /*28df0*/  LEA.HI.X.SX32 R13, R8, R2, 0x1, P3 ;  /* 0x00000002080d7211 */ /* 0x000fe200018f0eff */
[----:B------:R1:W-:Y:S01]  /*28e00*/  STL.64 [R1+0x148], R14 ;  /* 0x0001480e01007387 */ /* 0x0003e20000100a00 */
[----:B------:R-:W-:-:S03]  /*28e10*/  LEA R8, R3, R5, 0x3 ;  /* 0x0000000503087211 */ /* 0x000fc600078e18ff */
[----:B------:R2:W-:Y:S01]  /*28e20*/  STL.64 [R1+0x168], R12 ;  /* 0x0001680c01007387 */ /* 0x0005e20000100a00 */
[CC--:B0-----:R-:W-:Y:S02]  /*28e30*/  LEA R16, P1, R11.reuse, R0.reuse, 0x1 ;  /* 0x000000000b107211 */ /* 0x0c1fe400078208ff */
[----:B-1----:R-:W-:Y:S02]  /*28e40*/  LEA R14, P2, R10, R0, 0x1 ;  /* 0x000000000a0e7211 */ /* 0x002fe400078408ff */
[----:B------:R-:W-:Y:S02]  /*28e50*/  LEA.HI.X.SX32 R17, R11, R2, 0x1, P1 ;  /* 0x000000020b117211 */ /* 0x000fe400008f0eff */
[----:B--2---:R-:W-:Y:S02]  /*28e60*/  LEA R12, P3, R6, R0, 0x1 ;  /* 0x00000000060c7211 */ /* 0x004fe400078608ff */
[-C--:B------:R-:W-:Y:S01]  /*28e70*/  LEA.HI.X.SX32 R15, R10, R2.reuse, 0x1, P2 ;  /* 0x000000020a0f7211 */ /* 0x080fe200010f0eff */
[C---:B------:R-:W-:Y:S01]  /*28e80*/  IMAD R7, R3.reuse, 0x8, R8 ;  /* 0x0000000803077824 */ /* 0x040fe200078e0208 */
[----:B------:R-:W-:Y:S01]  /*28e90*/  LEA.HI.X.SX32 R13, R6, R2, 0x1, P3 ;  /* 0x00000002060d7211 */ /* 0x000fe200018f0eff */
[----:B------:R-:W-:Y:S04]  /*28ea0*/  STL.64 [R1+0x120], R16 ;  /* 0x0001201001007387 */ /* 0x000fe80000100a00 */
[----:B------:R0:W-:Y:S01]  /*28eb0*/  STL.64 [R1+0x140], R14 ;  /* 0x0001400e01007387 */ /* 0x0001e20000100a00 */
[----:B------:R-:W-:-:S03]  /*28ec0*/  LEA R6, R3, R7, 0x3 ;  /* 0x0000000703067211 */ /* 0x000fc600078e18ff */
[----:B------:R1:W-:Y:S01]  /*28ed0*/  STL.64 [R1+0x138], R12 ;  /* 0x0001380c01007387 */ /* 0x0003e20000100a00 */
[----:B------:R-:W-:Y:S02]  /*28ee0*/  LEA R10, P3, R8, R0, 0x1 ;  /* 0x00000000080a7211 */ /* 0x000fe400078608ff */
[----:B------:R-:W-:Y:S02]  /*28ef0*/  LEA R9, R3, R6, 0x3 ;  /* 0x0000000603097211 */ /* 0x000fe400078e18ff */
[CC--:B0-----:R-:W-:Y:S02]  /*28f00*/  LEA R14, P1, R4.reuse, R0.reuse, 0x1 ;  /* 0x00000000040e7211 */ /* 0x0c1fe400078208ff */
[C---:B-1----:R-:W-:Y:S02]  /*28f10*/  LEA R12, P2, R5.reuse, R0, 0x1 ;  /* 0x00000000050c7211 */ /* 0x042fe400078408ff */
[-C--:B------:R-:W-:Y:S02]  /*28f20*/  LEA.HI.X.SX32 R15, R4, R2.reuse, 0x1, P1 ;  /* 0x00000002040f7211 */ /* 0x080fe400008f0eff */
[-C--:B------:R-:W-:Y:S01]  /*28f30*/  LEA.HI.X.SX32 R13, R5, R2.reuse, 0x1, P2 ;  /* 0x00000002050d7211 */ /* 0x080fe200010f0eff */
[----:B------:R-:W-:Y:S01]  /*28f40*/  IMAD R3, R3, 0x8, R9 ;  /* 0x0000000803037824 */ /* 0x000fe200078e0209 */
[----:B------:R-:W-:Y:S01]  /*28f50*/  LEA.HI.X.SX32 R11, R8, R2, 0x1, P3 ;  /* 0x00000002080b7211 */ /* 0x000fe200018f0eff */
[----:B------:R0:W-:Y:S04]  /*28f60*/  STL.64 [R1+0x118], R14 ;  /* 0x0001180e01007387 */ /* 0x0001e80000100a00 */
[----:B------:R1:W-:Y:S01]  /*28f70*/  STL.64 [R1+0x110], R12 ;  /* 0x0001100c01007387 */ /* 0x0003e20000100a00 */
[----:B------:R-:W-:-:S03]  /*28f80*/  LEA R4, P4, R3, R0, 0x1 ;  /* 0x0000000003047211 */ /* 0x000fc600078808ff */
[----:B------:R2:W-:Y:S01]  /*28f90*/  STL.64 [R1+0x108], R10 ;  /* 0x0001080a01007387 */ /* 0x0005e20000100a00 */
[----:B0-----:R-:W-:-:S04]  /*28fa0*/  LEA R14, P1, R7, R0, 0x1 ;  /* 0x00000000070e7211 */ /* 0x001fc800078208ff */
[----:B------:R-:W-:Y:S02]  /*28fb0*/  LEA.HI.X.SX32 R15, R7, R2, 0x1, P1 ;  /* 0x00000002070f7211 */ /* 0x000fe400008f0eff */
[CC--:B-1----:R-:W-:Y:S02]  /*28fc0*/  LEA R12, P2, R6.reuse, R0.reuse, 0x1 ;  /* 0x00000000060c7211 */ /* 0x0c2fe400078408ff */
[C---:B--2---:R-:W-:Y:S01]  /*28fd0*/  LEA R10, P3, R9.reuse, R0, 0x1 ;  /* 0x00000000090a7211 */ /* 0x044fe200078608ff */
[----:B------:R-:W-:Y:S01]  /*28fe0*/  STL.64 [R1+0x100], R14 ;  /* 0x0001000e01007387 */ /* 0x000fe20000100a00 */
[-C--:B------:R-:W-:Y:S02]  /*28ff0*/  LEA.HI.X.SX32 R13, R6, R2.reuse, 0x1, P2 ;  /* 0x00000002060d7211 */ /* 0x080fe400010f0eff */
[-C--:B------:R-:W-:Y:S02]  /*29000*/  LEA.HI.X.SX32 R11, R9, R2.reuse, 0x1, P3 ;  /* 0x00000002090b7211 */ /* 0x080fe400018f0eff */
[----:B------:R-:W-:-:S02]  /*29010*/  LEA.HI.X.SX32 R5, R3, R2, 0x1, P4 ;  /* 0x0000000203057211 */ /* 0x000fc400020f0eff */
[----:B------:R-:W2:Y:S04]  /*29020*/  LDL.LU R2, [R1+0x2d0] ;  /* 0x0002d00001027983 */ /* 0x000ea80000300800 */
[----:B------:R-:W-:Y:S04]  /*29030*/  STL.64 [R1+0xf8], R12 ;  /* 0x0000f80c01007387 */ /* 0x000fe80000100a00 */
[----:B------:R-:W-:Y:S04]  /*29040*/  STL.64 [R1+0xf0], R10 ;  /* 0x0000f00a01007387 */ /* 0x000fe80000100a00 */
[----:B------:R-:W3:Y:S04]  /*29050*/  LDL.LU R0, [R1+0x2d4] ;  /* 0x0002d40001007983 */ /* 0x000ee80000300800 */
[----:B------:R-:W-:Y:S04]  /*29060*/  STL.64 [R1+0xe8], R4 ;  /* 0x0000e80401007387 */ /* 0x000fe80000100a00 */
[----:B--2---:R0:W-:Y:S04]  /*29070*/  STL [R1+0x98], R2 ;  /* 0x0000980201007387 */ /* 0x0041e80000100800 */
[----:B0-----:R-:W2:Y:S04]  /*29080*/  LDL.LU R2, [R1+0x2d8] ;  /* 0x0002d80001027983 */ /* 0x001ea80000300800 */
[----:B---3--:R0:W-:Y:S04]  /*29090*/  STL [R1+0x94], R0 ;  /* 0x0000940001007387 */ /* 0x0081e80000100800 */
[----:B0-----:R-:W3:Y:S04]  /*290a0*/  LDL.LU R0, [R1+0x2dc] ;  /* 0x0002dc0001007983 */ /* 0x001ee80000300800 */
        /* <DEDUP_REMOVED lines=9> */
[----:B------:R-:W2:Y:S04]  /*29140*/  LDL.LU R25, [R1+0x2f0] ;  /* 0x0002f00001197983 */ /* 0x000ea80000300800 */
[----:B---3--:R1:W-:Y:S04]  /*29150*/  STL [R1+0x7c], R0 ;  /* 0x00007c0001007387 */ /* 0x0083e80000100800 */
[----:B--2---:R-:W-:Y:S04]  /*29160*/  STL [R1+0x16d8], R25 ;  /* 0x0016d81901007387 */ /* 0x004fe80000100800 */
[----:B------:R-:W2:Y:S04]  /*29170*/  LDL.LU R24, [R1+0x2f4] ;  /* 0x0002f40001187983 */ /* 0x000ea80000300800 */
[----:B--2---:R-:W-:Y:S04]  /*29180*/  STL [R1+0x16dc], R24 ;  /* 0x0016dc1801007387 */ /* 0x004fe80000100800 */
[----:B------:R-:W2:Y:S04]  /*29190*/  LDL.LU R23, [R1+0x2f8] ;  /* 0x0002f80001177983 */ /* 0x000ea80000300800 */
[----:B--2---:R2:W-:Y:S04]  /*291a0*/  STL [R1+0x16e4], R23 ;  /* 0x0016e41701007387 */ /* 0x0045e80000100800 */
[----:B------:R-:W3:Y:S04]  /*291b0*/  LDL.LU R22, [R1+0x2fc] ;  /* 0x0002fc0001167983 */ /* 0x000ee80000300800 */
[----:B---3--:R-:W-:Y:S04]  /*291c0*/  STL [R1+0x16e8], R22 ;  /* 0x0016e81601007387 */ /* 0x008fe80000100800 */
        /* <DEDUP_REMOVED lines=23> */
[----:B---3--:R3:W-:Y:S04]  /*29340*/  STL [R1+0x1714], R10 ;  /* 0x0017140a01007387 */ /* 0x0087e80000100800 */
[----:B------:R-:W4:Y:S04]  /*29350*/  LDL.LU R9, [R1+0x340] ;  /* 0x0003400001097983 */ /* 0x000f280000300800 */
[----:B----4-:R4:W-:Y:S04]  /*29360*/  STL [R1+0x1718], R9 ;  /* 0x0017180901007387 */ /* 0x0109e80000100800 */
[----:B------:R-:W2:Y:S04]  /*29370*/  LDL.LU R8, [R1+0x344] ;  /* 0x0003440001087983 */ /* 0x000ea80000300800 */
[----:B--2---:R2:W-:Y:S04]  /*29380*/  STL [R1+0x171c], R8 ;  /* 0x00171c0801007387 */ /* 0x0045e80000100800 */
[----:B------:R-:W2:Y:S04]  /*29390*/  LDL.LU R7, [R1+0x348] ;  /* 0x0003480001077983 */ /* 0x000ea80000300800 */
[----:B--2---:R2:W-:Y:S04]  /*293a0*/  STL [R1+0x1720], R7 ;  /* 0x0017200701007387 */ /* 0x0045e80000100800 */
[----:B------:R-:W2:Y:S04]  /*293b0*/  LDL.LU R6, [R1+0x34c] ;  /* 0x00034c0001067983 */ /* 0x000ea80000300800 */
[----:B--2---:R2:W-:Y:S04]  /*293c0*/  STL [R1+0x1724], R6 ;  /* 0x0017240601007387 */ /* 0x0045e80000100800 */
[----:B------:R-:W2:Y:S04]  /*293d0*/  LDL.LU R5, [R1+0x350] ;  /* 0x0003500001057983 */ /* 0x000ea80000300800 */
[----:B--2---:R2:W-:Y:S04]  /*293e0*/  STL [R1+0x1728], R5 ;  /* 0x0017280501007387 */ /* 0x0045e80000100800 */
[----:B------:R-:W2:Y:S04]  /*293f0*/  LDL.LU R4, [R1+0x354] ;  /* 0x0003540001047983 */ /* 0x000ea80000300800 */
[----:B--2---:R-:W-:Y:S04]  /*29400*/  STL [R1+0x172c], R4 ;  /* 0x00172c0401007387 */ /* 0x004fe80000100800 */
[----:B------:R-:W2:Y:S04]  /*29410*/  LDL.LU R3, [R1+0x358] ;  /* 0x0003580001037983 */ /* 0x000ea80000300800 */
[----:B--2---:R-:W-:Y:S04]  /*29420*/  STL [R1+0x1730], R3 ;  /* 0x0017300301007387 */ /* 0x004fe80000100800 */
[----:B0-----:R-:W2:Y:S04]  /*29430*/  LDL.LU R2, [R1+0x35c] ;  /* 0x00035c0001027983 */ /* 0x001ea80000300800 */
[----:B--2---:R-:W-:Y:S04]  /*29440*/  STL [R1+0x1734], R2 ;  /* 0x0017340201007387 */ /* 0x004fe80000100800 */
[----:B-1----:R-:W2:Y:S04]  /*29450*/  LDL.LU R0, [R1+0x360] ;  /* 0x0003600001007983 */ /* 0x002ea80000300800 */
[----:B--2---:R0:W-:Y:S04]  /*29460*/  STL [R1+0x1738], R0 ;  /* 0x0017380001007387 */ /* 0x0041e80000100800 */
[----:B------:R-:W2:Y:S04]  /*29470*/  LDL.LU R23, [R1+0x364] ;  /* 0x0003640001177983 */ /* 0x000ea80000300800 */
[----:B--2---:R-:W-:Y:S04]  /*29480*/  STL [R1+0x173c], R23 ;  /* 0x00173c1701007387 */ /* 0x004fe80000100800 */
[----:B---3--:R-:W2:Y:S04]  /*29490*/  LDL.LU R10, [R1+0x368] ;  /* 0x00036800010a7983 */ /* 0x008ea80000300800 */
[----:B--2---:R-:W-:Y:S04]  /*294a0*/  STL [R1+0x1754], R10 ;  /* 0x0017540a01007387 */ /* 0x004fe80000100800 */
[----:B----4-:R-:W2:Y:S04]  /*294b0*/  LDL.LU R9, [R1+0x36c] ;  /* 0x00036c0001097983 */ /* 0x010ea80000300800 */
[----:B--2---:R-:W-:Y:S04]  /*294c0*/  STL [R1+0x1758], R9 ;  /* 0x0017580901007387 */ /* 0x004fe80000100800 */
[----:B------:R-:W2:Y:S04]  /*294d0*/  LDL.LU R22, [R1+0x370] ;  /* 0x0003700001167983 */ /* 0x000ea80000300800 */
[----:B--2---:R-:W-:Y:S04]  /*294e0*/  STL [R1+0x1740], R22 ;  /* 0x0017401601007387 */ /* 0x004fe80000100800 */
[----:B------:R-:W2:Y:S04]  /*294f0*/  LDL.LU R20, [R1+0x374] ;  /* 0x0003740001147983 */ /* 0x000ea80000300800 */
[----:B--2---:R-:W-:Y:S04]  /*29500*/  STL [R1+0x1744], R20 ;  /* 0x0017441401007387 */ /* 0x004fe80000100800 */
[----:B------:R-:W2:Y:S04]  /*29510*/  LDL.LU R26, [R1+0x554] ;  /* 0x00055400011a7983 */ /* 0x000ea80000300800 */
        /* <DEDUP_REMOVED lines=9> */
[----:B------:R-:W4:Y:S04]  /*295b0*/  LDL.LU R6, [R1+0x388] ;  /* 0x0003880001067983 */ /* 0x000f280000300800 */
[----:B----4-:R-:W-:Y:S04]  /*295c0*/  STL [R1+0x1764], R6 ;  /* 0x0017640601007387 */ /* 0x010fe80000100800 */
[----:B------:R-:W4:Y:S01]  /*295d0*/  LDL.LU R5, [R1+0x38c] ;  /* 0x00038c0001057983 */ /* 0x000f220000300800 */
[C---:B--2---:R-:W-:Y:S01]  /*295e0*/  FMUL R28, R26.reuse, 8388608 ;  /* 0x4b0000001a1c7820 */ /* 0x044fe20000400000 */
[----:B------:R-:W-:-:S02]  /*295f0*/  FSETP.GEU.AND P2, PT, R26, 1.175494350822287508e-38, PT ;  /* 0x008000001a00780b */ /* 0x000fc40003f4e000 */
[----:B----4-:R-:W-:Y:S04]  /*29600*/  STL [R1+0x1768], R5 ;  /* 0x0017680501007387 */ /* 0x010fe80000100800 */
[----:B------:R-:W-:Y:S04]  /*29610*/  STL [R1+0x1750], R26 ;  /* 0x0017501a01007387 */ /* 0x000fe80000100800 */
[----:B------:R-:W2:Y:S01]  /*29620*/  LDL.LU R17, [R1+0x390] ;  /* 0x0003900001117983 */ /* 0x000ea20000300800 */
[----:B0-----:R-:W-:Y:S01]  /*29630*/  FSEL R0, R28, R26, !P2 ;  /* 0x0000001a1c007208 */ /* 0x001fe20005000000 */
[C---:B---3--:R-:W-:Y:S01]  /*29640*/  FMUL R29, R27.reuse, 8388608 ;  /* 0x4b0000001b1d7820 */ /* 0x048fe20000400000 */
[----:B------:R-:W-:Y:S01]  /*29650*/  FSETP.GEU.AND P3, PT, R27, 1.175494350822287508e-38, PT ;  /* 0x008000001b00780b */ /* 0x000fe20003f6e000 */
[----:B--2---:R-:W-:Y:S04]  /*29660*/  STL [R1+0x176c], R17 ;  /* 0x00176c1101007387 */ /* 0x004fe80000100800 */
[----:B------:R0:W-:Y:S04]  /*29670*/  STL [R1+0xb0], R0 ;  /* 0x0000b00001007387 */ /* 0x0001e80000100800 */
[----:B------:R-:W2:Y:S04]  /*29680*/  LDL.LU R28, [R1+0x55c] ;  /* 0x00055c00011c7983 */ /* 0x000ea80000300800 */
[----:B------:R-:W3:Y:S01]  /*29690*/  LDL.LU R16, [R1+0x394] ;  /* 0x0003940001107983 */ /* 0x000ee20000300800 */
[----:B0-----:R-:W-:-:S02]  /*296a0*/  IADD3 R0, R0, -0x3f3504f3, RZ ;  /* 0xc0cafb0d00007810 */ /* 0x001fc40007ffe0ff */
[----:B------:R-:W-:Y:S02]  /*296b0*/  FSEL R2, R29, R27, !P3 ;  /* 0x0000001b1d027208 */ /* 0x000fe40005800000 */
[----:B------:R-:W-:Y:S01]  /*296c0*/  LOP3.LUT R3, R0, 0xff800000, RZ, 0xc0, !PT ;  /* 0xff80000000037812 */ /* 0x000fe200078ec0ff */
[----:B---3--:R-:W-:Y:S04]  /*296d0*/  STL [R1+0x1770], R16 ;  /* 0x0017701001007387 */ /* 0x008fe80000100800 */
[----:B------:R0:W-:Y:S04]  /*296e0*/  STL [R1+0xac], R2 ;  /* 0x0000ac0201007387 */ /* 0x0001e80000100800 */
[----:B------:R1:W-:Y:S04]  /*296f0*/  STL [R1+0xcc], R3 ;  /* 0x0000cc0301007387 */ /* 0x0003e80000100800 */
[----:B------:R-:W3:Y:S01]  /*29700*/  LDL.LU R29, [R1+0x560] ;  /* 0x00056000011d7983 */ /* 0x000ee20000300800 */
[C---:B--2---:R-:W-:Y:S01]  /*29710*/  FMUL R0, R28.reuse, 8388608 ;  /* 0x4b0000001c007820 */ /* 0x044fe20000400000 */
[----:B------:R-:W-:-:S02]  /*29720*/  FSETP.GEU.AND P4, PT, R28, 1.175494350822287508e-38, PT ;  /* 0x008000001c00780b */ /* 0x000fc40003f8e000 */
[----:B0-----:R-:W-:Y:S01]  /*29730*/  IADD3 R2, R2, -0x3f3504f3, RZ ;  /* 0xc0cafb0d02027810 */ /* 0x001fe20007ffe0ff */
[----:B------:R1:W0:Y:S01]  /*29740*/  I2F R17, R3 ;  /* 0x0000000300117306 */ /* 0x0002220000201400 */
[----:B------:R-:W-:Y:S01]  /*29750*/  FSEL R0, R0, R28, !P4 ;  /* 0x0000001c00007208 */ /* 0x000fe20006000000 */
[----:B------:R-:W2:Y:S01]  /*29760*/  LDL.LU R4, [R1+0x398] ;  /* 0x0003980001047983 */ /* 0x000ea20000300800 */
[----:B-1----:R-:W-:-:S03]  /*29770*/  LOP3.LUT R3, R2, 0xff800000, RZ, 0xc0, !PT ;  /* 0xff80000002037812 */ /* 0x002fc600078ec0ff */
[----:B------:R1:W-:Y:S02]  /*29780*/  STL [R1+0xa8], R0 ;  /* 0x0000a80001007387 */ /* 0x0003e40000100800 */
[----:B------:R4:W-:Y:S02]  /*29790*/  I2F R6, R3 ;  /* 0x0000000300067306 */ /* 0x0009e40000201400 */
[----:B------:R4:W-:Y:S01]  /*297a0*/  STL [R1+0xe0], R3 ;  /* 0x0000e00301007387 */ /* 0x0009e20000100800 */
[----:B-1----:R-:W-:-:S03]  /*297b0*/  IADD3 R0, R0, -0x3f3504f3, RZ ;  /* 0xc0cafb0d00007810 */ /* 0x002fc60007ffe0ff */
[----:B----4-:R-:W4:Y:S01]  /*297c0*/  LDL.LU R3, [R1+0x39c] ;  /* 0x00039c0001037983 */ /* 0x010f220000300800 */
[----:B------:R-:W-:-:S03]  /*297d0*/  LOP3.LUT R0, R0, 0xff800000, RZ, 0xc0, !PT ;  /* 0xff80000000007812 */ /* 0x000fc600078ec0ff */
[----:B------:R-:W2:Y:S04]  /*297e0*/  LDL.LU R15, [R1+0x3a0] ;  /* 0x0003a000010f7983 */ /* 0x000ea80000300800 */
[----:B------:R-:W2:Y:S01]  /*297f0*/  LDL.LU R14, [R1+0x3a4] ;  /* 0x0003a400010e7983 */ /* 0x000ea20000300800 */
[----:B------:R1:W0:Y:S01]  /*29800*/  I2F R8, R0 ;  /* 0x0000000000087306 */ /* 0x0002220000201400 */
[C---:B---3--:R-:W-:Y:S01]  /*29810*/  FMUL R2, R29.reuse, 8388608 ;  /* 0x4b0000001d027820 */ /* 0x048fe20000400000 */
[----:B------:R-:W-:-:S04]  /*29820*/  FSETP.GEU.AND P5, PT, R29, 1.175494350822287508e-38, PT ;  /* 0x008000001d00780b */ /* 0x000fc80003fae000 */
[----:B------:R-:W-:Y:S02]  /*29830*/  FSEL R5, R2, R29, !P5 ;  /* 0x0000001d02057208 */ /* 0x000fe40006800000 */
[----:B------:R-:W3:Y:S04]  /*29840*/  LDL.LU R2, [R1+0x3a8] ;  /* 0x0003a80001027983 */ /* 0x000ee80000300800 */
[----:B------:R0:W-:Y:S04]  /*29850*/  STL [R1+0xa4], R5 ;  /* 0x0000a40501007387 */ /* 0x0001e80000100800 */
[----:B------:R1:W-:Y:S01]  /*29860*/  STL [R1+0xdc], R0 ;  /* 0x0000dc0001007387 */ /* 0x0003e20000100800 */
[----:B0-----:R-:W-:-:S03]  /*29870*/  IADD3 R5, R5, -0x3f3504f3, RZ ;  /* 0xc0cafb0d05057810 */ /* 0x001fc60007ffe0ff */
[----:B-1----:R-:W2:Y:S01]  /*29880*/  LDL.LU R0, [R1+0x3ac] ;  /* 0x0003ac0001007983 */ /* 0x002ea20000300800 */
[----:B------:R-:W-:-:S03]  /*29890*/  LOP3.LUT R5, R5, 0xff800000, RZ, 0xc0, !PT ;  /* 0xff80000005057812 */ /* 0x000fc600078ec0ff */
[----:B------:R-:W3:Y:S04]  /*298a0*/  LDL.LU R13, [R1+0x3b0] ;  /* 0x0003b000010d7983 */ /* 0x000ee80000300800 */
[----:B------:R-:W3:Y:S04]  /*298b0*/  LDL.LU R24, [R1+0x3b4] ;  /* 0x0003b40001187983 */ /* 0x000ee80000300800 */
[----:B------:R-:W3:Y:S04]  /*298c0*/  LDL.LU R23, [R1+0x3b8] ;  /* 0x0003b80001177983 */ /* 0x000ee80000300800 */
[----:B------:R-:W3:Y:S04]  /*298d0*/  LDL.LU R22, [R1+0x3bc] ;  /* 0x0003bc0001167983 */ /* 0x000ee80000300800 */
[----:B------:R-:W4:Y:S04]  /*298e0*/  LDL.LU R21, [R1+0x3c0] ;  /* 0x0003c00001157983 */ /* 0x000f280000300800 */
[----:B------:R0:W-:Y:S04]  /*298f0*/  STL [R1+0xd8], R5 ;  /* 0x0000d80501007387 */ /* 0x0001e80000100800 */
[----:B------:R-:W4:Y:S04]  /*29900*/  LDL.LU R25, [R1+0x3c4] ;  /* 0x0003c40001197983 */ /* 0x000f280000300800 */
[----:B------:R-:W4:Y:S04]  /*29910*/  LDL.LU R20, [R1+0x3c8] ;  /* 0x0003c80001147983 */ /* 0x000f280000300800 */
[----:B------:R-:W4:Y:S04]  /*29920*/  LDL.LU R19, [R1+0x3cc] ;  /* 0x0003cc0001137983 */ /* 0x000f280000300800 */
[----:B------:R-:W4:Y:S04]  /*29930*/  LDL.LU R12, [R1+0x3d0] ;  /* 0x0003d000010c7983 */ /* 0x000f280000300800 */
[----:B------:R-:W4:Y:S04]  /*29940*/  LDL.LU R11, [R1+0x3d4] ;  /* 0x0003d400010b7983 */ /* 0x000f280000300800 */
[----:B------:R-:W4:Y:S04]  /*29950*/  LDL.LU R18, [R1+0x3d8] ;  /* 0x0003d80001127983 */ /* 0x000f280000300800 */
[----:B------:R-:W4:Y:S01]  /*29960*/  LDL.LU R26, [R1+0x3dc] ;  /* 0x0003dc00011a7983 */ /* 0x000f220000300800 */
[----:B------:R0:W1:Y:S01]  /*29970*/  I2F R10, R5 ;  /* 0x00000005000a7306 */ /* 0x0000620000201400 */
[----:B------:R-:W-:-:S02]  /*29980*/  FSEL R16, RZ, -23, P2 ;  /* 0xc1b80000ff107808 */ /* 0x000fc40001000000 */
[----:B------:R-:W-:-:S03]  /*29990*/  FSEL R7, RZ, -23, P4 ;  /* 0xc1b80000ff077808 */ /* 0x000fc60002000000 */
[----:B------:R-:W-:Y:S01]  /*299a0*/  FFMA.FTZ R17, R17, 1.1920928955078125e-07, R16 ;  /* 0x3400000011117823 */ /* 0x000fe20000010010 */
[----:B------:R-:W-:Y:S01]  /*299b0*/  FSEL R9, RZ, -23, P5 ;  /* 0xc1b80000ff097808 */ /* 0x000fe20002800000 */
[----:B------:R-:W4:Y:S01]  /*299c0*/  LDL.LU R16, [R1+0x1770] ;  /* 0x0017700001107983 */ /* 0x000f220000300800 */
[----:B0-----:R-:W-:Y:S01]  /*299d0*/  FSEL R5, RZ, -23, P3 ;  /* 0xc1b80000ff057808 */ /* 0x001fe20001800000 */
[----:B------:R-:W-:Y:S02]  /*299e0*/  FFMA.FTZ R8, R8, 1.1920928955078125e-07, R7 ;  /* 0x3400000008087823 */ /* 0x000fe40000010007 */
[----:B------:R0:W-:Y:S02]  /*299f0*/  STL [R1+0x2dc], R17 ;  /* 0x0002dc1101007387 */ /* 0x0001e40000100800 */
[----:B------:R-:W-:Y:S02]  /*29a00*/  FFMA.FTZ R6, R6, 1.1920928955078125e-07, R5 ;  /* 0x3400000006067823 */ /* 0x000fe40000010005 */
[----:B-1----:R-:W-:Y:S01]  /*29a10*/  FFMA.FTZ R10, R10, 1.1920928955078125e-07, R9 ;  /* 0x340000000a0a7823 */ /* 0x002fe20000010009 */
[----:B0-----:R-:W4:Y:S04]  /*29a20*/  LDL.LU R17, [R1+0x176c] ;  /* 0x00176c0001117983 */ /* 0x001f280000300800 */
[----:B------:R-:W4:Y:S04]  /*29a30*/  LDL.LU R5, [R1+0x1768] ;  /* 0x0017680001057983 */ /* 0x000f280000300800 */
[----:B------:R0:W-:Y:S04]  /*29a40*/  STL [R1+0x2d8], R6 ;  /* 0x0002d80601007387 */ /* 0x0001e80000100800 */
[----:B0-----:R-:W4:Y:S04]  /*29a50*/  LDL.LU R6, [R1+0x1764] ;  /* 0x0017640001067983 */ /* 0x001f280000300800 */
[----:B------:R-:W4:Y:S04]  /*29a60*/  LDL.LU R7, [R1+0x1760] ;  /* 0x0017600001077983 */ /* 0x000f280000300800 */
[----:B------:R0:W-:Y:S04]  /*29a70*/  STL [R1+0x2d4], R8 ;  /* 0x0002d40801007387 */ /* 0x0001e80000100800 */
[----:B0-----:R-:W4:Y:S04]  /*29a80*/  LDL.LU R8, [R1+0x175c] ;  /* 0x00175c0001087983 */ /* 0x001f280000300800 */
[----:B------:R-:W4:Y:S04]  /*29a90*/  LDL.LU R9, [R1+0x1758] ;  /* 0x0017580001097983 */ /* 0x000f280000300800 */
[----:B------:R0:W-:Y:S04]  /*29aa0*/  STL [R1+0x2d0], R10 ;  /* 0x0002d00a01007387 */ /* 0x0001e80000100800 */
[----:B0-----:R-:W4:Y:S01]  /*29ab0*/  LDL.LU R10, [R1+0x1754] ;  /* 0x00175400010a7983 */ /* 0x001f220000300800 */
[----:B------:R-:W-:-:S02]  /*29ac0*/  FSETP.GT.AND P1, PT, |R29|, 8.50705917302346158658e+37, PT ;  /* 0x7e8000001d00780b */ /* 0x000fc40003f24200 */
[----:B------:R-:W-:-:S11]  /*29ad0*/  FSETP.GEU.AND P3, PT, |R29|, 1.175494350822287508e-38, PT ;  /* 0x008000001d00780b */ /* 0x000fd60003f6e200 */
[----:B------:R-:W-:-:S04]  /*29ae0*/  @P1 FMUL R29, R29, 0.25 ;  /* 0x3e8000001d1d1820 */ /* 0x000fc80000400000 */
[----:B------:R-:W-:-:S06]  /*29af0*/  @!P3 FMUL R29, R29, 16777216 ;  /* 0x4b8000001d1db820 */ /* 0x000fcc0000400000 */
[----:B------:R-:W0:Y:S01]  /*29b00*/  MUFU.RCP R29, R29 ;  /* 0x0000001d001d7308 */ /* 0x000e220000001000 */
[----:B--2---:R-:W-:Y:S02]  /*29b10*/  @P1 FMUL R0, R0, 0.25 ;  /* 0x3e80000000001820 */ /* 0x004fe40000400000 */
[----:B---3--:R-:W-:Y:S02]  /*29b20*/  @P1 FMUL R22, R22, 0.25 ;  /* 0x3e80000016161820 */ /* 0x008fe40000400000 */
[----:B------:R-:W-:Y:S02]  /*29b30*/  @P1 FMUL R23, R23, 0.25 ;  /* 0x3e80000017171820 */ /* 0x000fe40000400000 */
[----:B------:R-:W-:Y:S02]  /*29b40*/  @!P3 FMUL R22, R22, 16777216 ;  /* 0x4b8000001616b820 */ /* 0x000fe40000400000 */
[----:B----4-:R-:W-:Y:S02]  /*29b50*/  @P1 FMUL R20, R20, 0.25 ;  /* 0x3e80000014141820 */ /* 0x010fe40000400000 */
[----:B------:R-:W-:-:S02]  /*29b60*/  @P1 FMUL R19, R19, 0.25 ;  /* 0x3e80000013131820 */ /* 0x000fc40000400000 */
[----:B------:R-:W-:Y:S02]  /*29b70*/  @!P3 FMUL R20, R20, 16777216 ;  /* 0x4b8000001414b820 */ /* 0x000fe40000400000 */
[----:B------:R-:W-:Y:S02]  /*29b80*/  @!P3 FMUL R19, R19, 16777216 ;  /* 0x4b8000001313b820 */ /* 0x000fe40000400000 */
[----:B------:R-:W-:Y:S02]  /*29b90*/  @P1 FMUL R18, R18, 0.25 ;  /* 0x3e80000012121820 */ /* 0x000fe40000400000 */
[----:B------:R-:W-:Y:S02]  /*29ba0*/  @P1 FMUL R26, R26, 0.25 ;  /* 0x3e8000001a1a1820 */ /* 0x000fe40000400000 */
[----:B------:R-:W-:Y:S02]  /*29bb0*/  @!P3 FMUL R18, R18, 16777216 ;  /* 0x4b8000001212b820 */ /* 0x000fe40000400000 */
[----:B------:R-:W-:-:S02]  /*29bc0*/  @!P3 FMUL R26, R26, 16777216 ;  /* 0x4b8000001a1ab820 */ /* 0x000fc40000400000 */
[C---:B0-----:R-:W-:Y:S02]  /*29bd0*/  FMUL R18, R29.reuse, R18 ;  /* 0x000000121d127220 */ /* 0x041fe40000400000 */
[C---:B------:R-:W-:Y:S02]  /*29be0*/  FMUL R26, R29.reuse, R26 ;  /* 0x0000001a1d1a7220 */ /* 0x040fe40000400000 */
[C---:B------:R-:W-:Y:S02]  /*29bf0*/  FMUL R19, R29.reuse, R19 ;  /* 0x000000131d137220 */ /* 0x040fe40000400000 */
[C---:B------:R-:W-:Y:S01]  /*29c00*/  FMUL R20, R29.reuse, R20 ;  /* 0x000000141d147220 */ /* 0x040fe20000400000 */
[----:B------:R0:W-:Y:S01]  /*29c10*/  STL [R1+0x2c4], R26 ;  /* 0x0002c41a01007387 */ /* 0x0001e20000100800 */
[----:B------:R-:W-:Y:S02]  /*29c20*/  FMUL R22, R29, R22 ;  /* 0x000000161d167220 */ /* 0x000fe40000400000 */
[----:B------:R-:W-:Y:S01]  /*29c30*/  @!P3 FMUL R23, R23, 16777216 ;  /* 0x4b8000001717b820 */ /* 0x000fe20000400000 */
[----:B0-----:R-:W2:Y:S04]  /*29c40*/  LDL.LU R26, [R1+0x1750] ;  /* 0x00175000011a7983 */ /* 0x001ea80000300800 */
[----:B------:R0:W-:Y:S01]  /*29c50*/  STL [R1+0xd0], R18 ;  /* 0x0000d01201007387 */ /* 0x0001e20000100800 */
[----:B------:R-:W-:-:S02]  /*29c60*/  FMUL R23, R29, R23 ;  /* 0x000000171d177220 */ /* 0x000fc40000400000 */
[----:B------:R-:W-:Y:S01]  /*29c70*/  @!P3 FMUL R0, R0, 16777216 ;  /* 0x4b8000000000b820 */ /* 0x000fe20000400000 */
[----:B0-----:R-:W3:Y:S04]  /*29c80*/  LDL.LU R18, [R1+0x174c] ;  /* 0x00174c0001127983 */ /* 0x001ee80000300800 */
[----:B------:R0:W-:Y:S01]  /*29c90*/  STL [R1+0x2b0], R19 ;  /* 0x0002b01301007387 */ /* 0x0001e20000100800 */
[----:B------:R-:W-:-:S03]  /*29ca0*/  FMUL R0, R29, R0 ;  /* 0x000000001d007220 */ /* 0x000fc60000400000 */
[----:B0-----:R-:W4:Y:S04]  /*29cb0*/  LDL.LU R19, [R1+0x1748] ;  /* 0x0017480001137983 */ /* 0x001f280000300800 */
[----:B------:R0:W-:Y:S04]  /*29cc0*/  STL [R1+0xc8], R20 ;  /* 0x0000c81401007387 */ /* 0x0001e80000100800 */
[----:B0-----:R-:W2:Y:S04]  /*29cd0*/  LDL.LU R20, [R1+0x1744] ;  /* 0x0017440001147983 */ /* 0x001ea80000300800 */
[----:B------:R0:W-:Y:S04]  /*29ce0*/  STL [R1+0xe4], R22 ;  /* 0x0000e41601007387 */ /* 0x0001e80000100800 */
[----:B0-----:R-:W2:Y:S04]  /*29cf0*/  LDL.LU R22, [R1+0x1740] ;  /* 0x0017400001167983 */ /* 0x001ea80000300800 */
[----:B------:R0:W-:Y:S04]  /*29d00*/  STL [R1+0xbc], R23 ;  /* 0x0000bc1701007387 */ /* 0x0001e80000100800 */
[----:B0-----:R-:W2:Y:S04]  /*29d10*/  LDL.LU R23, [R1+0x173c] ;  /* 0x00173c0001177983 */ /* 0x001ea80000300800 */
[----:B------:R0:W-:Y:S04]  /*29d20*/  STL [R1+0xd4], R0 ;  /* 0x0000d40001007387 */ /* 0x0001e80000100800 */
[----:B0-----:R-:W2:Y:S01]  /*29d30*/  LDL.LU R0, [R1+0x1738] ;  /* 0x0017380001007983 */ /* 0x001ea20000300800 */
[----:B------:R-:W-:Y:S01]  /*29d40*/  @P1 FMUL R2, R2, 0.25 ;  /* 0x3e80000002021820 */ /* 0x000fe20000400000 */
[----:B------:R-:W-:Y:S01]  /*29d50*/  FSETP.GT.AND P2, PT, |R28|, 8.50705917302346158658e+37, PT ;  /* 0x7e8000001c00780b */ /* 0x000fe20003f44200 */
[----:B------:R-:W-:-:S02]  /*29d60*/  @P1 FMUL R3, R3, 0.25 ;  /* 0x3e80000003031820 */ /* 0x000fc40000400000 */
[----:B------:R-:W-:Y:S02]  /*29d70*/  @P1 FMUL R4, R4, 0.25 ;  /* 0x3e80000004041820 */ /* 0x000fe40000400000 */
[----:B------:R-:W-:Y:S02]  /*29d80*/  @P1 FMUL R5, R5, 0.25 ;  /* 0x3e80000005051820 */ /* 0x000fe40000400000 */
[----:B------:R-:W-:Y:S02]  /*29d90*/  @P1 FMUL R6, R6, 0.25 ;  /* 0x3e80000006061820 */ /* 0x000fe40000400000 */
[----:B------:R-:W-:Y:S02]  /*29da0*/  @P1 FMUL R7, R7, 0.25 ;  /* 0x3e80000007071820 */ /* 0x000fe40000400000 */
[----:B------:R-:W-:Y:S02]  /*29db0*/  @P1 FMUL R8, R8, 0.25 ;  /* 0x3e80000008081820 */ /* 0x000fe40000400000 */
[----:B------:R-:W-:-:S02]  /*29dc0*/  @P1 FMUL R9, R9, 0.25 ;  /* 0x3e80000009091820 */ /* 0x000fc40000400000 */
[----:B------:R-:W-:Y:S02]  /*29dd0*/  @P1 FMUL R10, R10, 0.25 ;  /* 0x3e8000000a0a1820 */ /* 0x000fe40000400000 */
[----:B------:R-:W-:Y:S02]  /*29de0*/  @!P3 FMUL R2, R2, 16777216 ;  /* 0x4b8000000202b820 */ /* 0x000fe40000400000 */
[----:B------:R-:W-:Y:S02]  /*29df0*/  @!P3 FMUL R3, R3, 16777216 ;  /* 0x4b8000000303b820 */ /* 0x000fe40000400000 */
[----:B------:R-:W-:Y:S02]  /*29e00*/  @!P3 FMUL R4, R4, 16777216 ;  /* 0x4b8000000404b820 */ /* 0x000fe40000400000 */
[----:B------:R-:W-:Y:S02]  /*29e10*/  @!P3 FMUL R5, R5, 16777216 ;  /* 0x4b8000000505b820 */ /* 0x000fe40000400000 */
[----:B------:R-:W-:-:S02]  /*29e20*/  @!P3 FMUL R6, R6, 16777216 ;  /* 0x4b8000000606b820 */ /* 0x000fc40000400000 */
[----:B------:R-:W-:Y:S02]  /*29e30*/  @!P3 FMUL R7, R7, 16777216 ;  /* 0x4b8000000707b820 */ /* 0x000fe40000400000 */
[----:B------:R-:W-:Y:S02]  /*29e40*/  @!P3 FMUL R8, R8, 16777216 ;  /* 0x4b8000000808b820 */ /* 0x000fe40000400000 */
[----:B------:R-:W-:Y:S02]  /*29e50*/  @!P3 FMUL R9, R9, 16777216 ;  /* 0x4b8000000909b820 */ /* 0x000fe40000400000 */
[----:B------:R-:W-:Y:S01]  /*29e60*/  @!P3 FMUL R10, R10, 16777216 ;  /* 0x4b8000000a0ab820 */ /* 0x000fe20000400000 */
[C---:B------:R-:W-:Y:S01]  /*29e70*/  FSETP.GEU.AND P3, PT, |R28|.reuse, 1.175494350822287508e-38, PT ;  /* 0x008000001c00780b */ /* 0x040fe20003f6e200 */
[----:B------:R-:W-:Y:S02]  /*29e80*/  @P2 FMUL R28, R28, 0.25 ;  /* 0x3e8000001c1c2820 */ /* 0x000fe40000400000 */
[----:B------:R-:W-:-:S02]  /*29e90*/  FMUL R2, R29, R2 ;  /* 0x000000021d027220 */ /* 0x000fc40000400000 */
[----:B------:R-:W-:-:S08]  /*29ea0*/  FMUL R3, R29, R3 ;  /* 0x000000031d037220 */ /* 0x000fd00000400000 */
[----:B------:R-:W-:Y:S01]  /*29eb0*/  @!P3 FMUL R28, R28, 16777216 ;  /* 0x4b8000001c1cb820 */ /* 0x000fe20000400000 */
[----:B------:R0:W-:Y:S01]  /*29ec0*/  STL [R1+0xb4], R2 ;  /* 0x0000b40201007387 */ /* 0x0001e20000100800 */
[----:B------:R-:W-:-:S04]  /*29ed0*/  FMUL R4, R29, R4 ;  /* 0x000000041d047220 */ /* 0x000fc80000400000 */
[----:B------:R-:W1:Y:S01]  /*29ee0*/  MUFU.RCP R28, R28 ;  /* 0x0000001c001c7308 */ /* 0x000e620000001000 */
[C---:B------:R-:W-:Y:S02]  /*29ef0*/  FMUL R5, R29.reuse, R5 ;  /* 0x000000051d057220 */ /* 0x040fe40000400000 */
[C---:B------:R-:W-:Y:S01]  /*29f00*/  FMUL R6, R29.reuse, R6 ;  /* 0x000000061d067220 */ /* 0x040fe20000400000 */
[----:B0-----:R-:W2:Y:S01]  /*29f10*/  LDL.LU R2, [R1+0x1734] ;  /* 0x0017340001027983 */ /* 0x001ea20000300800 */
[----:B------:R-:W-:-:S03]  /*29f20*/  FMUL R7, R29, R7 ;  /* 0x000000071d077220 */ /* 0x000fc60000400000 */
[----:B------:R0:W-:Y:S01]  /*29f30*/  STL [R1+0xc4], R3 ;  /* 0x0000c40301007387 */ /* 0x0001e20000100800 */
[----:B------:R-:W-:Y:S02]  /*29f40*/  @P2 FMUL R11, R11, 0.25 ;  /* 0x3e8000000b0b2820 */ /* 0x000fe40000400000 */
[C---:B------:R-:W-:Y:S02]  /*29f50*/  FMUL R8, R29.reuse, R8 ;  /* 0x000000081d087220 */ /* 0x040fe40000400000 */
[----:B------:R-:W-:Y:S01]  /*29f60*/  @P2 FMUL R12, R12, 0.25 ;  /* 0x3e8000000c0c2820 */ /* 0x000fe20000400000 */
[----:B0-----:R-:W2:Y:S04]  /*29f70*/  LDL.LU R3, [R1+0x1730] ;  /* 0x0017300001037983 */ /* 0x001ea80000300800 */
[----:B------:R0:W-:Y:S01]  /*29f80*/  STL [R1+0x74], R4 ;  /* 0x0000740401007387 */ /* 0x0001e20000100800 */
[----:B------:R-:W-:-:S02]  /*29f90*/  FMUL R9, R29, R9 ;  /* 0x000000091d097220 */ /* 0x000fc40000400000 */
[----:B------:R-:W-:Y:S02]  /*29fa0*/  @P2 FMUL R25, R25, 0.25 ;  /* 0x3e80000019192820 */ /* 0x000fe40000400000 */
[----:B------:R-:W-:Y:S01]  /*29fb0*/  @!P3 FMUL R11, R11, 16777216 ;  /* 0x4b8000000b0bb820 */ /* 0x000fe20000400000 */
[----:B0-----:R-:W2:Y:S04]  /*29fc0*/  LDL.LU R4, [R1+0x172c] ;  /* 0x00172c0001047983 */ /* 0x001ea80000300800 */
[----:B------:R0:W-:Y:S01]  /*29fd0*/  STL [R1+0xc0], R5 ;  /* 0x0000c00501007387 */ /* 0x0001e20000100800 */
[----:B------:R-:W-:Y:S02]  /*29fe0*/  FMUL R29, R29, R10 ;  /* 0x0000000a1d1d7220 */ /* 0x000fe40000400000 */
[----:B------:R-:W-:Y:S01]  /*29ff0*/  @!P3 FMUL R12, R12, 16777216 ;  /* 0x4b8000000c0cb820 */ /* 0x000fe20000400000 */
[----:B0-----:R-:W2:Y:S04]  /*2a000*/  LDL.LU R5, [R1+0x1728] ;  /* 0x0017280001057983 */ /* 0x001ea80000300800 */
[----:B------:R0:W-:Y:S01]  /*2a010*/  STL [R1+0x68], R6 ;  /* 0x0000680601007387 */ /* 0x0001e20000100800 */
[----:B------:R-:W-:-:S02]  /*2a020*/  @!P3 FMUL R25, R25, 16777216 ;  /* 0x4b8000001919b820 */ /* 0x000fc40000400000 */
[C---:B-1----:R-:W-:Y:S01]  /*2a030*/  FMUL R11, R28.reuse, R11 ;  /* 0x0000000b1c0b7220 */ /* 0x042fe20000400000 */
[----:B0-----:R-:W2:Y:S04]  /*2a040*/  LDL.LU R6, [R1+0x1724] ;  /* 0x0017240001067983 */ /* 0x001ea80000300800 */
[----:B------:R0:W-:Y:S01]  /*2a050*/  STL [R1+0xb8], R7 ;  /* 0x0000b80701007387 */ /* 0x0001e20000100800 */
[----:B------:R-:W-:Y:S02]  /*2a060*/  @P2 FMUL R21, R21, 0.25 ;  /* 0x3e80000015152820 */ /* 0x000fe40000400000 */
[C---:B------:R-:W-:Y:S01]  /*2a070*/  FMUL R12, R28.reuse, R12 ;  /* 0x0000000c1c0c7220 */ /* 0x040fe20000400000 */
[----:B0-----:R-:W2:Y:S04]  /*2a080*/  LDL.LU R7, [R1+0x1720] ;  /* 0x0017200001077983 */ /* 0x001ea80000300800 */
[----:B------:R0:W-:Y:S01]  /*2a090*/  STL [R1+0x54], R8 ;  /* 0x0000540801007387 */ /* 0x0001e20000100800 */
[----:B------:R-:W-:-:S02]  /*2a0a0*/  FMUL R25, R28, R25 ;  /* 0x000000191c197220 */ /* 0x000fc40000400000 */
[----:B------:R-:W-:Y:S01]  /*2a0b0*/  @!P3 FMUL R21, R21, 16777216 ;  /* 0x4b8000001515b820 */ /* 0x000fe20000400000 */
[----:B0-----:R-:W2:Y:S04]  /*2a0c0*/  LDL.LU R8, [R1+0x171c] ;  /* 0x00171c0001087983 */ /* 0x001ea80000300800 */
[----:B------:R0:W-:Y:S01]  /*2a0d0*/  STL [R1+0x78], R9 ;  /* 0x0000780901007387 */ /* 0x0001e20000100800 */
[----:B------:R-:W-:-:S03]  /*2a0e0*/  @P2 FMUL R24, R24, 0.25 ;  /* 0x3e80000018182820 */ /* 0x000fc60000400000 */
[----:B0-----:R-:W2:Y:S04]  /*2a0f0*/  LDL.LU R9, [R1+0x1718] ;  /* 0x0017180001097983 */ /* 0x001ea80000300800 */
[----:B------:R-:W2:Y:S04]  /*2a100*/  LDL.LU R10, [R1+0x1714] ;  /* 0x00171400010a7983 */ /* 0x000ea80000300800 */
[----:B------:R0:W-:Y:S01]  /*2a110*/  STL [R1+0x48], R29 ;  /* 0x0000481d01007387 */ /* 0x0001e20000100800 */
[----:B------:R-:W-:-:S03]  /*2a120*/  @P2 FMUL R13, R13, 0.25 ;  /* 0x3e8000000d0d2820 */ /* 0x000fc60000400000 */
[----:B0-----:R-:W2:Y:S04]  /*2a130*/  LDL.LU R29, [R1+0x98] ;  /* 0x00009800011d7983 */ /* 0x001ea80000300800 */
[----:B------:R0:W-:Y:S01]  /*2a140*/  STL [R1+0x70], R11 ;  /* 0x0000700b01007387 */ /* 0x0001e20000100800 */
[----:B------:R-:W-:Y:S02]  /*2a150*/  @P2 FMUL R14, R14, 0.25 ;  /* 0x3e8000000e0e2820 */ /* 0x000fe40000400000 */
[----:B------:R-:W-:Y:S01]  /*2a160*/  @!P3 FMUL R24, R24, 16777216 ;  /* 0x4b8000001818b820 */ /* 0x000fe20000400000 */
[----:B0-----:R-:W2:Y:S04]  /*2a170*/  LDL.LU R11, [R1+0x1710] ;  /* 0x00171000010b7983 */ /* 0x001ea80000300800 */
[----:B------:R0:W-:Y:S01]  /*2a180*/  STL [R1+0x64], R12 ;  /* 0x0000640c01007387 */ /* 0x0001e20000100800 */
[----:B------:R-:W-:-:S02]  /*2a190*/  @P2 FMUL R15, R15, 0.25 ;  /* 0x3e8000000f0f2820 */ /* 0x000fc40000400000 */
[----:B------:R-:W-:Y:S01]  /*2a1a0*/  @!P3 FMUL R13, R13, 16777216 ;  /* 0x4b8000000d0db820 */ /* 0x000fe20000400000 */
[----:B0-----:R-:W2:Y:S04]  /*2a1b0*/  LDL.LU R12, [R1+0x170c] ;  /* 0x00170c00010c7983 */ /* 0x001ea80000300800 */
[----:B------:R0:W-:Y:S01]  /*2a1c0*/  STL [R1+0x60], R25 ;  /* 0x0000601901007387 */ /* 0x0001e20000100800 */
[----:B------:R-:W-:Y:S02]  /*2a1d0*/  @P2 FMUL R16, R16, 0.25 ;  /* 0x3e80000010102820 */ /* 0x000fe40000400000 */
[----:B------:R-:W-:Y:S02]  /*2a1e0*/  @!P3 FMUL R14, R14, 16777216 ;  /* 0x4b8000000e0eb820 */ /* 0x000fe40000400000 */
[----:B0-----:R-:W-:-:S02]  /*2a1f0*/  FMUL R25, R28, R21 ;  /* 0x000000151c197220 */ /* 0x001fc40000400000 */
[----:B------:R-:W2:Y:S01]  /*2a200*/  LDL.LU R21, [R1+0x7c] ;  /* 0x00007c0001157983 */ /* 0x000ea20000300800 */
[----:B------:R-:W-:-:S03]  /*2a210*/  @P2 FMUL R17, R17, 0.25 ;  /* 0x3e80000011112820 */ /* 0x000fc60000400000 */
[----:B------:R0:W-:Y:S01]  /*2a220*/  STL [R1+0x58], R25 ;  /* 0x0000581901007387 */ /* 0x0001e20000100800 */
[----:B------:R-:W-:Y:S02]  /*2a230*/  @!P3 FMUL R15, R15, 16777216 ;  /* 0x4b8000000f0fb820 */ /* 0x000fe40000400000 */
[----:B------:R-:W-:Y:S02]  /*2a240*/  FMUL R13, R28, R13 ;  /* 0x0000000d1c0d7220 */ /* 0x000fe40000400000 */
[----:B------:R-:W-:Y:S02]  /*2a250*/  @!P3 FMUL R16, R16, 16777216 ;  /* 0x4b8000001010b820 */ /* 0x000fe40000400000 */
[----:B0-----:R-:W-:Y:S02]  /*2a260*/  FMUL R25, R28, R24 ;  /* 0x000000181c197220 */ /* 0x001fe40000400000 */
[----:B---3--:R-:W-:Y:S01]  /*2a270*/  @P2 FMUL R18, R18, 0.25 ;  /* 0x3e80000012122820 */ /* 0x008fe20000400000 */
[----:B------:R-:W3:Y:S01]  /*2a280*/  LDL.LU R24, [R1+0x88] ;  /* 0x0000880001187983 */ /* 0x000ee20000300800 */
[----:B------:R-:W-:-:S02]  /*2a290*/  FMUL R14, R28, R14 ;  /* 0x0000000e1c0e7220 */ /* 0x000fc40000400000 */
[----:B------:R-:W-:Y:S01]  /*2a2a0*/  @!P3 FMUL R17, R17, 16777216 ;  /* 0x4b8000001111b820 */ /* 0x000fe20000400000 */
[----:B------:R0:W-:Y:S01]  /*2a2b0*/  STL [R1+0x50], R25 ;  /* 0x0000501901007387 */ /* 0x0001e20000100800 */
[----:B------:R-:W-:Y:S02]  /*2a2c0*/  FMUL R15, R28, R15 ;  /* 0x0000000f1c0f7220 */ /* 0x000fe40000400000 */
[----:B----4-:R-:W-:Y:S02]  /*2a2d0*/  @P2 FMUL R19, R19, 0.25 ;  /* 0x3e80000013132820 */ /* 0x010fe40000400000 */
[----:B------:R-:W-:Y:S02]  /*2a2e0*/  @!P3 FMUL R18, R18, 16777216 ;  /* 0x4b8000001212b820 */ /* 0x000fe40000400000 */
[----:B------:R-:W-:Y:S01]  /*2a2f0*/  FMUL R16, R28, R16 ;  /* 0x000000101c107220 */ /* 0x000fe20000400000 */
[----:B0-----:R-:W4:Y:S01]  /*2a300*/  LDL.LU R25, [R1+0x8c] ;  /* 0x00008c0001197983 */ /* 0x001f220000300800 */
[----:B------:R-:W-:-:S03]  /*2a310*/  @!P3 FMUL R19, R19, 16777216 ;  /* 0x4b8000001313b820 */ /* 0x000fc60000400000 */
[----:B------:R0:W-:Y:S01]  /*2a320*/  STL [R1+0x44], R13 ;  /* 0x0000440d01007387 */ /* 0x0001e20000100800 */
[----:B------:R-:W-:Y:S02]  /*2a330*/  FMUL R17, R28, R17 ;  /* 0x000000111c117220 */ /* 0x000fe40000400000 */
[----:B--2---:R-:W-:Y:S02]  /*2a340*/  @P2 FMUL R20, R20, 0.25 ;  /* 0x3e80000014142820 */ /* 0x004fe40000400000 */
[----:B------:R-:W-:Y:S01]  /*2a350*/  FMUL R18, R28, R18 ;  /* 0x000000121c127220 */ /* 0x000fe20000400000 */
[----:B0-----:R-:W2:Y:S01]  /*2a360*/  LDL.LU R13, [R1+0x1708] ;  /* 0x00170800010d7983 */ /* 0x001ea20000300800 */
[----:B------:R-:W-:-:S03]  /*2a370*/  @!P3 FMUL R20, R20, 16777216 ;  /* 0x4b8000001414b820 */ /* 0x000fc60000400000 */
[----:B------:R0:W-:Y:S01]  /*2a380*/  STL [R1+0x38], R14 ;  /* 0x0000380e01007387 */ /* 0x0001e20000100800 */
[----:B------:R-:W-:Y:S02]  /*2a390*/  @P2 FMUL R22, R22, 0.25 ;  /* 0x3e80000016162820 */ /* 0x000fe40000400000 */
[----:B------:R-:W-:Y:S01]  /*2a3a0*/  FMUL R19, R28, R19 ;  /* 0x000000131c137220 */ /* 0x000fe20000400000 */
[----:B0-----:R-:W2:Y:S01]  /*2a3b0*/  LDL.LU R14, [R1+0x1704] ;  /* 0x00170400010e7983 */ /* 0x001ea20000300800 */
[----:B------:R-:W-:-:S03]  /*2a3c0*/  @!P3 FMUL R22, R22, 16777216 ;  /* 0x4b8000001616b820 */ /* 0x000fc60000400000 */
[----:B------:R0:W-:Y:S01]  /*2a3d0*/  STL [R1+0x34], R15 ;  /* 0x0000340f01007387 */ /* 0x0001e20000100800 */
[C---:B------:R-:W-:Y:S02]  /*2a3e0*/  FMUL R20, R28.reuse, R20 ;  /* 0x000000141c147220 */ /* 0x040fe40000400000 */
[----:B------:R-:W-:Y:S01]  /*2a3f0*/  @P2 FMUL R23, R23, 0.25 ;  /* 0x3e80000017172820 */ /* 0x000fe20000400000 */
[----:B0-----:R-:W4:Y:S04]  /*2a400*/  LDL.LU R15, [R1+0x1700] ;  /* 0x00170000010f7983 */ /* 0x001f280000300800 */
[----:B------:R0:W-:Y:S01]  /*2a410*/  STL [R1+0x30], R16 ;  /* 0x0000301001007387 */ /* 0x0001e20000100800 */
[----:B------:R-:W-:Y:S02]  /*2a420*/  FMUL R22, R28, R22 ;  /* 0x000000161c167220 */ /* 0x000fe40000400000 */
[----:B------:R-:W-:Y:S01]  /*2a430*/  @!P3 FMUL R23, R23, 16777216 ;  /* 0x4b8000001717b820 */ /* 0x000fe20000400000 */
[----:B0-----:R-:W4:Y:S04]  /*2a440*/  LDL.LU R16, [R1+0x16fc] ;  /* 0x0016fc0001107983 */ /* 0x001f280000300800 */
[----:B------:R0:W-:Y:S01]  /*2a450*/  STL [R1+0x2c], R17 ;  /* 0x00002c1101007387 */ /* 0x0001e20000100800 */
[----:B------:R-:W-:-:S02]  /*2a460*/  @P2 FMUL R0, R0, 0.25 ;  /* 0x3e80000000002820 */ /* 0x000fc40000400000 */
[----:B------:R-:W-:Y:S01]  /*2a470*/  FMUL R23, R28, R23 ;  /* 0x000000171c177220 */ /* 0x000fe20000400000 */
[----:B0-----:R-:W4:Y:S04]  /*2a480*/  LDL.LU R17, [R1+0x16f8] ;  /* 0x0016f80001117983 */ /* 0x001f280000300800 */
[----:B------:R0:W-:Y:S01]  /*2a490*/  STL [R1+0x28], R18 ;  /* 0x0000281201007387 */ /* 0x0001e20000100800 */
[----:B------:R-:W-:-:S03]  /*2a4a0*/  @!P3 FMUL R0, R0, 16777216 ;  /* 0x4b8000000000b820 */ /* 0x000fc60000400000 */
[----:B0-----:R-:W4:Y:S04]  /*2a4b0*/  LDL.LU R18, [R1+0x16f4] ;  /* 0x0016f40001127983 */ /* 0x001f280000300800 */
[----:B------:R0:W-:Y:S01]  /*2a4c0*/  STL [R1+0x24], R19 ;  /* 0x0000241301007387 */ /* 0x0001e20000100800 */
[----:B------:R-:W-:-:S03]  /*2a4d0*/  FMUL R0, R28, R0 ;  /* 0x000000001c007220 */ /* 0x000fc60000400000 */
[----:B0-----:R-:W4:Y:S04]  /*2a4e0*/  LDL.LU R19, [R1+0x16f0] ;  /* 0x0016f00001137983 */ /* 0x001f280000300800 */
[----:B------:R0:W-:Y:S04]  /*2a4f0*/  STL [R1+0x20], R20 ;  /* 0x0000201401007387 */ /* 0x0001e80000100800 */
[----:B0-----:R-:W4:Y:S04]  /*2a500*/  LDL.LU R20, [R1+0x16ec] ;  /* 0x0016ec0001147983 */ /* 0x001f280000300800 */
[----:B------:R0:W-:Y:S04]  /*2a510*/  STL [R1+0x1c], R22 ;  /* 0x00001c1601007387 */ /* 0x0001e80000100800 */
[----:B0-----:R-:W4:Y:S04]  /*2a520*/  LDL.LU R22, [R1+0x16e8] ;  /* 0x0016e80001167983 */ /* 0x001f280000300800 */
[----:B------:R0:W-:Y:S04]  /*2a530*/  STL [R1+0x18], R23 ;  /* 0x0000181701007387 */ /* 0x0001e80000100800 */
[----:B0-----:R-:W4:Y:S04]  /*2a540*/  LDL.LU R23, [R1+0x16e4] ;  /* 0x0016e40001177983 */ /* 0x001f280000300800 */
[----:B------:R-:W4:Y:S01]  /*2a550*/  LDL.LU R28, [R1+0x90] ;  /* 0x00009000011c7983 */ /* 0x000f220000300800 */
[----:B------:R-:W-:-:S02]  /*2a560*/  FSETP.GT.AND P1, PT, |R27|, 8.50705917302346158658e+37, PT ;  /* 0x7e8000001b00780b */ /* 0x000fc40003f24200 */
[C---:B------:R-:W-:Y:S01]  /*2a570*/  FSETP.GEU.AND P3, PT, |R27|.reuse, 1.175494350822287508e-38, PT ;  /* 0x008000001b00780b */ /* 0x040fe20003f6e200 */
[----:B------:R0:W-:Y:S10]  /*2a580*/  STL [R1+0x14], R0 ;  /* 0x0000140001007387 */ /* 0x0001f40000100800 */
[----:B------:R-:W-:Y:S01]  /*2a590*/  @P1 FMUL R27, R27, 0.25 ;  /* 0x3e8000001b1b1820 */ /* 0x000fe20000400000 */
[----:B0-----:R-:W4:Y:S03]  /*2a5a0*/  LDL.LU R0, [R1+0x80] ;  /* 0x0000800001007983 */ /* 0x001f260000300800 */
[----:B------:R-:W-:-:S06]  /*2a5b0*/  @!P3 FMUL R27, R27, 16777216 ;  /* 0x4b8000001b1bb820 */ /* 0x000fcc0000400000 */
[----:B------:R-:W0:Y:S01]  /*2a5c0*/  MUFU.RCP R27, R27 ;  /* 0x0000001b001b7308 */ /* 0x000e220000001000 */
[----:B------:R-:W-:Y:S02]  /*2a5d0*/  @P1 FMUL R2, R2, 0.25 ;  /* 0x3e80000002021820 */ /* 0x000fe40000400000 */
[----:B------:R-:W-:Y:S02]  /*2a5e0*/  @P1 FMUL R3, R3, 0.25 ;  /* 0x3e80000003031820 */ /* 0x000fe40000400000 */
[----:B------:R-:W-:Y:S02]  /*2a5f0*/  @!P3 FMUL R2, R2, 16777216 ;  /* 0x4b8000000202b820 */ /* 0x000fe40000400000 */
[----:B------:R-:W-:Y:S02]  /*2a600*/  @!P3 FMUL R3, R3, 16777216 ;  /* 0x4b8000000303b820 */ /* 0x000fe40000400000 */
[----:B------:R-:W-:Y:S02]  /*2a610*/  @P1 FMUL R6, R6, 0.25 ;  /* 0x3e80000006061820 */ /* 0x000fe40000400000 */
[----:B------:R-:W-:-:S02]  /*2a620*/  @P1 FMUL R7, R7, 0.25 ;  /* 0x3e80000007071820 */ /* 0x000fc40000400000 */
[C---:B0-----:R-:W-:Y:S02]  /*2a630*/  FMUL R2, R27.reuse, R2 ;  /* 0x000000021b027220 */ /* 0x041fe40000400000 */
[----:B------:R-:W-:Y:S02]  /*2a640*/  FMUL R3, R27, R3 ;  /* 0x000000031b037220 */ /* 0x000fe40000400000 */
[----:B------:R-:W-:Y:S01]  /*2a650*/  @!P3 FMUL R6, R6, 16777216 ;  /* 0x4b8000000606b820 */ /* 0x000fe20000400000 */
[----:B------:R0:W-:Y:S01]  /*2a660*/  STL [R1+0x10], R2 ;  /* 0x0000100201007387 */ /* 0x0001e20000100800 */
[----:B------:R-:W-:-:S03]  /*2a670*/  @!P3 FMUL R7, R7, 16777216 ;  /* 0x4b8000000707b820 */ /* 0x000fc60000400000 */
[----:B0-----:R-:W4:Y:S04]  /*2a680*/  LDL.LU R2, [R1+0x84] ;  /* 0x0000840001027983 */ /* 0x001f280000300800 */
[----:B------:R0:W-:Y:S01]  /*2a690*/  STL [R1+0x8], R3 ;  /* 0x0000080301007387 */ /* 0x0001e20000100800 */
[----:B------:R-:W-:Y:S02]  /*2a6a0*/  @P1 FMUL R10, R10, 0.25 ;  /* 0x3e8000000a0a1820 */ /* 0x000fe40000400000 */
[----:B0-----:R-:W-:Y:S02]  /*2a6b0*/  FMUL R3, R27, R6 ;  /* 0x000000061b037220 */ /* 0x001fe40000400000 */
[----:B------:R-:W-:-:S03]  /*2a6c0*/  @!P3 FMUL R10, R10, 16777216 ;  /* 0x4b8000000a0ab820 */ /* 0x000fc60000400000 */
[----:B------:R0:W-:Y:S01]  /*2a6d0*/  STL [R1+0xc], R3 ;  /* 0x00000c0301007387 */ /* 0x0001e20000100800 */
[----:B------:R-:W-:Y:S01]  /*2a6e0*/  MOV R6, R29 ;  /* 0x0000001d00067202 */ /* 0x000fe20000000f00 */
[C---:B------:R-:W-:Y:S02]  /*2a6f0*/  FMUL R29, R27.reuse, R7 ;  /* 0x000000071b1d7220 */ /* 0x040fe40000400000 */
[----:B0-----:R-:W4:Y:S01]  /*2a700*/  LDL.LU R3, [R1+0x94] ;  /* 0x0000940001037983 */ /* 0x001f220000300800 */
[----:B------:R-:W-:-:S03]  /*2a710*/  FMUL R7, R27, R10 ;  /* 0x0000000a1b077220 */ /* 0x000fc60000400000 */
[----:B------:R-:W-:Y:S04]  /*2a720*/  STL [R1], R29 ;  /* 0x0000001d01007387 */ /* 0x000fe80000100800 */
[----:B------:R0:W-:Y:S01]  /*2a730*/  STL [R1+0x4], R7 ;  /* 0x0000040701007387 */ /* 0x0001e20000100800 */
[----:B------:R-:W-:-:S04]  /*2a740*/  @P1 FMUL R21, R21, 0.25 ;  /* 0x3e80000015151820 */ /* 0x000fc80000400000 */
[----:B------:R-:W-:-:S04]  /*2a750*/  @!P3 FMUL R21, R21, 16777216 ;  /* 0x4b8000001515b820 */ /* 0x000fc80000400000 */
[----:B0-----:R-:W-:Y:S02]  /*2a760*/  FMUL R7, R27, R21 ;  /* 0x000000151b077220 */ /* 0x001fe40000400000 */
[----:B------:R-:W4:Y:S01]  /*2a770*/  LDL.LU R21, [R1+0x16e0] ;  /* 0x0016e00001157983 */ /* 0x000f220000300800 */
[----:B---3--:R-:W-:-:S04]  /*2a780*/  @P1 FMUL R24, R24, 0.25 ;  /* 0x3e80000018181820 */ /* 0x008fc80000400000 */
[----:B------:R-:W-:Y:S02]  /*2a790*/  @!P3 FMUL R24, R24, 16777216 ;  /* 0x4b8000001818b820 */ /* 0x000fe40000400000 */
[----:B--2---:R-:W-:-:S04]  /*2a7a0*/  @P1 FMUL R14, R14, 0.25 ;  /* 0x3e8000000e0e1820 */ /* 0x004fc80000400000 */
[----:B------:R-:W-:-:S04]  /*2a7b0*/  @!P3 FMUL R14, R14, 16777216 ;  /* 0x4b8000000e0eb820 */ /* 0x000fc80000400000 */
[----:B------:R-:W-:Y:S02]  /*2a7c0*/  FMUL R29, R27, R14 ;  /* 0x0000000e1b1d7220 */ /* 0x000fe40000400000 */
[----:B----4-:R-:W-:-:S04]  /*2a7d0*/  @P1 FMUL R18, R18, 0.25 ;  /* 0x3e80000012121820 */ /* 0x010fc80000400000 */
[----:B------:R-:W-:Y:S02]  /*2a7e0*/  @!P3 FMUL R18, R18, 16777216 ;  /* 0x4b8000001212b820 */ /* 0x000fe40000400000 */
[----:B------:R-:W-:-:S04]  /*2a7f0*/  @P1 FMUL R22, R22, 0.25 ;  /* 0x3e80000016161820 */ /* 0x000fc80000400000 */
[----:B------:R-:W-:Y:S01]  /*2a800*/  @!P3 FMUL R22, R22, 16777216 ;  /* 0x4b8000001616b820 */ /* 0x000fe20000400000 */
[----:B------:R-:W-:Y:S01]  /*2a810*/  MOV R14, R28 ;  /* 0x0000001c000e7202 */ /* 0x000fe20000000f00 */
[C---:B------:R-:W-:Y:S02]  /*2a820*/  FMUL R28, R27.reuse, R18 ;  /* 0x000000121b1c7220 */ /* 0x040fe40000400000 */
[C---:B------:R-:W-:Y:S02]  /*2a830*/  FMUL R18, R27.reuse, R22 ;  /* 0x000000161b127220 */ /* 0x040fe40000400000 */
[----:B------:R-:W-:Y:S02]  /*2a840*/  IMAD.MOV.U32 R22, RZ, RZ, R6 ;  /* 0x000000ffff167224 */ /* 0x000fe400078e0006 */
[----:B------:R-:W-:Y:S02]  /*2a850*/  FMUL R6, R27, R24 ;  /* 0x000000181b067220 */ /* 0x000fe40000400000 */
[----:B------:R-:W2:Y:S01]  /*2a860*/  LDL.LU R24, [R1+0x16dc] ;  /* 0x0016dc0001187983 */ /* 0x000ea20000300800 */
[----:B------:R-:W-:Y:S01]  /*2a870*/  FSETP.GT.AND P2, PT, |R26|, 8.50705917302346158658e+37, PT ;  /* 0x7e8000001a00780b */ /* 0x000fe20003f44200 */
[----:B------:R-:W-:-:S02]  /*2a880*/  @P1 FMUL R11, R11, 0.25 ;  /* 0x3e8000000b0b1820 */ /* 0x000fc40000400000 */
[----:B------:R-:W-:Y:S02]  /*2a890*/  @P1 FMUL R15, R15, 0.25 ;  /* 0x3e8000000f0f1820 */ /* 0x000fe40000400000 */
[----:B------:R-:W-:Y:S02]  /*2a8a0*/  @P1 FMUL R19, R19, 0.25 ;  /* 0x3e80000013131820 */ /* 0x000fe40000400000 */
[----:B------:R-:W-:Y:S02]  /*2a8b0*/  @P1 FMUL R23, R23, 0.25 ;  /* 0x3e80000017171820 */ /* 0x000fe40000400000 */
[----:B------:R-:W-:Y:S02]  /*2a8c0*/  @P1 FMUL R0, R0, 0.25 ;  /* 0x3e80000000001820 */ /* 0x000fe40000400000 */
[----:B------:R-:W-:Y:S01]  /*2a8d0*/  @P1 FMUL R25, R25, 0.25 ;  /* 0x3e80000019191820 */ /* 0x000fe20000400000 */
[C---:B------:R-:W-:Y:S01]  /*2a8e0*/  FSETP.GEU.AND P1, PT, |R26|.reuse, 1.175494350822287508e-38, PT ;  /* 0x008000001a00780b */ /* 0x040fe20003f2e200 */
[----:B------:R-:W-:-:S12]  /*2a8f0*/  @P2 FMUL R26, R26, 0.25 ;  /* 0x3e8000001a1a2820 */ /* 0x000fd80000400000 */
[----:B------:R-:W-:-:S06]  /*2a900*/  @!P1 FMUL R26, R26, 16777216 ;  /* 0x4b8000001a1a9820 */ /* 0x000fcc0000400000 */
[----:B------:R-:W0:Y:S01]  /*2a910*/  MUFU.RCP R26, R26 ;  /* 0x0000001a001a7308 */ /* 0x000e220000001000 */
[----:B------:R-:W-:Y:S02]  /*2a920*/  @P2 FMUL R5, R5, 0.25 ;  /* 0x3e80000005052820 */ /* 0x000fe40000400000 */
[----:B------:R-:W-:Y:S02]  /*2a930*/  @P2 FMUL R22, R22, 0.25 ;  /* 0x3e80000016162820 */ /* 0x000fe40000400000 */
[----:B------:R-:W-:Y:S02]  /*2a940*/  @P2 FMUL R12, R12, 0.25 ;  /* 0x3e8000000c0c2820 */ /* 0x000fe40000400000 */
[----:B------:R-:W-:Y:S02]  /*2a950*/  @P2 FMUL R14, R14, 0.25 ;  /* 0x3e8000000e0e2820 */ /* 0x000fe40000400000 */
[----:B------:R-:W-:Y:S02]  /*2a960*/  @!P3 FMUL R15, R15, 16777216 ;  /* 0x4b8000000f0fb820 */ /* 0x000fe40000400000 */
[----:B------:R-:W-:-:S02]  /*2a970*/  @!P3 FMUL R11, R11, 16777216 ;  /* 0x4b8000000b0bb820 */ /* 0x000fc40000400000 */
[----:B------:R-:W-:Y:S02]  /*2a980*/  @!P3 FMUL R19, R19, 16777216 ;  /* 0x4b8000001313b820 */ /* 0x000fe40000400000 */
[----:B------:R-:W-:Y:S02]  /*2a990*/  @!P3 FMUL R23, R23, 16777216 ;  /* 0x4b8000001717b820 */ /* 0x000fe40000400000 */
[----:B------:R-:W-:Y:S02]  /*2a9a0*/  @!P3 FMUL R0, R0, 16777216 ;  /* 0x4b8000000000b820 */ /* 0x000fe40000400000 */
[----:B------:R-:W-:Y:S02]  /*2a9b0*/  @!P3 FMUL R25, R25, 16777216 ;  /* 0x4b8000001919b820 */ /* 0x000fe40000400000 */
[----:B------:R-:W-:Y:S02]  /*2a9c0*/  @P2 FMUL R13, R13, 0.25 ;  /* 0x3e8000000d0d2820 */ /* 0x000fe40000400000 */
[----:B------:R-:W-:-:S02]  /*2a9d0*/  @!P1 FMUL R5, R5, 16777216 ;  /* 0x4b80000005059820 */ /* 0x000fc40000400000 */
[----:B------:R-:W-:Y:S02]  /*2a9e0*/  @!P1 FMUL R22, R22, 16777216 ;  /* 0x4b80000016169820 */ /* 0x000fe40000400000 */
[----:B------:R-:W-:Y:S02]  /*2a9f0*/  @P2 FMUL R2, R2, 0.25 ;  /* 0x3e80000002022820 */ /* 0x000fe40000400000 */
[----:B------:R-:W-:Y:S02]  /*2aa00*/  @!P1 FMUL R12, R12, 16777216 ;  /* 0x4b8000000c0c9820 */ /* 0x000fe40000400000 */
[----:B------:R-:W-:Y:S02]  /*2aa10*/  @!P1 FMUL R14, R14, 16777216 ;  /* 0x4b8000000e0e9820 */ /* 0x000fe40000400000 */
[C---:B------:R-:W-:Y:S02]  /*2aa20*/  FMUL R10, R27.reuse, R15 ;  /* 0x0000000f1b0a7220 */ /* 0x040fe40000400000 */
[----:B------:R-:W-:-:S02]  /*2aa30*/  FMUL R11, R27, R11 ;  /* 0x0000000b1b0b7220 */ /* 0x000fc40000400000 */
[C---:B------:R-:W-:Y:S02]  /*2aa40*/  FMUL R19, R27.reuse, R19 ;  /* 0x000000131b137220 */ /* 0x040fe40000400000 */
[C---:B------:R-:W-:Y:S02]  /*2aa50*/  FMUL R23, R27.reuse, R23 ;  /* 0x000000171b177220 */ /* 0x040fe40000400000 */
[----:B------:R-:W-:Y:S02]  /*2aa60*/  FMUL R0, R27, R0 ;  /* 0x000000001b007220 */ /* 0x000fe40000400000 */
[----:B------:R-:W-:Y:S02]  /*2aa70*/  @P2 FMUL R20, R20, 0.25 ;  /* 0x3e80000014142820 */ /* 0x000fe40000400000 */
[----:B------:R-:W-:Y:S02]  /*2aa80*/  @!P1 FMUL R13, R13, 16777216 ;  /* 0x4b8000000d0d9820 */ /* 0x000fe40000400000 */
[----:B0-----:R-:W-:Y:S01]  /*2aa90*/  FMUL R15, R26, R5 ;  /* 0x000000051a0f7220 */ /* 0x001fe20000400000 */
[----:B------:R-:W-:Y:S01]  /*2aaa0*/  MOV R5, R22 ;  /* 0x0000001600057202 */ /* 0x000fe20000000f00 */
[----:B------:R-:W-:-:S02]  /*2aab0*/  FMUL R27, R27, R25 ;  /* 0x000000191b1b7220 */ /* 0x000fc40000400000 */
[----:B------:R-:W-:Y:S01]  /*2aac0*/  @!P1 FMUL R2, R2, 16777216 ;  /* 0x4b80000002029820 */ /* 0x000fe20000400000 */
[----:B------:R-:W3:Y:S01]  /*2aad0*/  LDL.LU R25, [R1+0x16d8] ;  /* 0x0016d80001197983 */ /* 0x000ee20000300800 */
[----:B------:R-:W-:Y:S01]  /*2aae0*/  FMUL R22, R26, R12 ;  /* 0x0000000c1a167220 */ /* 0x000fe20000400000 */
[----:B------:R-:W-:Y:S01]  /*2aaf0*/  MOV R12, R14 ;  /* 0x0000000e000c7202 */ /* 0x000fe20000000f00 */
[----:B------:R-:W-:Y:S02]  /*2ab00*/  @!P1 FMUL R20, R20, 16777216 ;  /* 0x4b80000014149820 */ /* 0x000fe40000400000 */
[C---:B------:R-:W-:Y:S02]  /*2ab10*/  FMUL R14, R26.reuse, R13 ;  /* 0x0000000d1a0e7220 */ /* 0x040fe40000400000 */
[----:B------:R-:W-:Y:S02]  /*2ab20*/  IMAD.MOV.U32 R13, RZ, RZ, R2 ;  /* 0x000000ffff0d7224 */ /* 0x000fe400078e0002 */
[----:B------:R-:W-:-:S02]  /*2ab30*/  FMUL R2, R26, R20 ;  /* 0x000000141a027220 */ /* 0x000fc40000400000 */
[----:B------:R-:W-:Y:S02]  /*2ab40*/  FMUL R20, R26, R13 ;  /* 0x0000000d1a147220 */ /* 0x000fe40000400000 */
[----:B------:R-:W-:-:S04]  /*2ab50*/  @P2 FMUL R21, R21, 0.25 ;  /* 0x3e80000015152820 */ /* 0x000fc80000400000 */
[----:B------:R-:W-:-:S04]  /*2ab60*/  @!P1 FMUL R21, R21, 16777216 ;  /* 0x4b80000015159820 */ /* 0x000fc80000400000 */
[----:B------:R-:W-:Y:S02]  /*2ab70*/  FMUL R13, R26, R21 ;  /* 0x000000151a0d7220 */ /* 0x000fe40000400000 */
[----:B--2---:R-:W-:-:S04]  /*2ab80*/  @P2 FMUL R24, R24, 0.25 ;  /* 0x3e80000018182820 */ /* 0x004fc80000400000 */
[----:B------:R-:W-:-:S04]  /*2ab90*/  @!P1 FMUL R24, R24, 16777216 ;  /* 0x4b80000018189820 */ /* 0x000fc80000400000 */
[----:B------:R-:W-:Y:S02]  /*2aba0*/  FMUL R21, R26, R24 ;  /* 0x000000181a157220 */ /* 0x000fe40000400000 */
[----:B------:R-:W2:Y:S01]  /*2abb0*/  LDL.LU R24, [R1+0x14] ;  /* 0x0000140001187983 */ /* 0x000ea20000300800 */
[----:B------:R-:W-:Y:S02]  /*2abc0*/  @P2 FMUL R3, R3, 0.25 ;  /* 0x3e80000003032820 */ /* 0x000fe40000400000 */
[----:B------:R-:W-:Y:S02]  /*2abd0*/  @P2 FMUL R4, R4, 0.25 ;  /* 0x3e80000004042820 */ /* 0x000fe40000400000 */
[----:B------:R-:W-:Y:S02]  /*2abe0*/  @!P1 FMUL R3, R3, 16777216 ;  /* 0x4b80000003039820 */ /* 0x000fe40000400000 */
[----:B------:R-:W-:Y:S02]  /*2abf0*/  @P2 FMUL R8, R8, 0.25 ;  /* 0x3e80000008082820 */ /* 0x000fe40000400000 */
[----:B------:R-:W-:-:S02]  /*2ac00*/  @P2 FMUL R9, R9, 0.25 ;  /* 0x3e80000009092820 */ /* 0x000fc40000400000 */
[----:B------:R-:W-:Y:S02]  /*2ac10*/  @P2 FMUL R16, R16, 0.25 ;  /* 0x3e80000010102820 */ /* 0x000fe40000400000 */
[----:B------:R-:W-:Y:S02]  /*2ac20*/  @P2 FMUL R17, R17, 0.25 ;  /* 0x3e80000011112820 */ /* 0x000fe40000400000 */
[----:B------:R-:W-:Y:S02]  /*2ac30*/  FMUL R3, R26, R3 ;  /* 0x000000031a037220 */ /* 0x000fe40000400000 */
[----:B------:R-:W-:Y:S02]  /*2ac40*/  @!P1 FMUL R4, R4, 16777216 ;  /* 0x4b80000004049820 */ /* 0x000fe40000400000 */
[----:B------:R-:W-:Y:S02]  /*2ac50*/  @!P1 FMUL R8, R8, 16777216 ;  /* 0x4b80000008089820 */ /* 0x000fe40000400000 */
[----:B------:R-:W-:-:S02]  /*2ac60*/  @!P1 FMUL R9, R9, 16777216 ;  /* 0x4b80000009099820 */ /* 0x000fc40000400000 */
[----:B------:R-:W-:Y:S02]  /*2ac70*/  @!P1 FMUL R16, R16, 16777216 ;  /* 0x4b80000010109820 */ /* 0x000fe40000400000 */
[----:B------:R-:W-:Y:S02]  /*2ac80*/  @!P1 FMUL R17, R17, 16777216 ;  /* 0x4b80000011119820 */ /* 0x000fe40000400000 */
[C---:B------:R-:W-:Y:S02]  /*2ac90*/  FMUL R12, R26.reuse, R12 ;  /* 0x0000000c1a0c7220 */ /* 0x040fe40000400000 */
[----:B------:R-:W-:Y:S01]  /*2aca0*/  FMUL R5, R26, R5 ;  /* 0x000000051a057220 */ /* 0x000fe20000400000 */
[----:B------:R-:W-:Y:S01]  /*2acb0*/  F2FP.PACK_AB R20, R20, R3 ;  /* 0x000000031414723e */ /* 0x000fe200000000ff */
[C---:B------:R-:W-:Y:S02]  /*2acc0*/  FMUL R4, R26.reuse, R4 ;  /* 0x000000041a047220 */ /* 0x040fe40000400000 */
[----:B------:R-:W-:Y:S01]  /*2acd0*/  FMUL R8, R26, R8 ;  /* 0x000000081a087220 */ /* 0x000fe20000400000 */
[----:B------:R-:W-:Y:S01]  /*2ace0*/  F2FP.PACK_AB R12, R12, R5 ;  /* 0x000000050c0c723e */ /* 0x000fe200000000ff */
[----:B------:R-:W-:-:S02]  /*2acf0*/  FMUL R9, R26, R9 ;  /* 0x000000091a097220 */ /* 0x000fc40000400000 */
[C---:B------:R-:W-:Y:S02]  /*2ad00*/  FMUL R16, R26.reuse, R16 ;  /* 0x000000101a107220 */ /* 0x040fe40000400000 */
[----:B------:R-:W-:Y:S02]  /*2ad10*/  FMUL R17, R26, R17 ;  /* 0x000000111a117220 */ /* 0x000fe40000400000 */
[----:B---3--:R-:W-:-:S04]  /*2ad20*/  @P2 FMUL R25, R25, 0.25 ;  /* 0x3e80000019192820 */ /* 0x008fc80000400000 */
[----:B------:R-:W-:-:S04]  /*2ad30*/  @!P1 FMUL R25, R25, 16777216 ;  /* 0x4b80000019199820 */ /* 0x000fc80000400000 */
[----:B------:R-:W-:Y:S02]  /*2ad40*/  FMUL R25, R26, R25 ;  /* 0x000000191a197220 */ /* 0x000fe40000400000 */
[----:B------:R-:W3:Y:S04]  /*2ad50*/  LDL R26, [R1+0xb0] ;  /* 0x0000b000011a7983 */ /* 0x000ee80000100800 */
[----:B------:R-:W4:Y:S01]  /*2ad60*/  LDL.LU R5, [R1+0x10] ;  /* 0x0000100001057983 */ /* 0x000f220000300800 */
[----:B------:R-:W-:Y:S02]  /*2ad70*/  F2FP.PACK_AB R13, R13, R25 ;  /* 0x000000190d0d723e */ /* 0x000fe400000000ff */
[----:B--2---:R-:W-:Y:S02]  /*2ad80*/  MOV R3, R24 ;  /* 0x0000001800037202 */ /* 0x004fe40000000f00 */
[----:B------:R-:W-:-:S02]  /*2ad90*/  F2FP.PACK_AB R24, R0, R27 ;  /* 0x0000001b0018723e */ /* 0x000fc400000000ff */
[----:B------:R-:W3:Y:S04]  /*2ada0*/  LDL.LU R0, [R1+0xcc] ;  /* 0x0000cc0001007983 */ /* 0x000ee80000300800 */
[----:B------:R-:W2:Y:S04]  /*2adb0*/  LDL.LU R27, [R1] ;  /* 0x00000000011b7983 */ /* 0x000ea80000300800 */
[----:B------:R-:W2:Y:S01]  /*2adc0*/  LDL.LU R25, [R1+0x1c] ;  /* 0x00001c0001197983 */ /* 0x000ea20000300800 */
[----:B------:R-:W-:Y:S02]  /*2add0*/  F2FP.PACK_AB R21, R2, R21 ;  /* 0x000000150215723e */ /* 0x000fe400000000ff */
[----:B------:R-:W-:-:S02]  /*2ade0*/  F2FP.PACK_AB R22, R22, R16 ;  /* 0x000000101616723e */ /* 0x000fc400000000ff */
[----:B---3--:R-:W-:Y:S02]  /*2adf0*/  IADD3 R0, R26, -R0, RZ ;  /* 0x800000001a007210 */ /* 0x008fe40007ffe0ff */
[----:B------:R-:W-:Y:S02]  /*2ae00*/  F2FP.PACK_AB R26, R11, R10 ;  /* 0x0000000a0b1a723e */ /* 0x000fe400000000ff */
[----:B--2---:R-:W-:Y:S02]  /*2ae10*/  MOV R2, R25 ;  /* 0x0000001900027202 */ /* 0x004fe40000000f00 */
[----:B------:R-:W-:Y:S02]  /*2ae20*/  F2FP.PACK_AB R25, R19, R23 ;  /* 0x000000171319723e */ /* 0x000fe400000000ff */
[----:B------:R-:W2:Y:S04]  /*2ae30*/  LDL.LU R19, [R1+0xc] ;  /* 0x00000c0001137983 */ /* 0x000ea80000300800 */
[----:B------:R-:W3:Y:S04]  /*2ae40*/  LDL R16, [R1+0x9c] ;  /* 0x00009c0001107983 */ /* 0x000ee80000100800 */
[----:B------:R-:W2:Y:S01]  /*2ae50*/  LDL.LU R11, [R1+0x8] ;  /* 0x00000800010b7983 */ /* 0x000ea20000300800 */
[----:B------:R-:W-:-:S02]  /*2ae60*/  F2FP.PACK_AB R14, R14, R17 ;  /* 0x000000110e0e723e */ /* 0x000fc400000000ff */
[----:B------:R-:W-:Y:S02]  /*2ae70*/  F2FP.PACK_AB R15, R15, R9 ;  /* 0x000000090f0f723e */ /* 0x000fe400000000ff */
[----:B------:R-:W-:-:S03]  /*2ae80*/  F2FP.PACK_AB R23, R4, R8 ;  /* 0x000000080417723e */ /* 0x000fc600000000ff */
[----:B---3--:R-:W-:Y:S01]  /*2ae90*/  STS.128 [R16], R12 ;  /* 0x0000000c10007388 */ /* 0x008fe20000000c00 */
[----:B--2---:R-:W-:-:S03]  /*2aea0*/  F2FP.PACK_AB R27, R11, R27 ;  /* 0x0000001b0b1b723e */ /* 0x004fc600000000ff */
[----:B------:R0:W-:Y:S04]  /*2aeb0*/  STS.128 [R16+0x200], R20 ;  /* 0x0002001410007388 */ /* 0x0001e80000000c00 */
[----:B------:R1:W-:Y:S04]  /*2aec0*/  STS.128 [R16+0x80], R24 ;  /* 0x0000801810007388 */ /* 0x0003e80000000c00 */
[----:B0-----:R-:W2:Y:S04]  /*2aed0*/  LDL.LU R21, [R1+0x4] ;  /* 0x0000040001157983 */ /* 0x001ea80000300800 */
[----:B------:R-:W3:Y:S04]  /*2aee0*/  LDL.LU R12, [R1+0x18] ;  /* 0x00001800010c7983 */ /* 0x000ee80000300800 */
[----:B-1----:R-:W2:Y:S04]  /*2aef0*/  LDL.LU R16, [R1+0x48] ;  /* 0x0000480001107983 */ /* 0x002ea80000300800 */
[----:B--2---:R0:W-:Y:S04]  /*2af00*/  STL [R1+0x16d4], R16 ;  /* 0x0016d41001007387 */ /* 0x0041e80000100800 */
[----:B0-----:R-:W3:Y:S04]  /*2af10*/  LDL.LU R16, [R1+0x20] ;  /* 0x0000200001107983 */ /* 0x001ee80000300800 */
[----:B------:R-:W2:Y:S01]  /*2af20*/  LDL.LU R9, [R1+0x24] ;  /* 0x0000240001097983 */ /* 0x000ea20000300800 */
[----:B------:R-:W-:-:S03]  /*2af30*/  IMAD.MOV.U32 R17, RZ, RZ, R2 ;  /* 0x000000ffff117224 */ /* 0x000fc600078e0002 */
[----:B--2---:R0:W-:Y:S04]  /*2af40*/  STL [R1+0x16d0], R9 ;  /* 0x0016d00901007387 */ /* 0x0041e80000100800 */
[----:B0-----:R-:W2:Y:S04]  /*2af50*/  LDL.LU R9, [R1+0x54] ;  /* 0x0000540001097983 */ /* 0x001ea80000300800 */
[----:B------:R-:W2:Y:S01]  /*2af60*/  LDL.LU R13, [R1+0x28] ;  /* 0x00002800010d7983 */ /* 0x000ea20000300800 */
[----:B------:R-:W-:-:S03]  /*2af70*/  IMAD.MOV.U32 R8, RZ, RZ, R17 ;  /* 0x000000ffff087224 */ /* 0x000fc600078e0011 */
[----:B--2---:R0:W-:Y:S04]  /*2af80*/  STL [R1+0x16cc], R13 ;  /* 0x0016cc0d01007387 */ /* 0x0041e80000100800 */
[----:B0-----:R-:W2:Y:S04]  /*2af90*/  LDL.LU R13, [R1+0x2c] ;  /* 0x00002c00010d7983 */ /* 0x001ea80000300800 */
[----:B------:R-:W2:Y:S04]  /*2afa0*/  LDL.LU R17, [R1+0x68] ;  /* 0x0000680001117983 */ /* 0x000ea80000300800 */
        /* <DEDUP_REMOVED lines=12> */
[----:B------:R-:W2:Y:S04]  /*2b070*/  LDL.LU R15, [R1+0x60] ;  /* 0x00006000010f7983 */ /* 0x000ea80000300800 */
[----:B--2---:R0:W-:Y:S04]  /*2b080*/  STL [R1+0x16b8], R15 ;  /* 0x0016b80f01007387 */ /* 0x0041e80000100800 */
[----:B0-----:R-:W2:Y:S04]  /*2b090*/  LDL.LU R15, [R1+0x64] ;  /* 0x00006400010f7983 */ /* 0x001ea80000300800 */
[----:B------:R-:W2:Y:S01]  /*2b0a0*/  LDL.LU R27, [R1+0xd0] ;  /* 0x0000d000011b7983 */ /* 0x000ea20000300800 */
[----:B------:R-:W-:-:S02]  /*2b0b0*/  MOV R23, R19 ;  /* 0x0000001300177202 */ /* 0x000fc40000000f00 */
[----:B----4-:R-:W-:Y:S02]  /*2b0c0*/  MOV R22, R5 ;  /* 0x0000000500167202 */ /* 0x010fe40000000f00 */
[----:B------:R-:W-:Y:S02]  /*2b0d0*/  F2FP.PACK_AB R5, R28, R18 ;  /* 0x000000121c05723e */ /* 0x000fe400000000ff */
[----:B------:R-:W-:Y:S02]  /*2b0e0*/  F2FP.PACK_AB R4, R7, R6 ;  /* 0x000000060704723e */ /* 0x000fe400000000ff */
[----:B------:R-:W-:Y:S02]  /*2b0f0*/  F2FP.PACK_AB R6, R21, R29 ;  /* 0x0000001d1506723e */ /* 0x000fe400000000ff */
[----:B------:R-:W-:Y:S02]  /*2b100*/  F2FP.PACK_AB R7, R22, R23 ;  /* 0x000000171607723e */ /* 0x000fe400000000ff */
[----:B------:R-:W-:-:S02]  /*2b110*/  F2FP.PACK_AB R8, R8, R3 ;  /* 0x000000030808723e */ /* 0x000fc400000000ff */
[----:B---3--:R-:W-:Y:S01]  /*2b120*/  F2FP.PACK_AB R12, R16, R12 ;  /* 0x0000000c100c723e */ /* 0x008fe200000000ff */
[----:B--2---:R0:W-:Y:S04]  /*2b130*/  STL [R1+0x16b4], R27 ;  /* 0x0016b41b01007387 */ /* 0x0041e80000100800 */
[----:B0-----:R-:W2:Y:S04]  /*2b140*/  LDL.LU R27, [R1+0x70] ;  /* 0x00007000011b7983 */ /* 0x001ea80000300800 */
[----:B------:R-:W3:Y:S04]  /*2b150*/  LDL.LU R19, [R1+0xc8] ;  /* 0x0000c80001137983 */ /* 0x000ee80000300800 */
[----:B------:R-:W4:Y:S04]  /*2b160*/  LDL.LU R24, [R1+0x9c] ;  /* 0x00009c0001187983 */ /* 0x000f280000300800 */
[----:B------:R-:W2:Y:S04]  /*2b170*/  LDL R26, [R1+0xac] ;  /* 0x0000ac00011a7983 */ /* 0x000ea80000100800 */
[----:B------:R-:W2:Y:S04]  /*2b180*/  LDL.LU R18, [R1+0xbc] ;  /* 0x0000bc0001127983 */ /* 0x000ea80000300800 */
[----:B------:R-:W2:Y:S04]  /*2b190*/  LDL.LU R20, [R1+0x78] ;  /* 0x0000780001147983 */ /* 0x000ea80000300800 */
[----:B------:R-:W2:Y:S04]  /*2b1a0*/  LDL.LU R21, [R1+0xc0] ;  /* 0x0000c00001157983 */ /* 0x000ea80000300800 */
[----:B------:R-:W2:Y:S04]  /*2b1b0*/  LDL.LU R22, [R1+0xd4] ;  /* 0x0000d40001167983 */ /* 0x000ea80000300800 */
[----:B------:R-:W2:Y:S04]  /*2b1c0*/  LDL.LU R23, [R1+0x2b0] ;  /* 0x0002b00001177983 */ /* 0x000ea80000300800 */
[----:B------:R-:W2:Y:S04]  /*2b1d0*/  LDL.LU R3, [R1+0xe0] ;  /* 0x0000e00001037983 */ /* 0x000ea80000300800 */
[----:B------:R-:W2:Y:S04]  /*2b1e0*/  LDL.LU R29, [R1+0xd8] ;  /* 0x0000d800011d7983 */ /* 0x000ea80000300800 */
[----:B------:R-:W2:Y:S04]  /*2b1f0*/  LDL R28, [R1+0xa4] ;  /* 0x0000a400011c7983 */ /* 0x000ea80000100800 */
[----:B------:R-:W2:Y:S02]  /*2b200*/  LDL.LU R16, [R1+0x16d4] ;  /* 0x0016d40001107983 */ /* 0x000ea40000300800 */
[----:B--2---:R-:W-:-:S02]  /*2b210*/  F2FP.PACK_AB R16, R9, R16 ;  /* 0x000000100910723e */ /* 0x004fc400000000ff */
[----:B------:R-:W2:Y:S02]  /*2b220*/  LDL.LU R9, [R1+0x16d0] ;  /* 0x0016d00001097983 */ /* 0x000ea40000300800 */
[----:B--2---:R-:W-:Y:S02]  /*2b230*/  F2FP.PACK_AB R9, R13, R9 ;  /* 0x000000090d09723e */ /* 0x004fe400000000ff */
[----:B------:R-:W2:Y:S02]  /*2b240*/  LDL.LU R13, [R1+0x16cc] ;  /* 0x0016cc00010d7983 */ /* 0x000ea40000300800 */
[----:B--2---:R-:W-:Y:S02]  /*2b250*/  F2FP.PACK_AB R13, R17, R13 ;  /* 0x0000000d110d723e */ /* 0x004fe400000000ff */
[----:B------:R-:W2:Y:S02]  /*2b260*/  LDL.LU R17, [R1+0x16c8] ;  /* 0x0016c80001117983 */ /* 0x000ea40000300800 */
[----:B--2---:R-:W-:-:S02]  /*2b270*/  F2FP.PACK_AB R17, R10, R17 ;  /* 0x000000110a11723e */ /* 0x004fc400000000ff */
[----:B------:R-:W2:Y:S02]  /*2b280*/  LDL.LU R10, [R1+0x16c4] ;  /* 0x0016c400010a7983 */ /* 0x000ea40000300800 */
[----:B--2---:R-:W-:Y:S02]  /*2b290*/  F2FP.PACK_AB R10, R14, R10 ;  /* 0x0000000a0e0a723e */ /* 0x004fe400000000ff */
[----:B------:R-:W2:Y:S02]  /*2b2a0*/  LDL.LU R14, [R1+0x16c0] ;  /* 0x0016c000010e7983 */ /* 0x000ea40000300800 */
[----:B--2---:R-:W-:Y:S02]  /*2b2b0*/  F2FP.PACK_AB R14, R25, R14 ;  /* 0x0000000e190e723e */ /* 0x004fe400000000ff */
[----:B------:R-:W2:Y:S01]  /*2b2c0*/  LDL.LU R25, [R1+0x16bc] ;  /* 0x0016bc0001197983 */ /* 0x000ea20000300800 */
[----:B------:R-:W-:Y:S02]  /*2b2d0*/  F2FP.PACK_AB R11, R15, R11 ;  /* 0x0000000b0f0b723e */ /* 0x000fe400000000ff */
[----:B--2---:R-:W-:-:S02]  /*2b2e0*/  F2FP.PACK_AB R18, R18, R25 ;  /* 0x000000191212723e */ /* 0x004fc400000000ff */
[----:B------:R-:W2:Y:S04]  /*2b2f0*/  LDL R25, [R1+0xb0] ;  /* 0x0000b00001197983 */ /* 0x000ea80000100800 */
[----:B------:R-:W2:Y:S02]  /*2b300*/  LDL.LU R15, [R1+0x16b8] ;  /* 0x0016b800010f7983 */ /* 0x000ea40000300800 */
[----:B--2---:R-:W-:Y:S02]  /*2b310*/  F2FP.PACK_AB R15, R27, R15 ;  /* 0x0000000f1b0f723e */ /* 0x004fe400000000ff */
[----:B------:R-:W3:Y:S04]  /*2b320*/  LDL.LU R27, [R1+0x16b4] ;  /* 0x0016b400011b7983 */ /* 0x000ee80000300800 */
[----:B----4-:R0:W-:Y:S04]  /*2b330*/  STS.128 [R24+0x280], R4 ;  /* 0x0002800418007388 */ /* 0x0101e80000000c00 */
[----:B------:R1:W-:Y:S01]  /*2b340*/  STS.128 [R24+0x100], R8 ;  /* 0x0001000818007388 */ /* 0x0003e20000000c00 */
[----:B------:R-:W-:Y:S01]  /*2b350*/  MOV R2, 0x3dc6b27f ;  /* 0x3dc6b27f00027802 */ /* 0x000fe20000000f00 */
[----:B------:R-:W-:Y:S01]  /*2b360*/  FADD R0, R0, -1 ;  /* 0xbf80000000007421 */ /* 0x000fe20000000000 */
[----:B---3--:R-:W-:-:S02]  /*2b370*/  F2FP.PACK_AB R19, R27, R19 ;  /* 0x000000131b13723e */ /* 0x008fc400000000ff */
[----:B------:R-:W2:Y:S04]  /*2b380*/  LDL.LU R27, [R1+0xa0] ;  /* 0x0000a000011b7983 */ /* 0x000ea80000300800 */
[----:B0-----:R-:W3:Y:S04]  /*2b390*/  LDL.LU R4, [R1+0xe4] ;  /* 0x0000e40001047983 */ /* 0x001ee80000300800 */
[----:B------:R-:W4:Y:S04]  /*2b3a0*/  LDL.LU R5, [R1+0x2c4] ;  /* 0x0002c40001057983 */ /* 0x000f280000300800 */
[----:B------:R-:W2:Y:S04]  /*2b3b0*/  LDL.LU R6, [R1+0xdc] ;  /* 0x0000dc0001067983 */ /* 0x000ea80000300800 */
[----:B------:R-:W2:Y:S04]  /*2b3c0*/  LDL R7, [R1+0xa8] ;  /* 0x0000a80001077983 */ /* 0x000ea80000100800 */
[----:B-1----:R-:W2:Y:S04]  /*2b3d0*/  LDL.LU R10, [R1+0xb8] ;  /* 0x0000b800010a7983 */ /* 0x002ea80000300800 */
[----:B------:R-:W2:Y:S01]  /*2b3e0*/  LDL.LU R11, [R1+0xc4] ;  /* 0x0000c400010b7983 */ /* 0x000ea20000300800 */
[----:B------:R-:W-:-:S04]  /*2b3f0*/  FFMA.FTZ R2, R0, R2, -0.16845393180847167969 ;  /* 0xbe2c7f3000027423 */ /* 0x000fc80000010002 */
[----:B------:R-:W-:-:S04]  /*2b400*/  FFMA.FTZ R2, R0, R2, 0.1716887056827545166 ;  /* 0x3e2fcf2a00027423 */ /* 0x000fc80000010002 */
[----:B------:R-:W-:-:S04]  /*2b410*/  FFMA.FTZ R2, R0, R2, -0.17900948226451873779 ;  /* 0xbe374e4300027423 */ /* 0x000fc80000010002 */
[C---:B------:R-:W-:Y:S01]  /*2b420*/  FFMA.FTZ R2, R0.reuse, R2, 0.20512372255325317383 ;  /* 0x3e520bf400027423 */ /* 0x040fe20000010002 */
[----:B------:R-:W-:Y:S03]  /*2b430*/  STS.128 [R24+0x300], R12 ;  /* 0x0003000c18007388 */ /* 0x000fe60000000c00 */
[C---:B------:R-:W-:Y:S01]  /*2b440*/  FFMA.FTZ R2, R0.reuse, R2, -0.24046532809734344482 ;  /* 0xbe763c8b00027423 */ /* 0x040fe20000010002 */
[----:B------:R0:W-:Y:S03]  /*2b450*/  STS.128 [R24+0x180], R16 ;  /* 0x0001801018007388 */ /* 0x0001e60000000c00 */
[----:B------:R-:W-:-:S04]  /*2b460*/  FFMA.FTZ R2, R0, R2, 0.28857114911079406738 ;  /* 0x3e93bf9900027423 */ /* 0x000fc80000010002 */
[----:B------:R-:W-:-:S04]  /*2b470*/  FFMA.FTZ R2, R0, R2, -0.36067417263984680176 ;  /* 0xbeb8aa4900027423 */ /* 0x000fc80000010002 */
[----:B------:R-:W-:-:S04]  /*2b480*/  FFMA.FTZ R2, R0, R2, 0.48089820146560668945 ;  /* 0x3ef6384a00027423 */ /* 0x000fc80000010002 */
[----:B------:R-:W-:-:S04]  /*2b490*/  FFMA.FTZ R2, R0, R2, -0.72134751081466674805 ;  /* 0xbf38aa3b00027423 */ /* 0x000fc80000010002 */
[----:B------:R-:W-:Y:S01]  /*2b4a0*/  FMUL R2, R0, R2 ;  /* 0x0000000200027220 */ /* 0x000fe20000400000 */
[----:B---3--:R-:W-:Y:S02]  /*2b4b0*/  F2FP.PACK_AB R22, R4, R22 ;  /* 0x000000160416723e */ /* 0x008fe400000000ff */
[----:B----4-:R-:W-:Y:S02]  /*2b4c0*/  F2FP.PACK_AB R23, R5, R23 ;  /* 0x000000170517723e */ /* 0x010fe400000000ff */
[----:B--2---:R-:W-:Y:S02]  /*2b4d0*/  F2FP.PACK_AB R20, R10, R20 ;  /* 0x000000140a14723e */ /* 0x004fe400000000ff */
[----:B------:R-:W-:-:S05]  /*2b4e0*/  F2FP.PACK_AB R21, R11, R21 ;  /* 0x000000150b15723e */ /* 0x000fca00000000ff */
[----:B------:R1:W-:Y:S04]  /*2b4f0*/  STS.128 [R24+0x380], R20 ;  /* 0x0003801418007388 */ /* 0x0003e80000000c00 */
[----:B------:R-:W-:Y:S01]  /*2b500*/  BAR.SYNC.DEFER_BLOCKING 0x0 ;  /* 0x0000000000007b1d */ /* 0x000fe20000010000 */
[----:B------:R-:W-:Y:S01]  /*2b510*/  IADD3 R4, R7, -R6, RZ ;  /* 0x8000000607047210 */ /* 0x000fe20007ffe0ff */
[----:B------:R-:W-:Y:S01]  /*2b520*/  FMUL R6, R0, R2 ;  /* 0x0000000200067220 */ /* 0x000fe20000400000 */
[----:B------:R-:W-:-:S03]  /*2b530*/  IADD3 R5, R28, -R29, RZ ;  /* 0x8000001d1c057210 */ /* 0x000fc60007ffe0ff */
[----:B------:R-:W-:Y:S02]  /*2b540*/  FADD R2, R4, -1 ;  /* 0xbf80000004027421 */ /* 0x000fe40000000000 */
[----:B0-----:R-:W-:Y:S02]  /*2b550*/  FADD R16, R5, -1 ;  /* 0xbf80000005107421 */ /* 0x001fe40000000000 */
[----:B------:R-:W-:Y:S02]  /*2b560*/  FFMA.FTZ R0, R0, 1.4426950216293334961, R6 ;  /* 0x3fb8aa3b00007823 */ /* 0x000fe40000010006 */
[----:B------:R-:W0:Y:S04]  /*2b570*/  LDS.128 R4, [R27] ;  /* 0x000000001b047984 */ /* 0x000e280000000c00 */
[----:B------:R-:W2:Y:S01]  /*2b580*/  LDS.128 R8, [R27+0x400] ;  /* 0x000400001b087984 */ /* 0x000ea20000000c00 */
[----:B-1----:R-:W-:-:S03]  /*2b590*/  IMAD.MOV.U32 R24, RZ, RZ, 0x3dc6b27f ;  /* 0x3dc6b27fff187424 */ /* 0x002fc600078e00ff */
[----:B------:R1:W-:Y:S04]  /*2b5a0*/  STL [R1+0x28], R0 ;  /* 0x0000280001007387 */ /* 0x0003e80000100800 */
[----:B------:R-:W-:Y:S04]  /*2b5b0*/  STL [R1+0x24], R16 ;  /* 0x0000241001007387 */ /* 0x000fe80000100800 */
[----:B------:R-:W-:Y:S01]  /*2b5c0*/  LDS.128 R12, [R27+0x1000] ;  /* 0x001000001b0c7984 */ /* 0x000fe20000000c00 */
[----:B-1----:R-:W-:-:S04]  /*2b5d0*/  FFMA.FTZ R0, R16, R24, -0.16845393180847167969 ;  /* 0xbe2c7f3010007423 */ /* 0x002fc80000010018 */
[----:B------:R-:W-:-:S04]  /*2b5e0*/  FFMA.FTZ R0, R16, R0, 0.1716887056827545166 ;  /* 0x3e2fcf2a10007423 */ /* 0x000fc80000010000 */
[----:B------:R-:W-:-:S04]  /*2b5f0*/  FFMA.FTZ R0, R16, R0, -0.17900948226451873779 ;  /* 0xbe374e4310007423 */ /* 0x000fc80000010000 */
[C---:B------:R-:W-:Y:S01]  /*2b600*/  FFMA.FTZ R0, R16.reuse, R0, 0.20512372255325317383 ;  /* 0x3e520bf410007423 */ /* 0x040fe20000010000 */
[----:B0-----:R-:W-:Y:S04]  /*2b610*/  STL.64 [R1+0x10], R4 ;  /* 0x0000100401007387 */ /* 0x001fe80000100a00 */
[----:B------:R-:W-:Y:S04]  /*2b620*/  STL.64 [R1+0x18], R6 ;  /* 0x0000180601007387 */ /* 0x000fe80000100a00 */
[----:B------:R-:W0:Y:S01]  /*2b630*/  LDS.128 R4, [R27+0x800] ;  /* 0x000800001b047984 */ /* 0x000e220000000c00 */
[----:B------:R-:W-:-:S03]  /*2b640*/  FFMA.FTZ R0, R16, R0, -0.24046532809734344482 ;  /* 0xbe763c8b10007423 */ /* 0x000fc60000010000 */
[----:B--2---:R-:W-:Y:S04]  /*2b650*/  STL.64 [R1], R8 ;  /* 0x0000000801007387 */ /* 0x004fe80000100a00 */
[----:B------:R-:W-:Y:S04]  /*2b660*/  STL.64 [R1+0x8], R10 ;  /* 0x0000080a01007387 */ /* 0x000fe80000100a00 */
[----:B------:R-:W1:Y:S01]  /*2b670*/  LDS.128 R8, [R27+0xc00] ;  /* 0x000c00001b087984 */ /* 0x000e620000000c00 */
[----:B------:R-:W-:-:S04]  /*2b680*/  FFMA.FTZ R0, R16, R0, 0.28857114911079406738 ;  /* 0x3e93bf9910007423 */ /* 0x000fc80000010000 */
[----:B------:R-:W-:Y:S02]  /*2b690*/  FFMA.FTZ R0, R16, R0, -0.36067417263984680176 ;  /* 0xbeb8aa4910007423 */ /* 0x000fe40000010000 */
[----:B------:R-:W2:Y:S04]  /*2b6a0*/  LDS.128 R16, [R27+0x1400] ;  /* 0x001400001b107984 */ /* 0x000ea80000000c00 */
[----:B0-----:R0:W-:Y:S04]  /*2b6b0*/  STL [R1+0x16b0], R4 ;  /* 0x0016b00401007387 */ /* 0x0011e80000100800 */
[----:B0-----:R-:W3:Y:S04]  /*2b6c0*/  LDL.LU R4, [R1+0xa4] ;  /* 0x0000a40001047983 */ /* 0x001ee80000300800 */
[----:B------:R-:W-:Y:S04]  /*2b6d0*/  STL [R1+0x1688], R5 ;  /* 0x0016880501007387 */ /* 0x000fe80000100800 */
[----:B------:R0:W-:Y:S04]  /*2b6e0*/  STL [R1+0x15e8], R7 ;  /* 0x0015e80701007387 */ /* 0x0001e80000100800 */
[----:B0-----:R-:W4:Y:S04]  /*2b6f0*/  LDL.LU R7, [R1+0x2d8] ;  /* 0x0002d80001077983 */ /* 0x001f280000300800 */
[----:B------:R0:W-:Y:S04]  /*2b700*/  STL [R1+0x1660], R6 ;  /* 0x0016600601007387 */ /* 0x0001e80000100800 */
[----:B0-----:R-:W3:Y:S04]  /*2b710*/  LDL.LU R6, [R1+0x2dc] ;  /* 0x0002dc0001067983 */ /* 0x001ee80000300800 */
[----:B-1----:R-:W-:Y:S04]  /*2b720*/  STL [R1+0x1698], R9 ;  /* 0x0016980901007387 */ /* 0x002fe80000100800 */
[----:B------:R0:W-:Y:S04]  /*2b730*/  STL.64 [R1+0x1610], R10 ;  /* 0x0016100a01007387 */ /* 0x0001e80000100a00 */
[----:B0-----:R-:W3:Y:S04]  /*2b740*/  LDL.LU R10, [R1+0xb0] ;  /* 0x0000b000010a7983 */ /* 0x001ee80000300800 */
[----:B------:R-:W3:Y:S04]  /*2b750*/  LDL.LU R11, [R1+0xa8] ;  /* 0x0000a800010b7983 */ /* 0x000ee80000300800 */
[----:B------:R0:W-:Y:S04]  /*2b760*/  STL.64 [R1+0x16a8], R12 ;  /* 0x0016a80c01007387 */ /* 0x0001e80000100a00 */
[----:B0-----:R-:W3:Y:S04]  /*2b770*/  LDL.LU R12, [R1+0x2d4] ;  /* 0x0002d400010c7983 */ /* 0x001ee80000300800 */
[----:B------:R-:W3:Y:S04]  /*2b780*/  LDL.LU R13, [R1+0x2d0] ;  /* 0x0002d000010d7983 */ /* 0x000ee80000300800 */
[----:B------:R0:W-:Y:S04]  /*2b790*/  STL.64 [R1+0x1608], R14 ;  /* 0x0016080e01007387 */ /* 0x0001e80000100a00 */
[----:B0-----:R-:W3:Y:S04]  /*2b7a0*/  LDL.LU R14, [R1+0x28] ;  /* 0x00002800010e7983 */ /* 0x001ee80000300800 */
[----:B------:R-:W3:Y:S04]  /*2b7b0*/  LDL.LU R15, [R1+0xac] ;  /* 0x0000ac00010f7983 */ /* 0x000ee80000300800 */
[----:B--2---:R0:W-:Y:S04]  /*2b7c0*/  STL.64 [R1+0x1600], R18 ;  /* 0x0016001201007387 */ /* 0x0041e80000100a00 */
[----:B0-----:R-:W2:Y:S01]  /*2b7d0*/  LDL.LU R19, [R1+0x24] ;  /* 0x0000240001137983 */ /* 0x001ea20000300800 */
[----:B------:R-:W-:-:S04]  /*2b7e0*/  IMAD.IADD R3, R26, 0x1, -R3 ;  /* 0x000000011a037824 */ /* 0x000fc800078e0a03 */
[----:B------:R-:W-:Y:S02]  /*2b7f0*/  FADD R3, R3, -1 ;  /* 0xbf80000003037421 */ /* 0x000fe40000000000 */
[CC--:B------:R-:W-:Y:S02]  /*2b800*/  FFMA.FTZ R20, R2.reuse, R24.reuse, -0.16845393180847167969 ;  /* 0xbe2c7f3002147423 */ /* 0x0c0fe40000010018 */
[C---:B------:R-:W-:Y:S02]  /*2b810*/  FFMA.FTZ R21, R3.reuse, R24, -0.16845393180847167969 ;  /* 0xbe2c7f3003157423 */ /* 0x040fe40000010018 */
[C---:B------:R-:W-:Y:S02]  /*2b820*/  FFMA.FTZ R20, R2.reuse, R20, 0.1716887056827545166 ;  /* 0x3e2fcf2a02147423 */ /* 0x040fe40000010014 */
[----:B------:R-:W-:Y:S02]  /*2b830*/  FFMA.FTZ R21, R3, R21, 0.1716887056827545166 ;  /* 0x3e2fcf2a03157423 */ /* 0x000fe40000010015 */
[----:B------:R-:W-:-:S02]  /*2b840*/  FFMA.FTZ R20, R2, R20, -0.17900948226451873779 ;  /* 0xbe374e4302147423 */ /* 0x000fc40000010014 */
[C---:B------:R-:W-:Y:S02]  /*2b850*/  FFMA.FTZ R21, R3.reuse, R21, -0.17900948226451873779 ;  /* 0xbe374e4303157423 */ /* 0x040fe40000010015 */
[C---:B------:R-:W-:Y:S02]  /*2b860*/  FFMA.FTZ R20, R2.reuse, R20, 0.20512372255325317383 ;  /* 0x3e520bf402147423 */ /* 0x040fe40000010014 */
[C---:B------:R-:W-:Y:S02]  /*2b870*/  FFMA.FTZ R21, R3.reuse, R21, 0.20512372255325317383 ;  /* 0x3e520bf403157423 */ /* 0x040fe40000010015 */
[C---:B------:R-:W-:Y:S02]  /*2b880*/  FFMA.FTZ R20, R2.reuse, R20, -0.24046532809734344482 ;  /* 0xbe763c8b02147423 */ /* 0x040fe40000010014 */
[----:B------:R-:W-:Y:S02]  /*2b890*/  FFMA.FTZ R21, R3, R21, -0.24046532809734344482 ;  /* 0xbe763c8b03157423 */ /* 0x000fe40000010015 */
[----:B------:R-:W-:-:S02]  /*2b8a0*/  FFMA.FTZ R20, R2, R20, 0.28857114911079406738 ;  /* 0x3e93bf9902147423 */ /* 0x000fc40000010014 */
[C---:B------:R-:W-:Y:S02]  /*2b8b0*/  FFMA.FTZ R21, R3.reuse, R21, 0.28857114911079406738 ;  /* 0x3e93bf9903157423 */ /* 0x040fe40000010015 */
[C---:B------:R-:W-:Y:S02]  /*2b8c0*/  FFMA.FTZ R20, R2.reuse, R20, -0.36067417263984680176 ;  /* 0xbeb8aa4902147423 */ /* 0x040fe40000010014 */
[----:B------:R-:W-:Y:S01]  /*2b8d0*/  FFMA.FTZ R21, R3, R21, -0.36067417263984680176 ;  /* 0xbeb8aa4903157423 */ /* 0x000fe20000010015 */
[----:B------:R-:W-:Y:S01]  /*2b8e0*/  ISETP.GE.U32.AND P2, PT, R25, 0x7f800000, PT ;  /* 0x7f8000001900780c */ /* 0x000fe20003f46070 */
[----:B------:R-:W-:Y:S02]  /*2b8f0*/  FFMA.FTZ R25, R2, R20, 0.48089820146560668945 ;  /* 0x3ef6384a02197423 */ /* 0x000fe40000010014 */
[----:B------:R-:W-:Y:S01]  /*2b900*/  FFMA.FTZ R21, R3, R21, 0.48089820146560668945 ;  /* 0x3ef6384a03157423 */ /* 0x000fe20000010015 */
[----:B------:R-:W-:Y:S01]  /*2b910*/  ISETP.GE.U32.AND P5, PT, R26, 0x7f800000, PT ;  /* 0x7f8000001a00780c */ /* 0x000fe20003fa6070 */
[----:B------:R-:W-:-:S04]  /*2b920*/  FFMA.FTZ R29, R2, R25, -0.72134751081466674805 ;  /* 0xbf38aa3b021d7423 */ /* 0x000fc80000010019 */
[----:B------:R-:W-:Y:S02]  /*2b930*/  FMUL R29, R2, R29 ;  /* 0x0000001d021d7220 */ /* 0x000fe40000400000 */
[----:B--2---:R-:W-:Y:S02]  /*2b940*/  FFMA.FTZ R24, R19, R0, 0.48089820146560668945 ;  /* 0x3ef6384a13187423 */ /* 0x004fe40000010000 */
[----:B------:R-:W-:Y:S02]  /*2b950*/  FFMA.FTZ R0, R3, R21, -0.72134751081466674805 ;  /* 0xbf38aa3b03007423 */ /* 0x000fe40000010015 */
[----:B------:R-:W0:Y:S01]  /*2b960*/  LDS.128 R20, [R27+0x1800] ;  /* 0x001800001b147984 */ /* 0x000e220000000c00 */
[----:B------:R-:W-:-:S03]  /*2b970*/  FFMA.FTZ R28, R19, R24, -0.72134751081466674805 ;  /* 0xbf38aa3b131c7423 */ /* 0x000fc60000010018 */
[----:B------:R-:W1:Y:S01]  /*2b980*/  LDS.128 R24, [R27+0x1c00] ;  /* 0x001c00001b187984 */ /* 0x000e620000000c00 */
[----:B------:R-:W-:Y:S02]  /*2b990*/  FMUL R5, R3, R0 ;  /* 0x0000000003057220 */ /* 0x000fe40000400000 */
[----:B------:R-:W-:Y:S02]  /*2b9a0*/  FMUL R0, R19, R28 ;  /* 0x0000001c13007220 */ /* 0x000fe40000400000 */
[----:B------:R-:W-:Y:S02]  /*2b9b0*/  FMUL R9, R3, R5 ;  /* 0x0000000503097220 */ /* 0x000fe40000400000 */
[----:B------:R-:W-:Y:S02]  /*2b9c0*/  FMUL R28, R2, R29 ;  /* 0x0000001d021c7220 */ /* 0x000fe40000400000 */
[----:B------:R-:W-:Y:S02]  /*2b9d0*/  FMUL R0, R19, R0 ;  /* 0x0000000013007220 */ /* 0x000fe40000400000 */
[----:B------:R-:W-:-:S02]  /*2b9e0*/  FFMA.FTZ R3, R3, 1.4426950216293334961, R9 ;  /* 0x3fb8aa3b03037823 */ /* 0x000fc40000010009 */
[----:B------:R-:W-:Y:S02]  /*2b9f0*/  FFMA.FTZ R2, R2, 1.4426950216293334961, R28 ;  /* 0x3fb8aa3b02027823 */ /* 0x000fe4000001001c */
[----:B------:R-:W-:Y:S02]  /*2ba00*/  FFMA.FTZ R0, R19, 1.4426950216293334961, R0 ;  /* 0x3fb8aa3b13007823 */ /* 0x000fe40000010000 */
[----:B---3--:R-:W-:Y:S02]  /*2ba10*/  FADD R28, R6, R14 ;  /* 0x0000000e061c7221 */ /* 0x008fe40000000000 */
[----:B----4-:R-:W-:Y:S02]  /*2ba20*/  FADD R3, R7, R3 ;  /* 0x0000000307037221 */ /* 0x010fe40000000000 */
[----:B------:R-:W-:Y:S02]  /*2ba30*/  FADD R2, R12, R2 ;  /* 0x000000020c027221 */ /* 0x000fe40000000000 */
[----:B------:R-:W-:Y:S01]  /*2ba40*/  FADD R0, R13, R0 ;  /* 0x000000000d007221 */ /* 0x000fe20000000000 */
[----:B0-----:R-:W-:Y:S04]  /*2ba50*/  STL.64 [R1+0x15f8], R22 ;  /* 0x0015f81601007387 */ /* 0x001fe80000100a00 */
[----:B-1----:R-:W-:Y:S04]  /*2ba60*/  STL.64 [R1+0x16a0], R24 ;  /* 0x0016a01801007387 */ /* 0x002fe80000100a00 */
[----:B------:R0:W-:Y:S04]  /*2ba70*/  STL.64 [R1+0x15f0], R26 ;  /* 0x0015f01a01007387 */ /* 0x0001e80000100a00 */
[----:B------:R-:W2:Y:S04]  /*2ba80*/  LDL.LU R5, [R1] ;  /* 0x0000000001057983 */ /* 0x000ea80000300800 */
[----:B------:R-:W3:Y:S04]  /*2ba90*/  LDL.LU R9, [R1+0x10] ;  /* 0x0000100001097983 */ /* 0x000ee80000300800 */
[----:B------:R-:W2:Y:S04]  /*2baa0*/  LDL.LU.64 R6, [R1+0x3f0] ;  /* 0x0003f00001067983 */ /* 0x000ea80000300a00 */
[----:B------:R-:W4:Y:S04]  /*2bab0*/  LDL.LU.64 R12, [R1+0x3e8] ;  /* 0x0003e800010c7983 */ /* 0x000f280000300a00 */
[----:B0-----:R-:W2:Y:S04]  /*2bac0*/  LDL.LU.64 R26, [R1+0x308] ;  /* 0x00030800011a7983 */ /* 0x001ea80000300a00 */
[----:B------:R-:W2:Y:S04]  /*2bad0*/  LDL.LU.64 R22, [R1+0x300] ;  /* 0x0003000001167983 */ /* 0x000ea80000300a00 */
[----:B------:R-:W2:Y:S04]  /*2bae0*/  LDL.LU.64 R24, [R1+0x280] ;  /* 0x0002800001187983 */ /* 0x000ea80000300a00 */
[----:B------:R-:W2:Y:S01]  /*2baf0*/  LDL.LU.64 R18, [R1+0x2c8] ;  /* 0x0002c80001127983 */ /* 0x000ea20000300a00 */
[----:B------:R-:W-:-:S02]  /*2bb00*/  @P2 MOV R29, 0x7f800000 ;  /* 0x7f800000001d2802 */ /* 0x000fc40000000f00 */
[----:B------:R-:W-:-:S03]  /*2bb10*/  @P5 MOV R14, 0x7f800000 ;  /* 0x7f800000000e5802 */ /* 0x000fc60000000f00 */
[----:B------:R-:W-:Y:S01]  /*2bb20*/  @P2 FFMA.FTZ R28, R10, R29, +INF ;  /* 0x7f8000000a1c2423 */ /* 0x000fe2000001001d */
[C---:B------:R-:W-:Y:S01]  /*2bb30*/  FSETP.NEU.AND P2, PT, R15.reuse, RZ, PT ;  /* 0x000000ff0f00720b */ /* 0x040fe20003f4d000 */
[----:B------:R-:W-:Y:S01]  /*2bb40*/  @P5 FFMA.FTZ R3, R15, R14, +INF ;  /* 0x7f8000000f035423 */ /* 0x000fe2000001000e */
[----:B--2---:R0:W-:Y:S04]  /*2bb50*/  STL.64 [R1+0x1690], R18 ;  /* 0x0016901201007387 */ /* 0x0041e80000100a00 */
[----:B0-----:R-:W2:Y:S04]  /*2bb60*/  LDL.LU.64 R18, [R1+0x290] ;  /* 0x0002900001127983 */ /* 0x001ea80000300a00 */
[----:B------:R-:W2:Y:S01]  /*2bb70*/  LDL.LU.64 R14, [R1+0x2a8] ;  /* 0x0002a800010e7983 */ /* 0x000ea20000300a00 */
[----:B------:R-:W-:-:S02]  /*2bb80*/  ISETP.GE.U32.AND P4, PT, R11, 0x7f800000, PT ;  /* 0x7f8000000b00780c */ /* 0x000fc40003f86070 */
[----:B------:R-:W-:Y:S02]  /*2bb90*/  ISETP.GE.U32.AND P1, PT, R4, 0x7f800000, PT ;  /* 0x7f8000000400780c */ /* 0x000fe40003f26070 */
[----:B------:R-:W-:Y:S01]  /*2bba0*/  FSETP.NEU.AND P3, PT, R10, RZ, PT ;  /* 0x000000ff0a00720b */ /* 0x000fe20003f6d000 */
[----:B--2---:R0:W-:Y:S04]  /*2bbb0*/  STL.64 [R1+0x1678], R14 ;  /* 0x0016780e01007387 */ /* 0x0041e80000100a00 */
[----:B0-----:R-:W2:Y:S04]  /*2bbc0*/  LDL.LU.64 R14, [R1+0x288] ;  /* 0x00028800010e7983 */ /* 0x001ea80000300a00 */
[----:B------:R-:W-:-:S02]  /*2bbd0*/  @P4 IMAD.MOV.U32 R10, RZ, RZ, 0x7f800000 ;  /* 0x7f800000ff0a4424 */ /* 0x000fc400078e00ff */
[----:B------:R-:W-:Y:S02]  /*2bbe0*/  @P1 MOV R29, 0x7f800000 ;  /* 0x7f800000001d1802 */ /* 0x000fe40000000f00 */
[C---:B------:R-:W-:Y:S01]  /*2bbf0*/  @P4 FFMA.FTZ R2, R11.reuse, R10, +INF ;  /* 0x7f8000000b024423 */ /* 0x040fe2000001000a */
[----:B------:R-:W-:Y:S02]  /*2bc00*/  FSETP.NEU.AND P5, PT, R11, RZ, PT ;  /* 0x000000ff0b00720b */ /* 0x000fe40003fad000 */
[C---:B------:R-:W-:Y:S01]  /*2bc10*/  @P1 FFMA.FTZ R0, R4.reuse, R29, +INF ;  /* 0x7f80000004001423 */ /* 0x040fe2000001001d */
[----:B------:R-:W-:Y:S01]  /*2bc20*/  FSETP.NEU.AND P4, PT, R4, RZ, PT ;  /* 0x000000ff0400720b */ /* 0x000fe20003f8d000 */
[----:B--2---:R0:W-:Y:S04]  /*2bc30*/  STL.64 [R1+0x1680], R14 ;  /* 0x0016800e01007387 */ /* 0x0041e80000100a00 */
[----:B0-----:R-:W2:Y:S04]  /*2bc40*/  LDL.LU.64 R14, [R1+0x278] ;  /* 0x00027800010e7983 */ /* 0x001ea80000300a00 */
[----:B------:R-:W2:Y:S04]  /*2bc50*/  LDL.LU.64 R10, [R1+0x270] ;  /* 0x00027000010a7983 */ /* 0x000ea80000300a00 */
[----:B------:R0:W-:Y:S04]  /*2bc60*/  STL.64 [R1+0x1598], R2 ;  /* 0x0015980201007387 */ /* 0x0001e80000100a00 */
[----:B0-----:R-:W2:Y:S04]  /*2bc70*/  LDL.LU.64 R2, [R1+0x3e0] ;  /* 0x0003e00001027983 */ /* 0x001ea80000300a00 */
[----:B------:R-:W4:Y:S04]  /*2bc80*/  LDL.LU R4, [R1+0x16b0] ;  /* 0x0016b00001047983 */ /* 0x000f280000300800 */
[----:B------:R0:W-:Y:S04]  /*2bc90*/  STL [R1+0x1664], R28 ;  /* 0x0016641c01007387 */ /* 0x0001e80000100800 */
[----:B0-----:R-:W3:Y:S04]  /*2bca0*/  LDL.LU.64 R28, [R1+0x3f8] ;  /* 0x0003f800011c7983 */ /* 0x001ee80000300a00 */
[----:B---3--:R0:W-:Y:S04]  /*2bcb0*/  STG.E.U16 [R28.64], R9 ;  /* 0x000000091c007986 */ /* 0x0081e8000c101504 */
[----:B0-----:R-:W3:Y:S04]  /*2bcc0*/  LDL.LU.64 R28, [R1+0x268] ;  /* 0x00026800011c7983 */ /* 0x001ee80000300a00 */
[----:B---3--:R0:W-:Y:S04]  /*2bcd0*/  STL.64 [R1+0x1668], R28 ;  /* 0x0016681c01007387 */ /* 0x0081e80000100a00 */
[----:B0-----:R-:W3:Y:S04]  /*2bce0*/  LDL.LU.64 R28, [R1+0x298] ;  /* 0x00029800011c7983 */ /* 0x001ee80000300a00 */
[----:B------:R-:W-:Y:S04]  /*2bcf0*/  STG.E.U16 [R6.64], R5 ;  /* 0x0000000506007986 */ /* 0x000fe8000c101504 */
[----:B----4-:R-:W-:Y:S04]  /*2bd00*/  STG.E.U16 [R12.64], R4 ;  /* 0x000000040c007986 */ /* 0x010fe8000c101504 */
[----:B---3--:R0:W-:Y:S04]  /*2bd10*/  STL.64 [R1+0x1670], R28 ;  /* 0x0016701c01007387 */ /* 0x0081e80000100a00 */
[----:B0-----:R-:W3:Y:S04]  /*2bd20*/  LDL.LU.64 R28, [R1+0x2a0] ;  /* 0x0002a000011c7983 */ /* 0x001ee80000300a00 */
[----:B------:R-:W4:Y:S04]  /*2bd30*/  LDL.LU.64 R6, [R1+0x260] ;  /* 0x0002600001067983 */ /* 0x000f280000300a00 */
[----:B------:R-:W3:Y:S04]  /*2bd40*/  LDL.LU.64 R12, [R1+0x16a8] ;  /* 0x0016a800010c7983 */ /* 0x000ee80000300a00 */
[----:B--2---:R0:W-:Y:S04]  /*2bd50*/  STG.E.U16 [R2.64], R8 ;  /* 0x0000000802007986 */ /* 0x0041e8000c101504 */
[----:B0-----:R-:W2:Y:S04]  /*2bd60*/  LDL.LU.64 R2, [R1+0x258] ;  /* 0x0002580001027983 */ /* 0x001ea80000300a00 */
[----:B---3--:R0:W-:Y:S04]  /*2bd70*/  STG.E.U16 [R26.64], R12 ;  /* 0x0000000c1a007986 */ /* 0x0081e8000c101504 */
[----:B------:R1:W-:Y:S04]  /*2bd80*/  STG.E.U16 [R22.64], R16 ;  /* 0x0000001016007986 */ /* 0x0003e8000c101504 */
[----:B------:R3:W-:Y:S04]  /*2bd90*/  STG.E.U16 [R24.64], R20 ;  /* 0x0000001418007986 */ /* 0x0007e8000c101504 */
[----:B0-----:R-:W2:Y:S04]  /*2bda0*/  LDL.LU.64 R26, [R1+0x250] ;  /* 0x00025000011a7983 */ /* 0x001ea80000300a00 */
[----:B-1----:R-:W2:Y:S04]  /*2bdb0*/  LDL.LU.64 R22, [R1+0x248] ;  /* 0x0002480001167983 */ /* 0x002ea80000300a00 */
[----:B---3--:R-:W3:Y:S01]  /*2bdc0*/  LDL.LU.64 R24, [R1+0x16a0] ;  /* 0x0016a00001187983 */ /* 0x008ee20000300a00 */
[----:B------:R-:W-:-:S03]  /*2bdd0*/  PRMT R8, R9, 0x7632, R8 ;  /* 0x0000763209087816 */ /* 0x000fc60000000008 */
[----:B------:R-:W2:Y:S04]  /*2bde0*/  LDL.LU R9, [R1+0x1698] ;  /* 0x0016980001097983 */ /* 0x000ea80000300800 */
[----:B---3--:R0:W-:Y:S04]  /*2bdf0*/  STG.E.U16 [R18.64], R24 ;  /* 0x0000001812007986 */ /* 0x0081e8000c101504 */
[----:B0-----:R-:W3:Y:S01]  /*2be00*/  LDL.LU.64 R18, [R1+0x1690] ;  /* 0x0016900001127983 */ /* 0x001ee20000300a00 */
[----:B------:R-:W-:-:S03]  /*2be10*/  PRMT R4, R5, 0x7632, R4 ;  /* 0x0000763205047816 */ /* 0x000fc60000000004 */
[----:B------:R-:W2:Y:S04]  /*2be20*/  LDL.LU R5, [R1+0x1688] ;  /* 0x0016880001057983 */ /* 0x000ea80000300800 */
[----:B---3--:R0:W-:Y:S04]  /*2be30*/  STG.E.U16 [R18.64], R8 ;  /* 0x0000000812007986 */ /* 0x0081e8000c101504 */
[----:B------:R1:W-:Y:S04]  /*2be40*/  STG.E.U16 [R14.64], R4 ;  /* 0x000000040e007986 */ /* 0x0003e8000c101504 */
[----:B0-----:R-:W3:Y:S04]  /*2be50*/  LDL.LU.64 R18, [R1+0x240] ;  /* 0x0002400001127983 */ /* 0x001ee80000300a00 */
[----:B-1----:R-:W2:Y:S01]  /*2be60*/  LDL.LU.64 R14, [R1+0x1680] ;  /* 0x00168000010e7983 */ /* 0x002ea20000300a00 */
[----:B------:R-:W-:-:S02]  /*2be70*/  PRMT R12, R4, 0x7632, R12 ;  /* 0x00007632040c7816 */ /* 0x000fc4000000000c */
[----:B------:R-:W-:-:S03]  /*2be80*/  PRMT R8, R8, 0x7632, R8 ;  /* 0x0000763208087816 */ /* 0x000fc60000000008 */
[----:B--2---:R0:W-:Y:S04]  /*2be90*/  STG.E.U16 [R14.64], R12 ;  /* 0x0000000c0e007986 */ /* 0x0041e8000c101504 */
[----:B0-----:R-:W2:Y:S01]  /*2bea0*/  LDL.LU.64 R14, [R1+0x1678] ;  /* 0x00167800010e7983 */ /* 0x001ea20000300a00 */
[----:B------:R-:W-:Y:S02]  /*2beb0*/  PRMT R12, R12, 0x7632, R12 ;  /* 0x000076320c0c7816 */ /* 0x000fe4000000000c */
[----:B------:R-:W-:Y:S01]  /*2bec0*/  PRMT R16, R16, 0x7632, R16 ;  /* 0x0000763210107816 */ /* 0x000fe20000000010 */
[----:B--2---:R0:W-:Y:S04]  /*2bed0*/  STG.E.U16 [R14.64], R8 ;  /* 0x000000080e007986 */ /* 0x0041e8000c101504 */
[----:B------:R1:W-:Y:S04]  /*2bee0*/  STG.E.U16 [R10.64], R12 ;  /* 0x0000000c0a007986 */ /* 0x0003e8000c101504 */
[----:B------:R2:W-:Y:S04]  /*2bef0*/  STG.E.U16 [R28.64], R16 ;  /* 0x000000101c007986 */ /* 0x0005e8000c101504 */
[----:B0-----:R-:W3:Y:S04]  /*2bf00*/  LDL.LU.64 R14, [R1+0x220] ;  /* 0x00022000010e7983 */ /* 0x001ee80000300a00 */
[----:B-1----:R-:W3:Y:S04]  /*2bf10*/  LDL.LU.64 R10, [R1+0x218] ;  /* 0x00021800010a7983 */ /* 0x002ee80000300a00 */
[----:B--2---:R-:W2:Y:S01]  /*2bf20*/  LDL.LU.64 R28, [R1+0x1670] ;  /* 0x00167000011c7983 */ /* 0x004ea20000300a00 */
[----:B------:R-:W-:-:S03]  /*2bf30*/  PRMT R20, R20, 0x7632, R20 ;  /* 0x0000763214147816 */ /* 0x000fc60000000014 */
[----:B------:R-:W3:Y:S04]  /*2bf40*/  LDL.LU R16, [R1+0x4] ;  /* 0x0000040001107983 */ /* 0x000ee80000300800 */
[----:B--2---:R0:W-:Y:S04]  /*2bf50*/  STG.E.U16 [R28.64], R20 ;  /* 0x000000141c007986 */ /* 0x0041e8000c101504 */
[----:B0-----:R-:W2:Y:S04]  /*2bf60*/  LDL.LU.64 R28, [R1+0x1668] ;  /* 0x00166800011c7983 */ /* 0x001ea80000300a00 */
[----:B------:R-:W4:Y:S01]  /*2bf70*/  LDL.LU R20, [R1+0x14] ;  /* 0x0000140001147983 */ /* 0x000f220000300800 */
[----:B------:R-:W-:-:S05]  /*2bf80*/  PRMT R24, R24, 0x7632, R24 ;  /* 0x0000763218187816 */ /* 0x000fca0000000018 */
[----:B--2---:R0:W-:Y:S04]  /*2bf90*/  STG.E.U16 [R28.64], R24 ;  /* 0x000000181c007986 */ /* 0x0041e8000c101504 */
[----:B----4-:R1:W-:Y:S04]  /*2bfa0*/  STG.E.U16 [R6.64], R20 ;  /* 0x0000001406007986 */ /* 0x0103e8000c101504 */
[----:B0-----:R-:W2:Y:S04]  /*2bfb0*/  LDL.LU R28, [R1+0x1664] ;  /* 0x00166400011c7983 */ /* 0x001ea80000300800 */
[----:B-1----:R-:W4:Y:S04]  /*2bfc0*/  LDL.LU R6, [R1+0x1660] ;  /* 0x0016600001067983 */ /* 0x002f280000300800 */
[----:B------:R-:W4:Y:S04]  /*2bfd0*/  LDL.LU R7, [R1+0x18] ;  /* 0x0000180001077983 */ /* 0x000f280000300800 */
[----:B----4-:R-:W-:Y:S04]  /*2bfe0*/  STL.64 [R1+0x1628], R6 ;  /* 0x0016280601007387 */ /* 0x010fe80000100a00 */
[----:B------:R-:W2:Y:S04]  /*2bff0*/  LDL.LU R29, [R1+0x8] ;  /* 0x00000800011d7983 */ /* 0x000ea80000300800 */
[----:B---3--:R-:W-:Y:S04]  /*2c000*/  STG.E.U16 [R2.64], R16 ;  /* 0x0000001002007986 */ /* 0x008fe8000c101504 */
[----:B------:R-:W-:Y:S04]  /*2c010*/  STG.E.U16 [R26.64], R5 ;  /* 0x000000051a007986 */ /* 0x000fe8000c101504 */
[----:B------:R-:W-:Y:S04]  /*2c020*/  STG.E.U16 [R22.64], R9 ;  /* 0x0000000916007986 */ /* 0x000fe8000c101504 */
[----:B--2---:R-:W-:Y:S04]  /*2c030*/  STL.64 [R1+0x1620], R28 ;  /* 0x0016201c01007387 */ /* 0x004fe80000100a00 */
[----:B------:R0:W-:Y:S04]  /*2c040*/  STL.64 [R1+0x1648], R8 ;  /* 0x0016480801007387 */ /* 0x0001e80000100a00 */
[----:B0-----:R-:W2:Y:S04]  /*2c050*/  LDL.LU.64 R8, [R1+0x210] ;  /* 0x0002100001087983 */ /* 0x001ea80000300a00 */
[----:B--2---:R0:W-:Y:S04]  /*2c060*/  STL.64 [R1+0x1650], R8 ;  /* 0x0016500801007387 */ /* 0x0041e80000100a00 */
[----:B0-----:R-:W2:Y:S04]  /*2c070*/  LDL.LU.64 R8, [R1+0x200] ;  /* 0x0002000001087983 */ /* 0x001ea80000300a00 */
[----:B------:R-:W-:Y:S04]  /*2c080*/  STG.E.U16 [R18.64], R13 ;  /* 0x0000000d12007986 */ /* 0x000fe8000c101504 */
[----:B--2---:R0:W-:Y:S04]  /*2c090*/  STL.64 [R1+0x1658], R8 ;  /* 0x0016580801007387 */ /* 0x0041e80000100a00 */
[----:B0-----:R-:W2:Y:S04]  /*2c0a0*/  LDL.LU.64 R8, [R1+0x230] ;  /* 0x0002300001087983 */ /* 0x001ea80000300a00 */
[----:B------:R0:W-:Y:S04]  /*2c0b0*/  STL [R1+0x1640], R13 ;  /* 0x0016400d01007387 */ /* 0x0001e80000100800 */
[----:B0-----:R-:W3:Y:S04]  /*2c0c0*/  LDL.LU.64 R12, [R1+0x228] ;  /* 0x00022800010c7983 */ /* 0x001ee80000300a00 */
[----:B------:R-:W4:Y:S04]  /*2c0d0*/  LDL.LU.64 R2, [R1+0x1f0] ;  /* 0x0001f00001027983 */ /* 0x000f280000300a00 */
[----:B----4-:R0:W-:Y:S04]  /*2c0e0*/  STL.64 [R1+0x1630], R2 ;  /* 0x0016300201007387 */ /* 0x0101e80000100a00 */
[----:B0-----:R-:W4:Y:S04]  /*2c0f0*/  LDL.LU.64 R2, [R1+0x238] ;  /* 0x0002380001027983 */ /* 0x001f280000300a00 */
[----:B------:R-:W-:Y:S04]  /*2c100*/  STG.E.U16 [R14.64], R17 ;  /* 0x000000110e007986 */ /* 0x000fe8000c101504 */
[----:B------:R-:W-:Y:S04]  /*2c110*/  STG.E.U16 [R10.64], R21 ;  /* 0x000000150a007986 */ /* 0x000fe8000c101504 */
[----:B----4-:R0:W-:Y:S04]  /*2c120*/  STL.64 [R1+0x1638], R2 ;  /* 0x0016380201007387 */ /* 0x0101e80000100a00 */
[----:B0-----:R-:W4:Y:S04]  /*2c130*/  LDL.LU.64 R2, [R1+0x1f8] ;  /* 0x0001f80001027983 */ /* 0x001f280000300a00 */
[----:B------:R-:W3:Y:S04]  /*2c140*/  LDL.LU.64 R6, [R1+0x1e8] ;  /* 0x0001e80001067983 */ /* 0x000ee80000300a00 */
[----:B------:R-:W3:Y:S04]  /*2c150*/  LDL.LU.64 R28, [R1+0x1e0] ;  /* 0x0001e000011c7983 */ /* 0x000ee80000300a00 */
[----:B------:R-:W3:Y:S04]  /*2c160*/  LDL.LU.64 R10, [R1+0x1d0] ;  /* 0x0001d000010a7983 */ /* 0x000ee80000300a00 */
[----:B--2---:R-:W-:Y:S04]  /*2c170*/  STG.E.U16 [R8.64], R25 ;  /* 0x0000001908007986 */ /* 0x004fe8000c101504 */
[----:B---3--:R0:W-:Y:S04]  /*2c180*/  STL.64 [R1+0x1618], R10 ;  /* 0x0016180a01007387 */ /* 0x0081e80000100a00 */
[----:B0-----:R-:W2:Y:S04]  /*2c190*/  LDL.LU.64 R10, [R1+0x1d8] ;  /* 0x0001d800010a7983 */ /* 0x001ea80000300a00 */
[----:B------:R-:W3:Y:S04]  /*2c1a0*/  LDL.LU.64 R14, [R1+0x1c8] ;  /* 0x0001c800010e7983 */ /* 0x000ee80000300a00 */
[----:B------:R-:W2:Y:S04]  /*2c1b0*/  LDL.LU.64 R18, [R1+0x1c0] ;  /* 0x0001c00001127983 */ /* 0x000ea80000300a00 */
[----:B------:R-:W2:Y:S04]  /*2c1c0*/  LDL.LU.64 R22, [R1+0x1b8] ;  /* 0x0001b80001167983 */ /* 0x000ea80000300a00 */
[----:B------:R-:W2:Y:S04]  /*2c1d0*/  LDL.LU.64 R26, [R1+0x1b0] ;  /* 0x0001b000011a7983 */ /* 0x000ea80000300a00 */
[----:B------:R-:W2:Y:S01]  /*2c1e0*/  LDL.LU.64 R8, [R1+0x1658] ;  /* 0x0016580001087983 */ /* 0x000ea20000300a00 */
[----:B------:R-:W-:-:S02]  /*2c1f0*/  PRMT R4, R20, 0x7632, R4 ;  /* 0x0000763214047816 */ /* 0x000fc40000000004 */
[----:B------:R-:W-:-:S03]  /*2c200*/  PRMT R5, R16, 0x7632, R5 ;  /* 0x0000763210057816 */ /* 0x000fc60000000005 */
[----:B--2---:R0:W-:Y:S04]  /*2c210*/  STG.E.U16 [R8.64], R4 ;  /* 0x0000000408007986 */ /* 0x0041e8000c101504 */
[----:B0-----:R-:W2:Y:S01]  /*2c220*/  LDL.LU.64 R8, [R1+0x1650] ;  /* 0x0016500001087983 */ /* 0x001ea20000300a00 */
[----:B------:R-:W-:-:S03]  /*2c230*/  PRMT R4, R5, 0x7632, R4 ;  /* 0x0000763205047816 */ /* 0x000fc60000000004 */
[----:B--2---:R0:W-:Y:S04]  /*2c240*/  STG.E.U16 [R8.64], R5 ;  /* 0x0000000508007986 */ /* 0x0041e8000c101504 */
[----:B0-----:R-:W2:Y:S04]  /*2c250*/  LDL.LU.64 R8, [R1+0x1648] ;  /* 0x0016480001087983 */ /* 0x001ea80000300a00 */
[----:B------:R0:W-:Y:S04]  /*2c260*/  STG.E.U16 [R12.64], R4 ;  /* 0x000000040c007986 */ /* 0x0001e8000c101504 */
[----:B0-----:R-:W3:Y:S01]  /*2c270*/  LDL.LU R13, [R1+0x1640] ;  /* 0x00164000010d7983 */ /* 0x001ee20000300800 */
[----:B--2---:R-:W-:-:S05]  /*2c280*/  PRMT R9, R9, 0x7632, R9 ;  /* 0x0000763209097816 */ /* 0x004fca0000000009 */
[----:B----4-:R0:W-:Y:S04]  /*2c290*/  STG.E.U16 [R2.64], R9 ;  /* 0x0000000902007986 */ /* 0x0101e8000c101504 */
[----:B0-----:R-:W2:Y:S04]  /*2c2a0*/  LDL.LU.64 R2, [R1+0x1638] ;  /* 0x0016380001027983 */ /* 0x001ea80000300a00 */
[----:B------:R0:W-:Y:S04]  /*2c2b0*/  STL.64 [R1+0x15b8], R8 ;  /* 0x0015b80801007387 */ /* 0x0001e80000100a00 */
[----:B0-----:R-:W4:Y:S01]  /*2c2c0*/  LDL.LU.64 R8, [R1+0x208] ;  /* 0x0002080001087983 */ /* 0x001f220000300a00 */
[----:B---3--:R-:W-:-:S02]  /*2c2d0*/  PRMT R13, R13, 0x7632, R13 ;  /* 0x000076320d0d7816 */ /* 0x008fc4000000000d */
[----:B------:R-:W-:-:S03]  /*2c2e0*/  PRMT R17, R17, 0x7632, R17 ;  /* 0x0000763211117816 */ /* 0x000fc60000000011 */
[----:B----4-:R0:W-:Y:S04]  /*2c2f0*/  STG.E.U16 [R8.64], R13 ;  /* 0x0000000d08007986 */ /* 0x0101e8000c101504 */
[----:B--2---:R1:W-:Y:S04]  /*2c300*/  STG.E.U16 [R2.64], R17 ;  /* 0x0000001102007986 */ /* 0x0043e8000c101504 */
[----:B0-----:R-:W2:Y:S04]  /*2c310*/  LDL.LU.64 R12, [R1+0x1a8] ;  /* 0x0001a800010c7983 */ /* 0x001ea80000300a00 */
[----:B------:R-:W3:Y:S04]  /*2c320*/  LDL.LU.64 R8, [R1+0x190] ;  /* 0x0001900001087983 */ /* 0x000ee80000300a00 */
[----:B-1----:R-:W4:Y:S01]  /*2c330*/  LDL.LU.64 R2, [R1+0x1630] ;  /* 0x0016300001027983 */ /* 0x002f220000300a00 */
[----:B------:R-:W-:-:S02]  /*2c340*/  PRMT R21, R21, 0x7632, R21 ;  /* 0x0000763215157816 */ /* 0x000fc40000000015 */
[----:B------:R-:W-:Y:S01]  /*2c350*/  PRMT R25, R25, 0x7632, R25 ;  /* 0x0000763219197816 */ /* 0x000fe20000000019 */
[----:B------:R-:W2:Y:S04]  /*2c360*/  LDL.LU.64 R16, [R1+0x198] ;  /* 0x0001980001107983 */ /* 0x000ea80000300a00 */
[----:B----4-:R0:W-:Y:S04]  /*2c370*/  STG.E.U16 [R2.64], R21 ;  /* 0x0000001502007986 */ /* 0x0101e8000c101504 */
[----:B------:R1:W-:Y:S04]  /*2c380*/  STG.E.U16 [R6.64], R25 ;  /* 0x0000001906007986 */ /* 0x0003e8000c101504 */
[----:B0-----:R-:W4:Y:S04]  /*2c390*/  LDL.LU.64 R20, [R1+0x160] ;  /* 0x0001600001147983 */ /* 0x001f280000300a00 */
[----:B------:R-:W2:Y:S04]  /*2c3a0*/  LDL.LU.64 R2, [R1+0x1a0] ;  /* 0x0001a00001027983 */ /* 0x000ea80000300a00 */
[----:B-1----:R-:W2:Y:S04]  /*2c3b0*/  LDL.LU.64 R6, [R1+0x1628] ;  /* 0x0016280001067983 */ /* 0x002ea80000300a00 */
[----:B------:R-:W3:Y:S04]  /*2c3c0*/  LDL.LU.64 R24, [R1+0x158] ;  /* 0x0001580001187983 */ /* 0x000ee80000300a00 */
[----:B--2---:R0:W-:Y:S04]  /*2c3d0*/  STG.E.U16 [R28.64], R7 ;  /* 0x000000071c007986 */ /* 0x0041e8000c101504 */
[----:B0-----:R-:W2:Y:S04]  /*2c3e0*/  LDL.LU.64 R28, [R1+0x1620] ;  /* 0x00162000011c7983 */ /* 0x001ea80000300a00 */
        /* <DEDUP_REMOVED lines=11> */
[----:B0-----:R-:W4:Y:S01]  /*2c4a0*/  LDL.LU.64 R26, [R1+0x15f0] ;  /* 0x0015f000011a7983 */ /* 0x001f220000300a00 */
[----:B------:R-:W-:-:S03]  /*2c4b0*/  PRMT R4, R7, 0x7632, R4 ;  /* 0x0000763207047816 */ /* 0x000fc60000000004 */
[----:B------:R-:W2:Y:S04]  /*2c4c0*/  LDL.LU R7, [R1+0x15e8] ;  /* 0x0015e80001077983 */ /* 0x000ea80000300800 */
[----:B----4-:R0:W-:Y:S04]  /*2c4d0*/  STG.E.U16 [R20.64], R26 ;  /* 0x0000001a14007986 */ /* 0x0101e8000c101504 */
[----:B0-----:R-:W4:Y:S01]  /*2c4e0*/  LDL.LU.64 R20, [R1+0x180] ;  /* 0x0001800001147983 */ /* 0x001f220000300a00 */
[----:B------:R-:W-:Y:S02]  /*2c4f0*/  PRMT R5, R29, 0x7632, R5 ;  /* 0x000076321d057816 */ /* 0x000fe40000000005 */
[----:B------:R-:W-:Y:S01]  /*2c500*/  PRMT R6, R6, 0x7632, R6 ;  /* 0x0000763206067816 */ /* 0x000fe20000000006 */
[----:B------:R-:W-:Y:S01]  /*2c510*/  STG.E.U16 [R16.64], R4 ;  /* 0x0000000410007986 */ /* 0x000fe2000c101504 */
[----:B------:R-:W-:-:S03]  /*2c520*/  PRMT R10, R10, 0x7632, R10 ;  /* 0x000076320a0a7816 */ /* 0x000fc6000000000a */
[----:B------:R-:W-:Y:S01]  /*2c530*/  STG.E.U16 [R12.64], R5 ;  /* 0x000000050c007986 */ /* 0x000fe2000c101504 */
[----:B------:R-:W-:-:S03]  /*2c540*/  PRMT R14, R14, 0x7632, R14 ;  /* 0x000076320e0e7816 */ /* 0x000fc6000000000e */
[----:B---3--:R-:W-:Y:S04]  /*2c550*/  STG.E.U16 [R24.64], R6 ;  /* 0x0000000618007986 */ /* 0x008fe8000c101504 */
[----:B------:R-:W-:Y:S04]  /*2c560*/  STG.E.U16 [R8.64], R10 ;  /* 0x0000000a08007986 */ /* 0x000fe8000c101504 */
[----:B------:R-:W-:Y:S04]  /*2c570*/  STG.E.U16 [R2.64], R14 ;  /* 0x0000000e02007986 */ /* 0x000fe8000c101504 */
[----:B----4-:R0:W-:Y:S04]  /*2c580*/  STL.64 [R1+0x15e0], R20 ;  /* 0x0015e01401007387 */ /* 0x0101e80000100a00 */
[----:B0-----:R-:W3:Y:S04]  /*2c590*/  LDL.LU.64 R20, [R1+0x188] ;  /* 0x0001880001147983 */ /* 0x001ee80000300a00 */
[----:B------:R-:W4:Y:S04]  /*2c5a0*/  LDL.LU.64 R16, [R1+0x178] ;  /* 0x0001780001107983 */ /* 0x000f280000300a00 */
[----:B------:R-:W3:Y:S04]  /*2c5b0*/  LDL.LU R29, [R1+0x1c] ;  /* 0x00001c00011d7983 */ /* 0x000ee80000300800 */
[----:B------:R-:W3:Y:S04]  /*2c5c0*/  LDL.LU.64 R12, [R1+0x130] ;  /* 0x00013000010c7983 */ /* 0x000ee80000300a00 */
[----:B--2---:R0:W-:Y:S04]  /*2c5d0*/  STL.64 [R1+0x15d8], R6 ;  /* 0x0015d80601007387 */ /* 0x0041e80000100a00 */
[----:B------:R-:W2:Y:S04]  /*2c5e0*/  LDL.LU R25, [R1+0xc] ;  /* 0x00000c0001197983 */ /* 0x000ea80000300800 */
[----:B0-----:R-:W2:Y:S04]  /*2c5f0*/  LDL.LU.64 R6, [R1+0x150] ;  /* 0x0001500001067983 */ /* 0x001ea80000300a00 */
[----:B------:R0:W-:Y:S04]  /*2c600*/  STL.64 [R1+0x15d0], R10 ;  /* 0x0015d00a01007387 */ /* 0x0001e80000100a00 */
[----:B0-----:R-:W2:Y:S04]  /*2c610*/  LDL.LU.64 R10, [R1+0x170] ;  /* 0x00017000010a7983 */ /* 0x001ea80000300a00 */
[----:B------:R0:W-:Y:S04]  /*2c620*/  STL [R1+0x15c8], R15 ;  /* 0x0015c80f01007387 */ /* 0x0001e80000100800 */
[----:B0-----:R-:W2:Y:S04]  /*2c630*/  LDL.LU.64 R14, [R1+0x128] ;  /* 0x00012800010e7983 */ /* 0x001ea80000300a00 */
[----:B------:R-:W2:Y:S04]  /*2c640*/  LDL.LU.64 R8, [R1+0x168] ;  /* 0x0001680001087983 */ /* 0x000ea80000300a00 */
[----:B--2---:R0:W-:Y:S04]  /*2c650*/  STL.64 [R1+0x15c0], R8 ;  /* 0x0015c00801007387 */ /* 0x0041e80000100a00 */
[----:B0-----:R-:W2:Y:S04]  /*2c660*/  LDL.LU.64 R8, [R1+0x148] ;  /* 0x0001480001087983 */ /* 0x001ea80000300a00 */
[----:B------:R-:W2:Y:S04]  /*2c670*/  LDL.LU.64 R2, [R1+0x118] ;  /* 0x0001180001027983 */ /* 0x000ea80000300a00 */
[----:B--2---:R0:W-:Y:S04]  /*2c680*/  STL.64 [R1+0x15a0], R2 ;  /* 0x0015a00201007387 */ /* 0x0041e80000100a00 */
[----:B0-----:R-:W2:Y:S01]  /*2c690*/  LDL.LU.64 R2, [R1+0x138] ;  /* 0x0001380001027983 */ /* 0x001ea20000300a00 */
[----:B------:R-:W-:-:S03]  /*2c6a0*/  PRMT R18, R18, 0x7632, R18 ;  /* 0x0000763212127816 */ /* 0x000fc60000000012 */
[----:B--2---:R0:W-:Y:S04]  /*2c6b0*/  STL.64 [R1+0x15a8], R2 ;  /* 0x0015a80201007387 */ /* 0x0041e80000100a00 */
[----:B0-----:R-:W2:Y:S04]  /*2c6c0*/  LDL.LU.64 R2, [R1+0x140] ;  /* 0x0001400001027983 */ /* 0x001ea80000300a00 */
[----:B---3--:R-:W-:Y:S04]  /*2c6d0*/  STG.E.U16 [R20.64], R18 ;  /* 0x0000001214007986 */ /* 0x008fe8000c101504 */
[----:B--2---:R0:W-:Y:S04]  /*2c6e0*/  STL.64 [R1+0x15b0], R2 ;  /* 0x0015b00201007387 */ /* 0x0041e80000100a00 */
[----:B0-----:R-:W2:Y:S04]  /*2c6f0*/  LDL.LU.64 R2, [R1+0x120] ;  /* 0x0001200001027983 */ /* 0x001ea80000300a00 */
[----:B------:R-:W3:Y:S01]  /*2c700*/  LDL.LU.64 R20, [R1+0x15e0] ;  /* 0x0015e00001147983 */ /* 0x000ee20000300a00 */
[----:B------:R-:W-:-:S02]  /*2c710*/  PRMT R22, R22, 0x7632, R22 ;  /* 0x0000763216167816 */ /* 0x000fc40000000016 */
[----:B------:R-:W-:Y:S02]  /*2c720*/  PRMT R26, R26, 0x7632, R26 ;  /* 0x000076321a1a7816 */ /* 0x000fe4000000001a */
[----:B------:R-:W-:Y:S01]  /*2c730*/  PRMT R4, R29, 0x7632, R4 ;  /* 0x000076321d047816 */ /* 0x000fe20000000004 */
[----:B---3--:R0:W-:Y:S04]  /*2c740*/  STG.E.U16 [R20.64], R22 ;  /* 0x0000001614007986 */ /* 0x0081e8000c101504 */
[----:B----4-:R-:W-:Y:S04]  /*2c750*/  STG.E.U16 [R16.64], R26 ;  /* 0x0000001a10007986 */ /* 0x010fe8000c101504 */
[----:B------:R1:W-:Y:S04]  /*2c760*/  STG.E.U16 [R12.64], R29 ;  /* 0x0000001d0c007986 */ /* 0x0003e8000c101504 */
[----:B0-----:R-:W3:Y:S04]  /*2c770*/  LDL.LU R21, [R1+0x2c0] ;  /* 0x0002c00001157983 */ /* 0x001ee80000300800 */
[----:B------:R-:W4:Y:S04]  /*2c780*/  LDL.LU R24, [R1+0x2bc] ;  /* 0x0002bc0001187983 */ /* 0x000f280000300800 */
[----:B------:R-:W2:Y:S04]  /*2c790*/  LDL.LU R20, [R1+0x2b8] ;  /* 0x0002b80001147983 */ /* 0x000ea80000300800 */
[----:B-1----:R-:W2:Y:S04]  /*2c7a0*/  LDL.LU R29, [R1+0x2b4] ;  /* 0x0002b400011d7983 */ /* 0x002ea80000300800 */
[----:B------:R-:W2:Y:S04]  /*2c7b0*/  LDL.LU.64 R16, [R1+0xf0] ;  /* 0x0000f00001107983 */ /* 0x000ea80000300a00 */
[----:B------:R-:W2:Y:S04]  /*2c7c0*/  LDL.LU.64 R12, [R1+0xe8] ;  /* 0x0000e800010c7983 */ /* 0x000ea80000300a00 */
[----:B------:R0:W-:Y:S04]  /*2c7d0*/  STG.E.U16 [R6.64], R25 ;  /* 0x0000001906007986 */ /* 0x0001e8000c101504 */
[----:B0-----:R-:W2:Y:S04]  /*2c7e0*/  LDL.LU.64 R6, [R1+0x15d8] ;  /* 0x0015d80001067983 */ /* 0x001ea80000300a00 */
[----:B--2---:R0:W-:Y:S04]  /*2c7f0*/  STG.E.U16 [R10.64], R7 ;  /* 0x000000070a007986 */ /* 0x0041e8000c101504 */
[----:B0-----:R-:W2:Y:S04]  /*2c800*/  LDL.LU.64 R10, [R1+0x15d0] ;  /* 0x0015d000010a7983 */ /* 0x001ea80000300a00 */
[----:B--2---:R0:W-:Y:S04]  /*2c810*/  STG.E.U16 [R14.64], R11 ;  /* 0x0000000b0e007986 */ /* 0x0041e8000c101504 */
[----:B0-----:R-:W2:Y:S04]  /*2c820*/  LDL.LU R15, [R1+0x15c8] ;  /* 0x0015c800010f7983 */ /* 0x001ea80000300800 */
[----:B--2---:R0:W-:Y:S04]  /*2c830*/  STG.E.U16 [R8.64], R15 ;  /* 0x0000000f08007986 */ /* 0x0041e8000c101504 */
[----:B0-----:R-:W2:Y:S01]  /*2c840*/  LDL.LU.64 R8, [R1+0x15c0] ;  /* 0x0015c00001087983 */ /* 0x001ea20000300a00 */
[----:B------:R-:W-:-:S02]  /*2c850*/  PRMT R6, R7, 0x7632, R6 ;  /* 0x0000763207067816 */ /* 0x000fc40000000006 */
[----:B------:R-:W-:Y:S02]  /*2c860*/  PRMT R10, R15, 0x7632, R10 ;  /* 0x000076320f0a7816 */ /* 0x000fe4000000000a */
[----:B------:R-:W-:Y:S01]  /*2c870*/  PRMT R7, R11, 0x7632, R7 ;  /* 0x000076320b077816 */ /* 0x000fe20000000007 */
[----:B------:R-:W3:Y:S01]  /*2c880*/  LDL.LU.64 R14, [R1+0xf8] ;  /* 0x0000f800010e7983 */ /* 0x000ee20000300a00 */
[----:B------:R-:W-:-:S03]  /*2c890*/  PRMT R11, R19, 0x7632, R11 ;  /* 0x00007632130b7816 */ /* 0x000fc6000000000b */
[----:B--2---:R0:W-:Y:S04]  /*2c8a0*/  STG.E.U16 [R8.64], R19 ;  /* 0x0000001308007986 */ /* 0x0041e8000c101504 */
[----:B------:R1:W-:Y:S04]  /*2c8b0*/  STG.E.U16 [R2.64], R23 ;  /* 0x0000001702007986 */ /* 0x0003e8000c101504 */
[----:B0-----:R-:W2:Y:S04]  /*2c8c0*/  LDL.LU.64 R8, [R1+0x15b8] ;  /* 0x0015b80001087983 */ /* 0x001ea80000300a00 */
[----:B------:R-:W3:Y:S04]  /*2c8d0*/  LDL.LU.64 R18, [R1+0x100] ;  /* 0x0001000001127983 */ /* 0x000ee80000300a00 */
[----:B-1----:R-:W3:Y:S01]  /*2c8e0*/  LDL.LU.64 R2, [R1+0x15b0] ;  /* 0x0015b00001027983 */ /* 0x002ee20000300a00 */
[----:B--2---:R-:W-:-:S03]  /*2c8f0*/  PRMT R8, R23, 0x7632, R8 ;  /* 0x0000763217087816 */ /* 0x004fc60000000008 */
[----:B------:R-:W2:Y:S04]  /*2c900*/  LDL.LU.64 R22, [R1+0x108] ;  /* 0x0001080001167983 */ /* 0x000ea80000300a00 */
[----:B---3--:R0:W-:Y:S04]  /*2c910*/  STG.E.U16 [R2.64], R27 ;  /* 0x0000001b02007986 */ /* 0x0081e8000c101504 */
[----:B0-----:R-:W3:Y:S01]  /*2c920*/  LDL.LU.64 R2, [R1+0x15a8] ;  /* 0x0015a80001027983 */ /* 0x001ee20000300a00 */
[----:B------:R-:W-:-:S03]  /*2c930*/  PRMT R9, R27, 0x7632, R9 ;  /* 0x000076321b097816 */ /* 0x000fc60000000009 */
[----:B------:R-:W2:Y:S04]  /*2c940*/  LDL.LU.64 R26, [R1+0x110] ;  /* 0x00011000011a7983 */ /* 0x000ea80000300a00 */
[----:B---3--:R0:W-:Y:S04]  /*2c950*/  STG.E.U16 [R2.64], R4 ;  /* 0x0000000402007986 */ /* 0x0081e8000c101504 */
[----:B0-----:R-:W3:Y:S01]  /*2c960*/  LDL.LU.64 R2, [R1+0x15a0] ;  /* 0x0015a00001027983 */ /* 0x001ee20000300a00 */
[----:B------:R-:W-:Y:S02]  /*2c970*/  PRMT R5, R25, 0x7632, R5 ;  /* 0x0000763219057816 */ /* 0x000fe40000000005 */
[----:B------:R-:W-:-:S03]  /*2c980*/  FSEL R0, R0, -INF , P4 ;  /* 0xff80000000007808 */ /* 0x000fc60002000000 */
[----:B---3--:R0:W-:Y:S04]  /*2c990*/  STG.E.U16 [R2.64], R5 ;  /* 0x0000000502007986 */ /* 0x0081e8000c101504 */
[----:B0-----:R-:W3:Y:S04]  /*2c9a0*/  LDL.LU.64 R2, [R1+0x1598] ;  /* 0x0015980001027983 */ /* 0x001ee80000300a00 */
[----:B--2---:R-:W-:Y:S04]  /*2c9b0*/  STG.E.U16 [R26.64], R6 ;  /* 0x000000061a007986 */ /* 0x004fe8000c101504 */
[----:B------:R-:W-:Y:S04]  /*2c9c0*/  STG.E.U16 [R22.64], R7 ;  /* 0x0000000716007986 */ /* 0x000fe8000c101504 */
[----:B------:R-:W-:Y:S04]  /*2c9d0*/  STG.E.U16 [R18.64], R10 ;  /* 0x0000000a12007986 */ /* 0x000fe8000c101504 */
[----:B------:R0:W-:Y:S04]  /*2c9e0*/  STG.E.U16 [R14.64], R11 ;  /* 0x0000000b0e007986 */ /* 0x0001e8000c101504 */
[----:B------:R1:W-:Y:S04]  /*2c9f0*/  STG.E.U16 [R16.64], R8 ;  /* 0x0000000810007986 */ /* 0x0003e8000c101504 */
[----:B0-----:R-:W0:Y:S04]  /*2ca00*/  S2R R14, SR_TID.X ;  /* 0x00000000000e7919 */ /* 0x001e280000002100 */
[----:B------:R1:W-:Y:S01]  /*2ca10*/  STG.E.U16 [R12.64], R9 ;  /* 0x000000090c007986 */ /* 0x0003e2000c101504 */
[----:B------:R-:W-:Y:S01]  /*2ca20*/  FSEL R28, R28, -INF , P3 ;  /* 0xff8000001c1c7808 */ /* 0x000fe20001800000 */
[----:B------:R-:W-:-:S04]  /*2ca30*/  FFMA R7, R0, 0.69314718246459960938, R29 ;  /* 0x3f31721800077823 */ /* 0x000fc8000000001d */
[----:B------:R-:W-:Y:S01]  /*2ca40*/  FFMA R4, R28, 0.69314718246459960938, R21 ;  /* 0x3f3172181c047823 */ /* 0x000fe20000000015 */
[----:B0-----:R-:W-:-:S04]  /*2ca50*/  SHF.L.U32 R29, R14, 0x2, RZ ;  /* 0x000000020e1d7819 */ /* 0x001fc800000006ff */
[----:B------:R-:W-:Y:S01]  /*2ca60*/  LOP3.LUT R29, R29, 0x70, RZ, 0xc0, !PT ;  /* 0x000000701d1d7812 */ /* 0x000fe200078ec0ff */
[----:B------:R-:W-:Y:S01]  /*2ca70*/  BAR.SYNC.DEFER_BLOCKING 0x0 ;  /* 0x0000000000007b1d */ /* 0x000fe20000010000 */
[----:B---3--:R-:W-:Y:S02]  /*2ca80*/  FSEL R3, R3, -INF , P2 ;  /* 0xff80000003037808 */ /* 0x008fe40001000000 */
[----:B------:R-:W-:-:S03]  /*2ca90*/  FSEL R2, R2, -INF , P5 ;  /* 0xff80000002027808 */ /* 0x000fc60002800000 */
[----:B----4-:R-:W-:Y:S02]  /*2caa0*/  FFMA R5, R3, 0.69314718246459960938, R24 ;  /* 0x3f31721803057823 */ /* 0x010fe40000000018 */
[----:B------:R-:W-:-:S05]  /*2cab0*/  FFMA R6, R2, 0.69314718246459960938, R20 ;  /* 0x3f31721802067823 */ /* 0x000fca0000000014 */
[----:B------:R1:W-:Y:S04]  /*2cac0*/  STS.128 [R29], R4 ;  /* 0x000000041d007388 */ /* 0x0003e80000000c00 */
[----:B------:R-:W-:Y:S06]  /*2cad0*/  BAR.SYNC.DEFER_BLOCKING 0x0 ;  /* 0x0000000000007b1d */ /* 0x000fec0000010000 */
[----:B------:R-:W-:Y:S05]  /*2cae0*/  @P0 EXIT ;  /* 0x000000000000094d */ /* 0x000fea0003800000 */
[----:B-1----:R-:W2:Y:S04]  /*2caf0*/  LDL.LU R16, [R1+0x400] ;  /* 0x0004000001107983 */ /* 0x002ea80000300800 */
[----:B------:R-:W0:Y:S04]  /*2cb00*/  S2R R29, SR_TID.X ;  /* 0x00000000001d7919 */ /* 0x000e280000002100 */
[----:B------:R-:W1:Y:S01]  /*2cb10*/  S2R R12, SR_CTAID.Y ;  /* 0x00000000000c7919 */ /* 0x000e620000002600 */
[----:B0-----:R-:W-:-:S03]  /*2cb20*/  LOP3.LUT R20, R29, 0x1f, RZ, 0xc0, !PT ;  /* 0x0000001f1d147812 */ /* 0x001fc600078ec0ff */
[----:B------:R-:W0:Y:S01]  /*2cb30*/  S2R R29, SR_CTAID.X ;  /* 0x00000000001d7919 */ /* 0x000e220000002500 */
[----:B-1----:R-:W-:-:S05]  /*2cb40*/  IMAD R0, R12, c[0x0][0x1cc], RZ ;  /* 0x000073000c007a24 */ /* 0x002fca00078e02ff */
[C---:B------:R-:W-:Y:S01]  /*2cb50*/  SHF.L.U32 R2, R0.reuse, 0x2, RZ ;  /* 0x0000000200027819 */ /* 0x040fe200000006ff */
[----:B------:R-:W-:-:S04]  /*2cb60*/  IMAD.HI R0, R0, 0x4, RZ ;  /* 0x0000000400007827 */ /* 0x000fc800078e02ff */
[----:B0-----:R-:W-:-:S05]  /*2cb70*/  IMAD R29, R29, 0x20, R20 ;  /* 0x000000201d1d7824 */ /* 0x001fca00078e0214 */
[C---:B------:R-:W-:Y:S01]  /*2cb80*/  SHF.L.U32 R3, R29.reuse, 0x2, RZ ;  /* 0x000000021d037819 */ /* 0x040fe200000006ff */
[----:B------:R-:W-:-:S03]  /*2cb90*/  IMAD.HI R5, R29, 0x4, RZ ;  /* 0x000000041d057827 */ /* 0x000fc600078e02ff */
[----:B------:R-:W-:-:S04]  /*2cba0*/  IADD3 R2, P0, P1, R3, c[0x0][0x180], R2 ;  /* 0x0000600003027a10 */ /* 0x000fc8000791e002 */
[----:B------:R-:W-:Y:S01]  /*2cbb0*/  IADD3.X R3, R5, c[0x0][0x184], R0, P0, P1 ;  /* 0x0000610005037a10 */ /* 0x000fe200007e2400 */
[----:B--2---:R-:W0:Y:S04]  /*2cbc0*/  LDS R7, [R16] ;  /* 0x0000000010077984 */ /* 0x004e280000000800 */
[----:B0-----:R-:W-:Y:S01]  /*2cbd0*/  STG.E [R2.64], R7 ;  /* 0x0000000702007986 */ /* 0x001fe2000c101904 */
[----:B------:R-:W-:Y:S05]  /*2cbe0*/  EXIT ;  /* 0x000000000000794d */ /* 0x000fea0003800000 */
.L_x_2:
[----:B------:R-:W-:-:S00]  /*2cbf0*/  BRA `(.L_x_2) ;  /* 0xfffffff000007947 */ /* 0x000fc0000383ffff */
[----:B------:R-:W-:-:S00]  /*2cc00*/  NOP ;  /* 0x0000000000007918 */ /* 0x000fc00000000000 */
[----:B------:R-:W-:-:S00]  /*2cc10*/  NOP ;  /* 0x0000000000007918 */ /* 0x000fc00000000000 */
[----:B------:R-:W-:-:S00]  /*2cc20*/  NOP ;  /* 0x0000000000007918 */ /* 0x000fc00000000000 */
[----:B------:R-:W-:-:S00]  /*2cc30*/  NOP ;  /* 0x0000000000007918 */ /* 0x000fc00000000000 */
[----:B------:R-:W-:-:S00]  /*2cc40*/  NOP ;  /* 0x0000000000007918 */ /* 0x000fc00000000000 */
[----:B------:R-:W-:-:S00]  /*2cc50*/  NOP ;  /* 0x0000000000007918 */ /* 0x000fc00000000000 */
[----:B------:R-:W-:-:S00]  /*2cc60*/  NOP ;  /* 0x0000000000007918 */ /* 0x000fc00000000000 */
[----:B------:R-:W-:-:S00]  /*2cc70*/  NOP ;  /* 0x0000000000007918 */ /* 0x000fc00000000000 */
.L_x_3:


//--------------------- .nv.global.init           --------------------------
	.section	.nv.global.init,"aw",@progbits
.nv.global.init:
	.type		_$_str,@object
	.size		_$_str,(.L_0 - _$_str)
_$_str:
        /*0000*/ 	.byte	0x5f, 0x5f, 0x43, 0x55, 0x44, 0x41, 0x5f, 0x46, 0x54, 0x5a, 0x00
.L_0:


//--------------------- .nv.shared.attn_fwd       --------------------------
	.section	.nv.shared.attn_fwd,"aw",@nobits
	.sectionflags	@""
	.align	16
